def attn_fwd(
    Q,
    K,
    V,
    Out,
    Lse,
    sm_scale,
    stride_qz,
    stride_qh,
    stride_qm,
    stride_qk,
    stride_kz,
    stride_kh,
    stride_kn,
    stride_kk,
    stride_vz,
    stride_vh,
    stride_vn,
    stride_vk,
    stride_oz,
    stride_oh,
    stride_om,
    stride_ok,
    seqlen_q,
    seqlen_k,
    BLOCK_M: tl.constexpr,
    BLOCK_N: tl.constexpr,
    HEAD_DIM: tl.constexpr,
    CAUSAL: tl.constexpr,
):
    start_m = tl.program_id(0)
    off_hz = tl.program_id(1)
    q_off = off_hz * stride_qh
    k_off = off_hz * stride_kh
    v_off = off_hz * stride_vh
    offs_m = start_m * BLOCK_M + tl.arange(0, BLOCK_M)
    offs_d = tl.arange(0, HEAD_DIM)
    offs_n = tl.arange(0, BLOCK_N)
    q_ptrs = Q + q_off + offs_m[:, None] * stride_qm + offs_d[None, :] * stride_qk
    k_ptrs = K + k_off + offs_d[:, None] * stride_kk + offs_n[None, :] * stride_kn
    v_ptrs = V + v_off + offs_n[:, None] * stride_vn + offs_d[None, :] * stride_vk
    m_i = tl.full([BLOCK_M], float("-inf"), dtype=tl.float32)
    l_i = tl.zeros([BLOCK_M], dtype=tl.float32) + 1.0
    acc = tl.zeros([BLOCK_M, HEAD_DIM], dtype=tl.float32)
    q = tl.load(q_ptrs)
    acc, l_i, m_i = _attn_fwd_inner(
        acc,
        l_i,
        m_i,
        q,
        k_ptrs,
        v_ptrs,
        sm_scale,
        stride_kn,
        stride_vn,
        start_m,
        seqlen_k,
        BLOCK_M,
        BLOCK_N,
        HEAD_DIM,
        CAUSAL,
    )
    acc = acc / l_i[:, None]
    lse = m_i + tl.math.log2(l_i) / 1.4426950408889634
    o_ptrs = (
        Out
        + off_hz * stride_oh
        + offs_m[:, None] * stride_om
        + offs_d[None, :] * stride_ok
    )
    tl.store(o_ptrs, acc.to(Out.dtype.element_ty))
    tl.store(Lse + off_hz * seqlen_q + offs_m, lse)

# config = {"BLOCK_M": 64, "BLOCK_N": 32, "HEAD_DIM": 512, "arch": "sm_90", "causal": true, "dtype": "fp8e4m3", "num_stages": 2, "num_warps": 8}
# arch = sm_90


// ===== COMPILED SASS (sm_90a) =====

	.target	sm_90a

	.elftype	@"ET_EXEC"


//--------------------- .note.nv.tkinfo           --------------------------
	.section	.note.nv.tkinfo,"",@"SHT_NOTE"
	.sectionflags	@"SHF_NOTE_NV_TKINFO"
	.tkinfo
        /*0018*/ 	.word	0x00000002
        /*0030*/ 	.string	""
        /*0030*/ 	.string	"ptxas"
        /*0030*/ 	.string	"Cuda compilation tools, release 13.0, V13.0.88"
        /*0030*/ 	.string	"Build cuda_13.0.r13.0/compiler.36424714_0"
        /*0030*/ 	.string	"-v  -suppress-debug-info  -lineinfo  -arch sm_90a "



//--------------------- .note.nv.cuinfo           --------------------------
	.section	.note.nv.cuinfo,"",@"SHT_NOTE"
	.sectionflags	@"SHF_NOTE_NV_CUINFO"
        /*0018*/ 	.short	0x0002
        /*001a*/ 	.short	0x005a
        /*001c*/ 	.short	0x0082
	.zero		2


//--------------------- .nv.info                  --------------------------
	.section	.nv.info,"",@"SHT_CUDA_INFO"
	.align	4


	//----- nvinfo : EIATTR_REGCOUNT
	.align		4
        /*0000*/ 	.byte	0x04, 0x2f
        /*0002*/ 	.short	(.L_2 - .L_1)
	.align		4
.L_1:
        /*0004*/ 	.word	index@(attn_fwd)
        /*0008*/ 	.word	0x000000ff


	//----- nvinfo : EIATTR_FRAME_SIZE
	.align		4
.L_2:
        /*000c*/ 	.byte	0x04, 0x11
        /*000e*/ 	.short	(.L_4 - .L_3)
	.align		4
.L_3:
        /*0010*/ 	.word	index@(attn_fwd)
        /*0014*/ 	.word	0x000003c8


	//----- nvinfo : EIATTR_MIN_STACK_SIZE
	.align		4
.L_4:
        /*0018*/ 	.byte	0x04, 0x12
        /*001a*/ 	.short	(.L_6 - .L_5)
	.align		4
.L_5:
        /*001c*/ 	.word	index@(attn_fwd)
        /*0020*/ 	.word	0x000003c8
.L_6:


//--------------------- .nv.compat                --------------------------
	.section	.nv.compat,"",@"SHT_CUDA_COMPAT_INFO"
	.align	4
        /*0000*/ 	.byte	0x02, 0x09, 0x01, 0x00, 0x02, 0x02, 0x04, 0x00, 0x02, 0x05, 0x05, 0x00, 0x03, 0x07, 0x01, 0x01
        /*0010*/ 	.byte	0x02, 0x03, 0x00, 0x00, 0x02, 0x06, 0x01, 0x00, 0x04, 0x0b, 0x08, 0x00, 0x00, 0x00, 0x00, 0x00
        /*0020*/ 	.byte	0x00, 0x00, 0x00, 0x00


//--------------------- .nv.info.attn_fwd         --------------------------
	.section	.nv.info.attn_fwd,"",@"SHT_CUDA_INFO"
	.sectionflags	@""
	.align	4


	//----- nvinfo : EIATTR_CUDA_API_VERSION
	.align		4
        /*0000*/ 	.byte	0x04, 0x37
        /*0002*/ 	.short	(.L_8 - .L_7)
.L_7:
        /*0004*/ 	.word	0x00000082


	//----- nvinfo : EIATTR_KPARAM_INFO
	.align		4
.L_8:
        /*0008*/ 	.byte	0x04, 0x17
        /*000a*/ 	.short	(.L_10 - .L_9)
.L_9:
        /*000c*/ 	.word	0x00000000
        /*0010*/ 	.short	0x0019
        /*0012*/ 	.short	0x0080
        /*0014*/ 	.byte	0x00, 0xf4, 0x21, 0x00


	//----- nvinfo : EIATTR_KPARAM_INFO
	.align		4
.L_10:
        /*0018*/ 	.byte	0x04, 0x17
        /*001a*/ 	.short	(.L_12 - .L_11)
.L_11:
        /*001c*/ 	.word	0x00000000
        /*0020*/ 	.short	0x0018
        /*0022*/ 	.short	0x0078
        /*0024*/ 	.byte	0x00, 0xf4, 0x21, 0x00


	//----- nvinfo : EIATTR_KPARAM_INFO
	.align		4
.L_12:
        /*0028*/ 	.byte	0x04, 0x17
        /*002a*/ 	.short	(.L_14 - .L_13)
.L_13:
        /*002c*/ 	.word	0x00000000
        /*0030*/ 	.short	0x0017
        /*0032*/ 	.short	0x0070
        /*0034*/ 	.byte	0x00, 0xf0, 0x11, 0x00


	//----- nvinfo : EIATTR_KPARAM_INFO
	.align		4
.L_14:
        /*0038*/ 	.byte	0x04, 0x17
        /*003a*/ 	.short	(.L_16 - .L_15)
.L_15:
        /*003c*/ 	.word	0x00000000
        /*0040*/ 	.short	0x0016
        /*0042*/ 	.short	0x006c
        /*0044*/ 	.byte	0x00, 0xf0, 0x11, 0x00


	//----- nvinfo : EIATTR_KPARAM_INFO
	.align		4
.L_16:
        /*0048*/ 	.byte	0x04, 0x17
        /*004a*/ 	.short	(.L_18 - .L_17)
.L_17:
        /*004c*/ 	.word	0x00000000
        /*0050*/ 	.short	0x0015
        /*0052*/ 	.short	0x0068
        /*0054*/ 	.byte	0x00, 0xf0, 0x11, 0x00


	//----- nvinfo : EIATTR_KPARAM_INFO
	.align		4
.L_18:
        /*0058*/ 	.byte	0x04, 0x17
        /*005a*/ 	.short	(.L_20 - .L_19)
.L_19:
        /*005c*/ 	.word	0x00000000
        /*0060*/ 	.short	0x0014
        /*0062*/ 	.short	0x0064
        /*0064*/ 	.byte	0x00, 0xf0, 0x11, 0x00


	//----- nvinfo : EIATTR_KPARAM_INFO
	.align		4
.L_20:
        /*0068*/ 	.byte	0x04, 0x17
        /*006a*/ 	.short	(.L_22 - .L_21)
.L_21:
        /*006c*/ 	.word	0x00000000
        /*0070*/ 	.short	0x0013
        /*0072*/ 	.short	0x0060
        /*0074*/ 	.byte	0x00, 0xf0, 0x11, 0x00


	//----- nvinfo : EIATTR_KPARAM_INFO
	.align		4
.L_22:
        /*0078*/ 	.byte	0x04, 0x17
        /*007a*/ 	.short	(.L_24 - .L_23)
.L_23:
        /*007c*/ 	.word	0x00000000
        /*0080*/ 	.short	0x0012
        /*0082*/ 	.short	0x005c
        /*0084*/ 	.byte	0x00, 0xf0, 0x11, 0x00


	//----- nvinfo : EIATTR_KPARAM_INFO
	.align		4
.L_24:
        /*0088*/ 	.byte	0x04, 0x17
        /*008a*/ 	.short	(.L_26 - .L_25)
.L_25:
        /*008c*/ 	.word	0x00000000
        /*0090*/ 	.short	0x0011
        /*0092*/ 	.short	0x0058
        /*0094*/ 	.byte	0x00, 0xf0, 0x11, 0x00


	//----- nvinfo : EIATTR_KPARAM_INFO
	.align		4
.L_26:
        /*0098*/ 	.byte	0x04, 0x17
        /*009a*/ 	.short	(.L_28 - .L_27)
.L_27:
        /*009c*/ 	.word	0x00000000
        /*00a0*/ 	.short	0x0010
        /*00a2*/ 	.short	0x0054
        /*00a4*/ 	.byte	0x00, 0xf0, 0x11, 0x00


	//----- nvinfo : EIATTR_KPARAM_INFO
	.align		4
.L_28:
        /*00a8*/ 	.byte	0x04, 0x17
        /*00aa*/ 	.short	(.L_30 - .L_29)
.L_29:
        /*00ac*/ 	.word	0x00000000
        /*00b0*/ 	.short	0x000f
        /*00b2*/ 	.short	0x0050
        /*00b4*/ 	.byte	0x00, 0xf0, 0x11, 0x00


	//----- nvinfo : EIATTR_KPARAM_INFO
	.align		4
.L_30:
        /*00b8*/ 	.byte	0x04, 0x17
        /*00ba*/ 	.short	(.L_32 - .L_31)
.L_31:
        /*00bc*/ 	.word	0x00000000
        /*00c0*/ 	.short	0x000e
        /*00c2*/ 	.short	0x004c
        /*00c4*/ 	.byte	0x00, 0xf0, 0x11, 0x00


	//----- nvinfo : EIATTR_KPARAM_INFO
	.align		4
.L_32:
        /*00c8*/ 	.byte	0x04, 0x17
        /*00ca*/ 	.short	(.L_34 - .L_33)
.L_33:
        /*00cc*/ 	.word	0x00000000
        /*00d0*/ 	.short	0x000d
        /*00d2*/ 	.short	0x0048
        /*00d4*/ 	.byte	0x00, 0xf0, 0x11, 0x00


	//----- nvinfo : EIATTR_KPARAM_INFO
	.align		4
.L_34:
        /*00d8*/ 	.byte	0x04, 0x17
        /*00da*/ 	.short	(.L_36 - .L_35)
.L_35:
        /*00dc*/ 	.word	0x00000000
        /*00e0*/ 	.short	0x000c
        /*00e2*/ 	.short	0x0044
        /*00e4*/ 	.byte	0x00, 0xf0, 0x11, 0x00


	//----- nvinfo : EIATTR_KPARAM_INFO
	.align		4
.L_36:
        /*00e8*/ 	.byte	0x04, 0x17
        /*00ea*/ 	.short	(.L_38 - .L_37)
.L_37:
        /*00ec*/ 	.word	0x00000000
        /*00f0*/ 	.short	0x000b
        /*00f2*/ 	.short	0x0040
        /*00f4*/ 	.byte	0x00, 0xf0, 0x11, 0x00


	//----- nvinfo : EIATTR_KPARAM_INFO
	.align		4
.L_38:
        /*00f8*/ 	.byte	0x04, 0x17
        /*00fa*/ 	.short	(.L_40 - .L_39)
.L_39:
        /*00fc*/ 	.word	0x00000000
        /*0100*/ 	.short	0x000a
        /*0102*/ 	.short	0x003c
        /*0104*/ 	.byte	0x00, 0xf0, 0x11, 0x00


	//----- nvinfo : EIATTR_KPARAM_INFO
	.align		4
.L_40:
        /*0108*/ 	.byte	0x04, 0x17
        /*010a*/ 	.short	(.L_42 - .L_41)
.L_41:
        /*010c*/ 	.word	0x00000000
        /*0110*/ 	.short	0x0009
        /*0112*/ 	.short	0x0038
        /*0114*/ 	.byte	0x00, 0xf0, 0x11, 0x00


	//----- nvinfo : EIATTR_KPARAM_INFO
	.align		4
.L_42:
        /*0118*/ 	.byte	0x04, 0x17
        /*011a*/ 	.short	(.L_44 - .L_43)
.L_43:
        /*011c*/ 	.word	0x00000000
        /*0120*/ 	.short	0x0008
        /*0122*/ 	.short	0x0034
        /*0124*/ 	.byte	0x00, 0xf0, 0x11, 0x00


	//----- nvinfo : EIATTR_KPARAM_INFO
	.align		4
.L_44:
        /*0128*/ 	.byte	0x04, 0x17
        /*012a*/ 	.short	(.L_46 - .L_45)
.L_45:
        /*012c*/ 	.word	0x00000000
        /*0130*/ 	.short	0x0007
        /*0132*/ 	.short	0x0030
        /*0134*/ 	.byte	0x00, 0xf0, 0x11, 0x00


	//----- nvinfo : EIATTR_KPARAM_INFO
	.align		4
.L_46:
        /*0138*/ 	.byte	0x04, 0x17
        /*013a*/ 	.short	(.L_48 - .L_47)
.L_47:
        /*013c*/ 	.word	0x00000000
        /*0140*/ 	.short	0x0006
        /*0142*/ 	.short	0x002c
        /*0144*/ 	.byte	0x00, 0xf0, 0x11, 0x00


	//----- nvinfo : EIATTR_KPARAM_INFO
	.align		4
.L_48:
        /*0148*/ 	.byte	0x04, 0x17
        /*014a*/ 	.short	(.L_50 - .L_49)
.L_49:
        /*014c*/ 	.word	0x00000000
        /*0150*/ 	.short	0x0005
        /*0152*/ 	.short	0x0028
        /*0154*/ 	.byte	0x00, 0xf0, 0x11, 0x00


	//----- nvinfo : EIATTR_KPARAM_INFO
	.align		4
.L_50:
        /*0158*/ 	.byte	0x04, 0x17
        /*015a*/ 	.short	(.L_52 - .L_51)
.L_51:
        /*015c*/ 	.word	0x00000000
        /*0160*/ 	.short	0x0004
        /*0162*/ 	.short	0x0020
        /*0164*/ 	.byte	0x00, 0xf4, 0x21, 0x00


	//----- nvinfo : EIATTR_KPARAM_INFO
	.align		4
.L_52:
        /*0168*/ 	.byte	0x04, 0x17
        /*016a*/ 	.short	(.L_54 - .L_53)
.L_53:
        /*016c*/ 	.word	0x00000000
        /*0170*/ 	.short	0x0003
        /*0172*/ 	.short	0x0018
        /*0174*/ 	.byte	0x00, 0xf4, 0x21, 0x00


	//----- nvinfo : EIATTR_KPARAM_INFO
	.align		4
.L_54:
        /*0178*/ 	.byte	0x04, 0x17
        /*017a*/ 	.short	(.L_56 - .L_55)
.L_55:
        /*017c*/ 	.word	0x00000000
        /*0180*/ 	.short	0x0002
        /*0182*/ 	.short	0x0010
        /*0184*/ 	.byte	0x00, 0xf4, 0x21, 0x00


	//----- nvinfo : EIATTR_KPARAM_INFO
	.align		4
.L_56:
        /*0188*/ 	.byte	0x04, 0x17
        /*018a*/ 	.short	(.L_58 - .L_57)
.L_57:
        /*018c*/ 	.word	0x00000000
        /*0190*/ 	.short	0x0001
        /*0192*/ 	.short	0x0008
        /*0194*/ 	.byte	0x00, 0xf4, 0x21, 0x00


	//----- nvinfo : EIATTR_KPARAM_INFO
	.align		4
.L_58:
        /*0198*/ 	.byte	0x04, 0x17
        /*019a*/ 	.short	(.L_60 - .L_59)
.L_59:
        /*019c*/ 	.word	0x00000000
        /*01a0*/ 	.short	0x0000
        /*01a2*/ 	.short	0x0000
        /*01a4*/ 	.byte	0x00, 0xf4, 0x21, 0x00


	//----- nvinfo : EIATTR_SPARSE_MMA_MASK
	.align		4
.L_60:
        /*01a8*/ 	.byte	0x03, 0x50
        /*01aa*/ 	.short	0x0000


	//----- nvinfo : EIATTR_MAXREG_COUNT
	.align		4
        /*01ac*/ 	.byte	0x03, 0x1b
        /*01ae*/ 	.short	0x00ff


	//----- nvinfo : EIATTR_NUM_BARRIERS
	.align		4
        /*01b0*/ 	.byte	0x02, 0x4c
        /*01b2*/ 	.byte	0x01
	.zero		1


	//----- nvinfo : EIATTR_ANNOTATIONS
	.align		4
        /*01b4*/ 	.byte	0x04, 0x55
        /*01b6*/ 	.short	(.L_62 - .L_61)


	//   ....[0]....
.L_61:
        /*01b8*/ 	.word	0x00000001
        /*01bc*/ 	.byte	0x90, 0x36, 0x00, 0x00, 0x01, 0x00, 0x00, 0x00, 0xd0, 0x36, 0x00, 0x00, 0x01, 0x00, 0x00, 0x00
        /* <DEDUP_REMOVED lines=240> */
        /*10cc*/ 	.byte	0xe0, 0x98, 0x00, 0x00, 0x01, 0x00, 0x00, 0x00, 0x80, 0x9e, 0x00, 0x00


	//----- nvinfo : EIATTR_MERCURY_ISA_VERSION
	.align		4
.L_62:
        /*10d8*/ 	.byte	0x03, 0x5f
        /*10da*/ 	.short	0x0101


	//----- nvinfo : EIATTR_COOP_GROUP_MASK_REGIDS
	.align		4
        /*10dc*/ 	.byte	0x04, 0x29
        /*10de*/ 	.short	(.L_64 - .L_63)


	//   ....[0]....
.L_63:
        /*10e0*/ 	.word	0xffffffff


	//   ....[1]....
        /*10e4*/ 	.word	0xffffffff


	//   ....[2]....
        /*10e8*/ 	.word	0xffffffff


	//   ....[3]....
        /*10ec*/ 	.word	0xffffffff


	//   ....[4]....
        /*10f0*/ 	.word	0xffffffff


	//   ....[5]....
        /*10f4*/ 	.word	0xffffffff


	//   ....[6]....
        /*10f8*/ 	.word	0xffffffff


	//   ....[7]....
        /*10fc*/ 	.word	0xffffffff


	//   ....[8]....
        /*1100*/ 	.word	0xffffffff


	//   ....[9]....
        /*1104*/ 	.word	0xffffffff


	//   ....[10]....
        /*1108*/ 	.word	0xffffffff


	//   ....[11]....
        /*110c*/ 	.word	0xffffffff


	//----- nvinfo : EIATTR_COOP_GROUP_INSTR_OFFSETS
	.align		4
.L_64:
        /*1110*/ 	.byte	0x04, 0x28
        /*1112*/ 	.short	(.L_66 - .L_65)


	//   ....[0]....
.L_65:
        /*1114*/ 	.word	0x00009e50


	//   ....[1]....
        /*1118*/ 	.word	0x00009f50


	//   ....[2]....
        /*111c*/ 	.word	0x00009f60


	//   ....[3]....
        /*1120*/ 	.word	0x00009fa0


	//   ....[4]....
        /*1124*/ 	.word	0x0000a7d0


	//   ....[5]....
        /*1128*/ 	.word	0x0000a7f0


	//   ....[6]....
        /*112c*/ 	.word	0x0000a810


	//   ....[7]....
        /*1130*/ 	.word	0x0000a840


	//   ....[8]....
        /*1134*/ 	.word	0x0000b270


	//   ....[9]....
        /*1138*/ 	.word	0x0000b280


	//   ....[10]....
        /*113c*/ 	.word	0x0000b2d0


	//   ....[11]....
        /*1140*/ 	.word	0x0000b300


	//----- nvinfo : EIATTR_EXIT_INSTR_OFFSETS
	.align		4
.L_66:
        /*1144*/ 	.byte	0x04, 0x1c
        /*1146*/ 	.short	(.L_68 - .L_67)


	//   ....[0]....
.L_67:
        /*1148*/ 	.word	0x00011d10


	//   ....[1]....
        /*114c*/ 	.word	0x00011dc0


	//----- nvinfo : EIATTR_REQNTID
	.align		4
.L_68:
        /*1150*/ 	.byte	0x04, 0x10
        /*1152*/ 	.short	(.L_70 - .L_69)
.L_69:
        /*1154*/ 	.word	0x00000100
        /*1158*/ 	.word	0x00000001
        /*115c*/ 	.word	0x00000001


	//----- nvinfo : EIATTR_CBANK_PARAM_SIZE
	.align		4
.L_70:
        /*1160*/ 	.byte	0x03, 0x19
        /*1162*/ 	.short	0x0088


	//----- nvinfo : EIATTR_PARAM_CBANK
	.align		4
        /*1164*/ 	.byte	0x04, 0x0a
        /*1166*/ 	.short	(.L_72 - .L_71)
	.align		4
.L_71:
        /*1168*/ 	.word	index@(.nv.constant0.attn_fwd)
        /*116c*/ 	.short	0x0210
        /*116e*/ 	.short	0x0088


	//----- nvinfo : EIATTR_SW_WAR
	.align		4
.L_72:
        /*1170*/ 	.byte	0x04, 0x36
        /*1172*/ 	.short	(.L_74 - .L_73)
.L_73:
        /*1174*/ 	.word	0x00000008
.L_74:


//--------------------- .nv.callgraph             --------------------------
	.section	.nv.callgraph,"",@"SHT_CUDA_CALLGRAPH"
	.align	4
	.sectionentsize	8
	.align		4
        /*0000*/ 	.word	0x00000000
	.align		4
        /*0004*/ 	.word	0xffffffff
	.align		4
        /*0008*/ 	.word	0x00000000
	.align		4
        /*000c*/ 	.word	0xfffffffe
	.align		4
        /*0010*/ 	.word	0x00000000
	.align		4
        /*0014*/ 	.word	0xfffffffd
	.align		4
        /*0018*/ 	.word	0x00000000
	.align		4
        /*001c*/ 	.word	0xfffffffc


//--------------------- .nv.constant4             --------------------------
	.section	.nv.constant4,"a",@progbits
	.align	8
	.align		8
.nv.constant4:
        /*0000*/ 	.dword	_$_str


//--------------------- .text.attn_fwd            --------------------------
	.section	.text.attn_fwd,"ax",@progbits
	.align	128
        .global         attn_fwd
        .type           attn_fwd,@function
        .size           attn_fwd,(.L_x_3 - attn_fwd)
        .other          attn_fwd,@"STO_CUDA_ENTRY STV_DEFAULT"
attn_fwd:
.text.attn_fwd:
[----:B------:R-:W0:Y:S01]  /*0000*/  LDC R1, c[0x0][0x28] ;  /* 0x00000a00ff017b82 */ /* 0x000e220000000800 */
[----:B------:R-:W1:Y:S07]  /*0010*/  S2R R7, SR_CTAID.X ;  /* 0x0000000000077919 */ /* 0x000e6e0000002500 */
[----:B------:R-:W2:Y:S01]  /*0020*/  LDC.64 R8, c[0x0][0x240] ;  /* 0x00009000ff087b82 */ /* 0x000ea20000000a00 */
[----:B------:R-:W-:Y:S01]  /*0030*/  ULDC.64 UR60, c[0x0][0x208] ;  /* 0x00008200003c7ab9 */ /* 0x000fe20000000a00 */
[----:B0-----:R-:W-:Y:S01]  /*0040*/  VIADD R1, R1, 0xfffffc38 ;  /* 0xfffffc3801017836 */ /* 0x001fe20000000000 */
[----:B------:R-:W0:Y:S01]  /*0050*/  S2R R181, SR_TID.X ;  /* 0x0000000000b57919 */ /* 0x000e220000002100 */
[----:B------:R-:W2:Y:S04]  /*0060*/  S2R R168, SR_CTAID.Y ;  /* 0x0000000000a87919 */ /* 0x000ea80000002600 */
[----:B------:R-:W3:Y:S08]  /*0070*/  LDC.64 R10, c[0x0][0x210] ;  /* 0x00008400ff0a7b82 */ /* 0x000ef00000000a00 */
[----:B------:R-:W4:Y:S01]  /*0080*/  LDC R5, c[0x0][0x248] ;  /* 0x00009200ff057b82 */ /* 0x000f220000000800 */
[----:B-1----:R-:W-:Y:S01]  /*0090*/  IMAD.SHL.U32 R7, R7, 0x40, RZ ;  /* 0x0000004007077824 */ /* 0x002fe200078e00ff */
[----:B0-----:R-:W-:-:S04]  /*00a0*/  LEA.HI R6, R181, 0x1fc, RZ, 0x1a ;  /* 0x000001fcb5067811 */ /* 0x001fc800078fd0ff */
[----:B------:R-:W-:Y:S01]  /*00b0*/  LOP3.LUT R0, R7, 0x3f, R181, 0xf8, !PT ;  /* 0x0000003f07007812 */ /* 0x000fe200078ef8b5 */
[----:B--2---:R-:W-:-:S04]  /*00c0*/  IMAD R3, R168, R8, RZ ;  /* 0x00000008a8037224 */ /* 0x004fc800078e02ff */
[----:B------:R-:W-:Y:S01]  /*00d0*/  IMAD R2, R0, R9, RZ ;  /* 0x0000000900027224 */ /* 0x000fe200078e02ff */
[----:B------:R-:W-:Y:S01]  /*00e0*/  SHF.R.U32.HI R0, RZ, 0x6, R181 ;  /* 0x00000006ff007819 */ /* 0x000fe200000116b5 */
[-C--:B----4-:R-:W-:Y:S01]  /*00f0*/  IMAD R9, R6, R5.reuse, RZ ;  /* 0x0000000506097224 */ /* 0x090fe200078e02ff */
[--C-:B------:R-:W-:Y:S02]  /*0100*/  SHF.R.S32.HI R8, RZ, 0x1f, R3.reuse ;  /* 0x0000001fff087819 */ /* 0x100fe40000011403 */
[----:B------:R-:W-:Y:S02]  /*0110*/  SGXT.U32 R0, R0, 0x2 ;  /* 0x000000020000781a */ /* 0x000fe40000000000 */
[----:B---3--:R-:W-:Y:S02]  /*0120*/  IADD3 R4, P0, P1, R2, R10, R3 ;  /* 0x0000000a02047210 */ /* 0x008fe4000791e003 */
[----:B------:R-:W-:Y:S01]  /*0130*/  SHF.R.S32.HI R2, RZ, 0x1f, R2 ;  /* 0x0000001fff027819 */ /* 0x000fe20000011402 */
[----:B------:R-:W-:-:S03]  /*0140*/  IMAD R3, R0, R5, RZ ;  /* 0x0000000500037224 */ /* 0x000fc600078e02ff */
[----:B------:R-:W-:Y:S01]  /*0150*/  IADD3.X R2, R2, R11, R8, P0, P1 ;  /* 0x0000000b02027210 */ /* 0x000fe200007e2408 */
[----:B------:R-:W-:Y:S01]  /*0160*/  IMAD R47, R5, 0x4, R3 ;  /* 0x00000004052f7824 */ /* 0x000fe200078e0203 */
[-C--:B------:R-:W-:Y:S02]  /*0170*/  IADD3 R16, P1, R9, R4.reuse, RZ ;  /* 0x0000000409107210 */ /* 0x080fe40007f3e0ff */
[----:B------:R-:W-:Y:S02]  /*0180*/  LEA.HI R8, R181, 0xc, RZ, 0x1a ;  /* 0x0000000cb5087811 */ /* 0x000fe400078fd0ff */
[----:B------:R-:W-:Y:S02]  /*0190*/  IADD3 R10, P0, R3, R4, RZ ;  /* 0x00000004030a7210 */ /* 0x000fe40007f1e0ff */
[----:B------:R-:W-:Y:S01]  /*01a0*/  LEA.HI.X.SX32 R17, R9, R2, 0x1, P1 ;  /* 0x0000000209117211 */ /* 0x000fe200008f0eff */
[----:B------:R-:W-:Y:S01]  /*01b0*/  IMAD R9, R8, R5, RZ ;  /* 0x0000000508097224 */ /* 0x000fe200078e02ff */
[----:B------:R-:W-:-:S02]  /*01c0*/  LEA.HI R14, R181, 0x8c, RZ, 0x1a ;  /* 0x0000008cb50e7811 */ /* 0x000fc400078fd0ff */
[----:B------:R-:W-:Y:S02]  /*01d0*/  LEA.HI R18, R181, 0x10c, RZ, 0x1a ;  /* 0x0000010cb5127811 */ /* 0x000fe400078fd0ff */
[----:B------:R-:W-:Y:S01]  /*01e0*/  IADD3 R12, P1, R47, R4, RZ ;  /* 0x000000042f0c7210 */ /* 0x000fe20007f3e0ff */
[-C--:B------:R-:W-:Y:S01]  /*01f0*/  IMAD R19, R14, R5.reuse, RZ ;  /* 0x000000050e137224 */ /* 0x080fe200078e02ff */
[-C--:B------:R-:W-:Y:S02]  /*0200*/  LEA.HI.X.SX32 R11, R3, R2.reuse, 0x1, P0 ;  /* 0x00000002030b7211 */ /* 0x080fe400000f0eff */
[----:B------:R0:W2:Y:S01]  /*0210*/  LDG.E.U8 R3, desc[UR60][R16.64] ;  /* 0x0000003c10037981 */ /* 0x0000a2000c1e1100 */
[----:B------:R-:W-:Y:S02]  /*0220*/  LEA.HI.X.SX32 R13, R47, R2, 0x1, P1 ;  /* 0x000000022f0d7211 */ /* 0x000fe400008f0eff */
[----:B------:R-:W-:Y:S01]  /*0230*/  IADD3 R14, P0, R9, R4, RZ ;  /* 0x00000004090e7210 */ /* 0x000fe20007f1e0ff */
[----:B------:R-:W3:Y:S01]  /*0240*/  LDG.E.U8 R6, desc[UR60][R10.64] ;  /* 0x0000003c0a067981 */ /* 0x000ee2000c1e1100 */
[C---:B------:R-:W-:Y:S01]  /*0250*/  LEA.HI R20, R181.reuse, 0x18c, RZ, 0x1a ;  /* 0x0000018cb5147811 */ /* 0x040fe200078fd0ff */
[-C--:B0-----:R-:W-:Y:S01]  /*0260*/  IMAD R17, R18, R5.reuse, RZ ;  /* 0x0000000512117224 */ /* 0x081fe200078e02ff */
[----:B------:R-:W-:Y:S01]  /*0270*/  LEA.HI R16, R181, 0x1c, RZ, 0x1a ;  /* 0x0000001cb5107811 */ /* 0x000fe200078fd0ff */
[----:B------:R0:W4:Y:S01]  /*0280*/  LDG.E.U8 R8, desc[UR60][R12.64] ;  /* 0x0000003c0c087981 */ /* 0x000122000c1e1100 */
[----:B------:R-:W-:Y:S01]  /*0290*/  LEA.HI.X.SX32 R15, R9, R2, 0x1, P0 ;  /* 0x00000002090f7211 */ /* 0x000fe200000f0eff */
[----:B------:R-:W-:Y:S01]  /*02a0*/  IMAD R21, R20, R5, RZ ;  /* 0x0000000514157224 */ /* 0x000fe200078e02ff */
[----:B------:R-:W-:-:S02]  /*02b0*/  IADD3 R22, P0, R17, R4, RZ ;  /* 0x0000000411167210 */ /* 0x000fc40007f1e0ff */
[----:B------:R-:W-:Y:S01]  /*02c0*/  IADD3 R18, P1, R19, R4, RZ ;  /* 0x0000000413127210 */ /* 0x000fe20007f3e0ff */
[----:B------:R1:W5:Y:S01]  /*02d0*/  LDG.E.U8 R9, desc[UR60][R14.64] ;  /* 0x0000003c0e097981 */ /* 0x000362000c1e1100 */
[C---:B------:R-:W-:Y:S02]  /*02e0*/  LEA.HI R20, R181.reuse, 0x9c, RZ, 0x1a ;  /* 0x0000009cb5147811 */ /* 0x040fe400078fd0ff */
[----:B------:R-:W-:Y:S01]  /*02f0*/  LEA.HI R24, R181, 0x11c, RZ, 0x1a ;  /* 0x0000011cb5187811 */ /* 0x000fe200078fd0ff */
[-C--:B0-----:R-:W-:Y:S01]  /*0300*/  IMAD R13, R16, R5.reuse, RZ ;  /* 0x00000005100d7224 */ /* 0x081fe200078e02ff */
[-C--:B------:R-:W-:Y:S02]  /*0310*/  LEA.HI.X.SX32 R23, R17, R2.reuse, 0x1, P0 ;  /* 0x0000000211177211 */ /* 0x080fe400000f0eff */
[----:B------:R-:W-:Y:S02]  /*0320*/  LEA.HI.X.SX32 R19, R19, R2, 0x1, P1 ;  /* 0x0000000213137211 */ /* 0x000fe400008f0eff */
[----:B------:R-:W-:Y:S01]  /*0330*/  LEA.HI R28, R181, 0x19c, RZ, 0x1a ;  /* 0x0000019cb51c7811 */ /* 0x000fe200078fd0ff */
[-C--:B-1----:R-:W-:Y:S01]  /*0340*/  IMAD R15, R20, R5.reuse, RZ ;  /* 0x00000005140f7224 */ /* 0x082fe200078e02ff */
[-C--:B------:R-:W-:Y:S01]  /*0350*/  IADD3 R16, P0, R13, R4.reuse, RZ ;  /* 0x000000040d107210 */ /* 0x080fe20007f1e0ff */
[----:B------:R-:W-:Y:S01]  /*0360*/  IMAD R25, R24, R5, RZ ;  /* 0x0000000518197224 */ /* 0x000fe200078e02ff */
[----:B------:R-:W-:Y:S01]  /*0370*/  IADD3 R26, P1, R21, R4, RZ ;  /* 0x00000004151a7210 */ /* 0x000fe20007f3e0ff */
[----:B------:R0:W2:Y:S01]  /*0380*/  LDG.E.U8 R12, desc[UR60][R22.64] ;  /* 0x0000003c160c7981 */ /* 0x0000a2000c1e1100 */
[----:B------:R-:W-:-:S02]  /*0390*/  LEA.HI R14, R181, 0x2c, RZ, 0x1a ;  /* 0x0000002cb50e7811 */ /* 0x000fc400078fd0ff */
[-C--:B------:R-:W-:Y:S01]  /*03a0*/  LEA.HI.X.SX32 R17, R13, R2.reuse, 0x1, P0 ;  /* 0x000000020d117211 */ /* 0x080fe200000f0eff */
[----:B------:R1:W2:Y:S01]  /*03b0*/  LDG.E.U8 R11, desc[UR60][R18.64] ;  /* 0x0000003c120b7981 */ /* 0x0002a2000c1e1100 */
[----:B------:R-:W-:Y:S02]  /*03c0*/  LEA.HI.X.SX32 R27, R21, R2, 0x1, P1 ;  /* 0x00000002151b7211 */ /* 0x000fe400008f0eff */
[-C--:B------:R-:W-:Y:S01]  /*03d0*/  IADD3 R20, P0, R15, R4.reuse, RZ ;  /* 0x000000040f147210 */ /* 0x080fe20007f1e0ff */
[----:B------:R1:W2:Y:S01]  /*03e0*/  LDG.E.U8 R13, desc[UR60][R16.64] ;  /* 0x0000003c100d7981 */ /* 0x0002a2000c1e1100 */
[-C--:B0-----:R-:W-:Y:S01]  /*03f0*/  IMAD R23, R28, R5.reuse, RZ ;  /* 0x000000051c177224 */ /* 0x081fe200078e02ff */
[----:B------:R-:W-:Y:S02]  /*0400*/  LEA.HI R28, R181, 0x12c, RZ, 0x1a ;  /* 0x0000012cb51c7811 */ /* 0x000fe400078fd0ff */
[----:B------:R0:W2:Y:S01]  /*0410*/  LDG.E.U8 R10, desc[UR60][R26.64] ;  /* 0x0000003c1a0a7981 */ /* 0x0000a2000c1e1100 */
[----:B------:R-:W-:Y:S01]  /*0420*/  IADD3 R24, P1, R25, R4, RZ ;  /* 0x0000000419187210 */ /* 0x000fe20007f3e0ff */
[-C--:B-1----:R-:W-:Y:S01]  /*0430*/  IMAD R19, R14, R5.reuse, RZ ;  /* 0x000000050e137224 */ /* 0x082fe200078e02ff */
[----:B------:R-:W-:Y:S01]  /*0440*/  LEA.HI R18, R181, 0xac, RZ, 0x1a ;  /* 0x000000acb5127811 */ /* 0x000fe200078fd0ff */
[----:B------:R-:W-:Y:S01]  /*0450*/  IMAD R29, R28, R5, RZ ;  /* 0x000000051c1d7224 */ /* 0x000fe200078e02ff */
[----:B------:R-:W-:-:S02]  /*0460*/  LEA.HI.X.SX32 R21, R15, R2, 0x1, P0 ;  /* 0x000000020f157211 */ /* 0x000fc400000f0eff */
[----:B------:R-:W-:Y:S01]  /*0470*/  LEA.HI.X.SX32 R25, R25, R2, 0x1, P1 ;  /* 0x0000000219197211 */ /* 0x000fe200008f0eff */
[-C--:B------:R-:W-:Y:S01]  /*0480*/  IMAD R17, R18, R5.reuse, RZ ;  /* 0x0000000512117224 */ /* 0x080fe200078e02ff */
[-C--:B------:R-:W-:Y:S01]  /*0490*/  IADD3 R18, P0, R19, R4.reuse, RZ ;  /* 0x0000000413127210 */ /* 0x080fe20007f1e0ff */
[----:B------:R1:W2:Y:S01]  /*04a0*/  LDG.E.U8 R14, desc[UR60][R20.64] ;  /* 0x0000003c140e7981 */ /* 0x0002a2000c1e1100 */
[C---:B------:R-:W-:Y:S02]  /*04b0*/  LEA.HI R30, R181.reuse, 0x1ac, RZ, 0x1a ;  /* 0x000001acb51e7811 */ /* 0x040fe400078fd0ff */
[----:B------:R-:W-:Y:S01]  /*04c0*/  LEA.HI R28, R181, 0x3c, RZ, 0x1a ;  /* 0x0000003cb51c7811 */ /* 0x000fe200078fd0ff */
[----:B------:R1:W2:Y:S01]  /*04d0*/  LDG.E.U8 R15, desc[UR60][R24.64] ;  /* 0x0000003c180f7981 */ /* 0x0002a2000c1e1100 */
[----:B0-----:R-:W-:Y:S01]  /*04e0*/  IADD3 R26, P2, R23, R4, RZ ;  /* 0x00000004171a7210 */ /* 0x001fe20007f5e0ff */
[----:B------:R-:W-:Y:S01]  /*04f0*/  IMAD R31, R30, R5, RZ ;  /* 0x000000051e1f7224 */ /* 0x000fe200078e02ff */
[----:B------:R-:W-:-:S02]  /*0500*/  LEA.HI.X.SX32 R19, R19, R2, 0x1, P0 ;  /* 0x0000000213137211 */ /* 0x000fc400000f0eff */
[----:B------:R-:W-:Y:S01]  /*0510*/  LEA.HI.X.SX32 R27, R23, R2, 0x1, P2 ;  /* 0x00000002171b7211 */ /* 0x000fe200010f0eff */
[----:B-1----:R-:W-:Y:S01]  /*0520*/  IMAD R21, R28, R5, RZ ;  /* 0x000000051c157224 */ /* 0x002fe200078e02ff */
[-C--:B------:R-:W-:Y:S02]  /*0530*/  IADD3 R22, P1, R17, R4.reuse, RZ ;  /* 0x0000000411167210 */ /* 0x080fe40007f3e0ff */
[----:B------:R-:W-:Y:S01]  /*0540*/  LEA.HI R32, R181, 0xbc, RZ, 0x1a ;  /* 0x000000bcb5207811 */ /* 0x000fe200078fd0ff */
[----:B------:R0:W2:Y:S01]  /*0550*/  LDG.E.U8 R16, desc[UR60][R26.64] ;  /* 0x0000003c1a107981 */ /* 0x0000a2000c1e1100 */
[----:B------:R-:W-:Y:S02]  /*0560*/  IADD3 R24, P0, R29, R4, RZ ;  /* 0x000000041d187210 */ /* 0x000fe40007f1e0ff */
[----:B------:R-:W-:Y:S02]  /*0570*/  LEA.HI R28, R181, 0x13c, RZ, 0x1a ;  /* 0x0000013cb51c7811 */ /* 0x000fe400078fd0ff */
[----:B------:R-:W-:-:S02]  /*0580*/  LEA.HI.X.SX32 R23, R17, R2, 0x1, P1 ;  /* 0x0000000211177211 */ /* 0x000fc400008f0eff */
[----:B------:R-:W-:Y:S01]  /*0590*/  LEA.HI.X.SX32 R25, R29, R2, 0x1, P0 ;  /* 0x000000021d197211 */ /* 0x000fe200000f0eff */
[-C--:B------:R-:W-:Y:S01]  /*05a0*/  IMAD R29, R32, R5.reuse, RZ ;  /* 0x00000005201d7224 */ /* 0x080fe200078e02ff */
[-C--:B------:R-:W-:Y:S01]  /*05b0*/  IADD3 R30, P1, R31, R4.reuse, RZ ;  /* 0x000000041f1e7210 */ /* 0x080fe20007f3e0ff */
[----:B------:R-:W-:Y:S01]  /*05c0*/  IMAD R33, R28, R5, RZ ;  /* 0x000000051c217224 */ /* 0x000fe200078e02ff */
[----:B0-----:R-:W-:Y:S01]  /*05d0*/  IADD3 R26, P0, R21, R4, RZ ;  /* 0x00000004151a7210 */ /* 0x001fe20007f1e0ff */
[----:B------:R0:W2:Y:S01]  /*05e0*/  LDG.E.U8 R20, desc[UR60][R22.64] ;  /* 0x0000003c16147981 */ /* 0x0000a2000c1e1100 */
[-C--:B------:R-:W-:Y:S02]  /*05f0*/  LEA.HI.X.SX32 R31, R31, R2.reuse, 0x1, P1 ;  /* 0x000000021f1f7211 */ /* 0x080fe400008f0eff */
[----:B------:R-:W-:Y:S01]  /*0600*/  LEA.HI.X.SX32 R27, R21, R2, 0x1, P0 ;  /* 0x00000002151b7211 */ /* 0x000fe200000f0eff */
[----:B------:R-:W2:Y:S01]  /*0610*/  LDG.E.U8 R17, desc[UR60][R18.64] ;  /* 0x0000003c12117981 */ /* 0x000ea2000c1e1100 */
[----:B------:R-:W-:-:S02]  /*0620*/  IADD3 R28, P0, R33, R4, RZ ;  /* 0x00000004211c7210 */ /* 0x000fc40007f1e0ff */
[----:B------:R-:W-:Y:S01]  /*0630*/  LEA.HI R34, R181, 0x1bc, RZ, 0x1a ;  /* 0x000001bcb5227811 */ /* 0x000fe200078fd0ff */
[----:B------:R1:W2:Y:S01]  /*0640*/  LDG.E.U8 R21, desc[UR60][R26.64] ;  /* 0x0000003c1a157981 */ /* 0x0002a2000c1e1100 */
[----:B0-----:R-:W-:Y:S02]  /*0650*/  IADD3 R22, P1, R29, R4, RZ ;  /* 0x000000041d167210 */ /* 0x001fe40007f3e0ff */
[----:B------:R-:W-:Y:S02]  /*0660*/  LEA.HI R32, R181, 0x4c, RZ, 0x1a ;  /* 0x0000004cb5207811 */ /* 0x000fe400078fd0ff */
[-C--:B------:R-:W-:Y:S01]  /*0670*/  LEA.HI.X.SX32 R23, R29, R2.reuse, 0x1, P1 ;  /* 0x000000021d177211 */ /* 0x080fe200008f0eff */
[----:B------:R0:W2:Y:S01]  /*0680*/  LDG.E.U8 R19, desc[UR60][R24.64] ;  /* 0x0000003c18137981 */ /* 0x0000a2000c1e1100 */
[----:B------:R-:W-:Y:S01]  /*0690*/  LEA.HI.X.SX32 R29, R33, R2, 0x1, P0 ;  /* 0x00000002211d7211 */ /* 0x000fe200000f0eff */
[----:B------:R-:W-:Y:S01]  /*06a0*/  IMAD R33, R34, R5, RZ ;  /* 0x0000000522217224 */ /* 0x000fe200078e02ff */
[C---:B------:R-:W-:Y:S01]  /*06b0*/  LEA.HI R36, R181.reuse, 0xcc, RZ, 0x1a ;  /* 0x000000ccb5247811 */ /* 0x040fe200078fd0ff */
[----:B------:R0:W2:Y:S01]  /*06c0*/  LDG.E.U8 R18, desc[UR60][R30.64] ;  /* 0x0000003c1e127981 */ /* 0x0000a2000c1e1100 */
[----:B-1----:R-:W-:-:S02]  /*06d0*/  LEA.HI R26, R181, 0x1cc, RZ, 0x1a ;  /* 0x000001ccb51a7811 */ /* 0x002fc400078fd0ff */
[----:B------:R-:W-:Y:S01]  /*06e0*/  IADD3 R34, P1, R33, R4, RZ ;  /* 0x0000000421227210 */ /* 0x000fe20007f3e0ff */
[-C--:B------:R-:W-:Y:S01]  /*06f0*/  IMAD R27, R36, R5.reuse, RZ ;  /* 0x00000005241b7224 */ /* 0x080fe200078e02ff */
[C---:B------:R-:W-:Y:S01]  /*0700*/  LEA.HI R38, R181.reuse, 0x5c, RZ, 0x1a ;  /* 0x0000005cb5267811 */ /* 0x040fe200078fd0ff */
[-C--:B0-----:R-:W-:Y:S01]  /*0710*/  IMAD R25, R32, R5.reuse, RZ ;  /* 0x0000000520197224 */ /* 0x081fe200078e02ff */
[----:B------:R-:W-:Y:S01]  /*0720*/  LEA.HI R32, R181, 0x14c, RZ, 0x1a ;  /* 0x0000014cb5207811 */ /* 0x000fe200078fd0ff */
[-C--:B------:R-:W-:Y:S01]  /*0730*/  IMAD R39, R26, R5.reuse, RZ ;  /* 0x000000051a277224 */ /* 0x080fe200078e02ff */
[----:B------:R-:W-:Y:S01]  /*0740*/  LEA.HI.X.SX32 R35, R33, R2, 0x1, P1 ;  /* 0x0000000221237211 */ /* 0x000fe200008f0eff */
[----:B------:R0:W2:Y:S01]  /*0750*/  LDG.E.U8 R24, desc[UR60][R28.64] ;  /* 0x0000003c1c187981 */ /* 0x0000a2000c1e1100 */
[-C--:B------:R-:W-:Y:S01]  /*0760*/  IADD3 R30, P0, R25, R4.reuse, RZ ;  /* 0x00000004191e7210 */ /* 0x080fe20007f1e0ff */
[----:B------:R-:W-:Y:S01]  /*0770*/  IMAD R37, R32, R5, RZ ;  /* 0x0000000520257224 */ /* 0x000fe200078e02ff */
[----:B------:R-:W-:Y:S01]  /*0780*/  IADD3 R32, P1, R27, R4, RZ ;  /* 0x000000041b207210 */ /* 0x000fe20007f3e0ff */
[----:B------:R-:W2:Y:S01]  /*0790*/  LDG.E.U8 R22, desc[UR60][R22.64] ;  /* 0x0000003c16167981 */ /* 0x000ea2000c1e1100 */
[----:B------:R-:W-:-:S02]  /*07a0*/  LEA.HI.X.SX32 R31, R25, R2, 0x1, P0 ;  /* 0x00000002191f7211 */ /* 0x000fc400000f0eff */
[----:B------:R-:W-:Y:S02]  /*07b0*/  LEA.HI.X.SX32 R33, R27, R2, 0x1, P1 ;  /* 0x000000021b217211 */ /* 0x000fe400008f0eff */
[-C--:B------:R-:W-:Y:S01]  /*07c0*/  IADD3 R36, P1, R39, R4.reuse, RZ ;  /* 0x0000000427247210 */ /* 0x080fe20007f3e0ff */
[----:B------:R-:W2:Y:S01]  /*07d0*/  LDG.E.U8 R25, desc[UR60][R30.64] ;  /* 0x0000003c1e197981 */ /* 0x000ea2000c1e1100 */
[----:B0-----:R-:W-:Y:S02]  /*07e0*/  IADD3 R28, P0, R37, R4, RZ ;  /* 0x00000004251c7210 */ /* 0x001fe40007f1e0ff */
[----:B------:R-:W-:Y:S01]  /*07f0*/  LEA.HI R40, R181, 0xdc, RZ, 0x1a ;  /* 0x000000dcb5287811 */ /* 0x000fe200078fd0ff */
[----:B------:R0:W2:Y:S01]  /*0800*/  LDG.E.U8 R23, desc[UR60][R34.64] ;  /* 0x0000003c22177981 */ /* 0x0000a2000c1e1100 */
[-C--:B------:R-:W-:Y:S02]  /*0810*/  LEA.HI.X.SX32 R29, R37, R2.reuse, 0x1, P0 ;  /* 0x00000002251d7211 */ /* 0x080fe400000f0eff */
[----:B------:R-:W-:Y:S01]  /*0820*/  LEA.HI.X.SX32 R37, R39, R2, 0x1, P1 ;  /* 0x0000000227257211 */ /* 0x000fe200008f0eff */
[-C--:B------:R-:W-:Y:S01]  /*0830*/  IMAD R39, R40, R5.reuse, RZ ;  /* 0x0000000528277224 */ /* 0x080fe200078e02ff */
[C---:B------:R-:W-:Y:S01]  /*0840*/  LEA.HI R40, R181.reuse, 0x1dc, RZ, 0x1a ;  /* 0x000001dcb5287811 */ /* 0x040fe200078fd0ff */
[----:B------:R-:W2:Y:S01]  /*0850*/  LDG.E.U8 R26, desc[UR60][R32.64] ;  /* 0x0000003c201a7981 */ /* 0x000ea2000c1e1100 */
[----:B0-----:R-:W-:Y:S01]  /*0860*/  IMAD R35, R38, R5, RZ ;  /* 0x0000000526237224 */ /* 0x001fe200078e02ff */
[----:B------:R-:W-:-:S02]  /*0870*/  LEA.HI R38, R181, 0x15c, RZ, 0x1a ;  /* 0x0000015cb5267811 */ /* 0x000fc400078fd0ff */
[----:B------:R0:W2:Y:S01]  /*0880*/  LDG.E.U8 R27, desc[UR60][R36.64] ;  /* 0x0000003c241b7981 */ /* 0x0000a2000c1e1100 */
[----:B------:R-:W-:Y:S02]  /*0890*/  LEA.HI R30, R181, 0x6c, RZ, 0x1a ;  /* 0x0000006cb51e7811 */ /* 0x000fe400078fd0ff */
[----:B------:R-:W-:Y:S01]  /*08a0*/  IADD3 R34, P0, R35, R4, RZ ;  /* 0x0000000423227210 */ /* 0x000fe20007f1e0ff */
[-C--:B------:R-:W-:Y:S01]  /*08b0*/  IMAD R31, R38, R5.reuse, RZ ;  /* 0x00000005261f7224 */ /* 0x080fe200078e02ff */
[----:B------:R-:W-:Y:S01]  /*08c0*/  LEA.HI R44, R181, 0x16c, RZ, 0x1a ;  /* 0x0000016cb52c7811 */ /* 0x000fe200078fd0ff */
[-C--:B------:R-:W-:Y:S01]  /*08d0*/  IMAD R43, R40, R5.reuse, RZ ;  /* 0x00000005282b7224 */ /* 0x080fe200078e02ff */
[----:B------:R-:W-:Y:S01]  /*08e0*/  LEA.HI.X.SX32 R35, R35, R2, 0x1, P0 ;  /* 0x0000000223237211 */ /* 0x000fe200000f0eff */
[----:B------:R-:W2:Y:S01]  /*08f0*/  LDG.E.U8 R28, desc[UR60][R28.64] ;  /* 0x0000003c1c1c7981 */ /* 0x000ea2000c1e1100 */
[-C--:B------:R-:W-:Y:S01]  /*0900*/  IADD3 R40, P0, R31, R4.reuse, RZ ;  /* 0x000000041f287210 */ /* 0x080fe20007f1e0ff */
[----:B0-----:R-:W-:Y:S01]  /*0910*/  IMAD R37, R30, R5, RZ ;  /* 0x000000051e257224 */ /* 0x001fe200078e02ff */
[----:B------:R-:W-:-:S02]  /*0920*/  IADD3 R32, P1, R39, R4, RZ ;  /* 0x0000000427207210 */ /* 0x000fc40007f3e0ff */
[----:B------:R-:W-:Y:S02]  /*0930*/  LEA.HI.X.SX32 R41, R31, R2, 0x1, P0 ;  /* 0x000000021f297211 */ /* 0x000fe400000f0eff */
[----:B------:R-:W-:Y:S02]  /*0940*/  LEA.HI R36, R181, 0xec, RZ, 0x1a ;  /* 0x000000ecb5247811 */ /* 0x000fe400078fd0ff */
[----:B------:R-:W-:Y:S01]  /*0950*/  IADD3 R38, P0, R37, R4, RZ ;  /* 0x0000000425267210 */ /* 0x000fe20007f1e0ff */
[----:B------:R0:W2:Y:S01]  /*0960*/  LDG.E.U8 R29, desc[UR60][R34.64] ;  /* 0x0000003c221d7981 */ /* 0x0000a2000c1e1100 */
[-C--:B------:R-:W-:Y:S01]  /*0970*/  LEA.HI.X.SX32 R33, R39, R2.reuse, 0x1, P1 ;  /* 0x0000000227217211 */ /* 0x080fe200008f0eff */
[----:B------:R-:W-:Y:S01]  /*0980*/  IMAD R45, R44, R5, RZ ;  /* 0x000000052c2d7224 */ /* 0x000fe200078e02ff */
[----:B------:R-:W-:Y:S01]  /*0990*/  LEA.HI.X.SX32 R39, R37, R2, 0x1, P0 ;  /* 0x0000000225277211 */ /* 0x000fe200000f0eff */
[----:B------:R1:W2:Y:S01]  /*09a0*/  LDG.E.U8 R31, desc[UR60][R40.64] ;  /* 0x0000003c281f7981 */ /* 0x0002a2000c1e1100 */
[----:B------:R-:W-:-:S03]  /*09b0*/  IADD3 R42, P1, R43, R4, RZ ;  /* 0x000000042b2a7210 */ /* 0x000fc60007f3e0ff */
[----:B------:R-:W2:Y:S01]  /*09c0*/  LDG.E.U8 R32, desc[UR60][R32.64] ;  /* 0x0000003c20207981 */ /* 0x000ea2000c1e1100 */
[-C--:B0-----:R-:W-:Y:S01]  /*09d0*/  IMAD R35, R36, R5.reuse, RZ ;  /* 0x0000000524237224 */ /* 0x081fe200078e02ff */
[C---:B------:R-:W-:Y:S02]  /*09e0*/  LEA.HI R34, R181.reuse, 0x7c, RZ, 0x1a ;  /* 0x0000007cb5227811 */ /* 0x040fe400078fd0ff */
[----:B-1----:R-:W-:Y:S02]  /*09f0*/  LEA.HI R40, R181, 0xfc, RZ, 0x1a ;  /* 0x000000fcb5287811 */ /* 0x002fe400078fd0ff */
[----:B------:R-:W-:Y:S01]  /*0a00*/  LEA.HI.X.SX32 R43, R43, R2, 0x1, P1 ;  /* 0x000000022b2b7211 */ /* 0x000fe200008f0eff */
[-C--:B------:R-:W-:Y:S01]  /*0a10*/  IMAD R41, R34, R5.reuse, RZ ;  /* 0x0000000522297224 */ /* 0x080fe200078e02ff */
[----:B------:R0:W2:Y:S01]  /*0a20*/  LDG.E.U8 R33, desc[UR60][R38.64] ;  /* 0x0000003c26217981 */ /* 0x0000a2000c1e1100 */
[-C--:B------:R-:W-:Y:S02]  /*0a30*/  IADD3 R36, P0, R35, R4.reuse, RZ ;  /* 0x0000000423247210 */ /* 0x080fe40007f1e0ff */
[----:B------:R-:W-:Y:S01]  /*0a40*/  IADD3 R44, P1, R45, R4, RZ ;  /* 0x000000042d2c7210 */ /* 0x000fe20007f3e0ff */
[----:B------:R-:W-:Y:S01]  /*0a50*/  IMAD R47, R5, 0x4, R47 ;  /* 0x00000004052f7824 */ /* 0x000fe200078e022f */
[----:B------:R-:W-:Y:S01]  /*0a60*/  LEA.HI R46, R181, 0x1ec, RZ, 0x1a ;  /* 0x000001ecb52e7811 */ /* 0x000fe200078fd0ff */
[----:B------:R1:W2:Y:S01]  /*0a70*/  LDG.E.U8 R30, desc[UR60][R42.64] ;  /* 0x0000003c2a1e7981 */ /* 0x0002a2000c1e1100 */
[-C--:B------:R-:W-:Y:S01]  /*0a80*/  LEA.HI.X.SX32 R37, R35, R2.reuse, 0x1, P0 ;  /* 0x0000000223257211 */ /* 0x080fe200000f0eff */
[-C--:B0-----:R-:W-:Y:S01]  /*0a90*/  IMAD R39, R40, R5.reuse, RZ ;  /* 0x0000000528277224 */ /* 0x081fe200078e02ff */
[----:B------:R-:W-:Y:S01]  /*0aa0*/  LEA.HI.X.SX32 R45, R45, R2, 0x1, P1 ;  /* 0x000000022d2d7211 */ /* 0x000fe200008f0eff */
[----:B------:R-:W-:Y:S01]  /*0ab0*/  IMAD R49, R46, R5, RZ ;  /* 0x000000052e317224 */ /* 0x000fe200078e02ff */
[-C--:B------:R-:W-:Y:S01]  /*0ac0*/  IADD3 R40, P0, R41, R4.reuse, RZ ;  /* 0x0000000429287210 */ /* 0x080fe20007f1e0ff */
[----:B------:R-:W2:Y:S01]  /*0ad0*/  LDG.E.U8 R36, desc[UR60][R36.64] ;  /* 0x0000003c24247981 */ /* 0x000ea2000c1e1100 */
[----:B------:R-:W-:-:S02]  /*0ae0*/  IADD3 R50, P1, R39, R4, RZ ;  /* 0x0000000427327210 */ /* 0x000fc40007f3e0ff */
[-C--:B------:R-:W-:Y:S01]  /*0af0*/  LEA.HI.X.SX32 R41, R41, R2.reuse, 0x1, P0 ;  /* 0x0000000229297211 */ /* 0x080fe200000f0eff */
[----:B------:R0:W2:Y:S01]  /*0b00*/  LDG.E.U8 R35, desc[UR60][R44.64] ;  /* 0x0000003c2c237981 */ /* 0x0000a2000c1e1100 */
[----:B------:R-:W-:Y:S01]  /*0b10*/  LEA.HI.X.SX32 R51, R39, R2, 0x1, P1 ;  /* 0x0000000227337211 */ /* 0x000fe200008f0eff */
[----:B------:R-:W-:Y:S01]  /*0b20*/  IMAD R39, R5, 0x8, R47 ;  /* 0x0000000805277824 */ /* 0x000fe200078e022f */
[-C--:B-1----:R-:W-:Y:S02]  /*0b30*/  IADD3 R42, P0, R47, R4.reuse, RZ ;  /* 0x000000042f2a7210 */ /* 0x082fe40007f1e0ff */
[----:B------:R-:W-:Y:S01]  /*0b40*/  IADD3 R48, P2, R49, R4, RZ ;  /* 0x0000000431307210 */ /* 0x000fe20007f5e0ff */
[----:B------:R-:W2:Y:S01]  /*0b50*/  LDG.E.U8 R38, desc[UR60][R50.64] ;  /* 0x0000003c32267981 */ /* 0x000ea2000c1e1100 */
[-C--:B------:R-:W-:Y:S01]  /*0b60*/  LEA.HI.X.SX32 R43, R47, R2.reuse, 0x1, P0 ;  /* 0x000000022f2b7211 */ /* 0x080fe200000f0eff */
[----:B------:R-:W-:Y:S01]  /*0b70*/  IMAD R47, R5, 0x4, R39 ;  /* 0x00000004052f7824 */ /* 0x000fe200078e0227 */
[----:B------:R-:W-:Y:S01]  /*0b80*/  LEA.HI.X.SX32 R49, R49, R2, 0x1, P2 ;  /* 0x0000000231317211 */ /* 0x000fe200010f0eff */
[----:B------:R-:W2:Y:S01]  /*0b90*/  LDG.E.U8 R37, desc[UR60][R40.64] ;  /* 0x0000003c28257981 */ /* 0x000ea2000c1e1100 */
[----:B0-----:R-:W-:Y:S01]  /*0ba0*/  IADD3 R44, P0, R39, R4, RZ ;  /* 0x00000004272c7210 */ /* 0x001fe20007f1e0ff */
[----:B------:R-:W-:-:S02]  /*0bb0*/  IMAD R53, R5, 0x4, R47 ;  /* 0x0000000405357824 */ /* 0x000fc400078e022f */
[----:B------:R0:W2:Y:S01]  /*0bc0*/  LDG.E.U8 R34, desc[UR60][R48.64] ;  /* 0x0000003c30227981 */ /* 0x0000a2000c1e1100 */
[----:B------:R-:W-:Y:S01]  /*0bd0*/  LEA.HI.X.SX32 R45, R39, R2, 0x1, P0 ;  /* 0x00000002272d7211 */ /* 0x000fe200000f0eff */
[----:B------:R-:W-:Y:S01]  /*0be0*/  IMAD R55, R5, 0x8, R53 ;  /* 0x0000000805377824 */ /* 0x000fe200078e0235 */
[-C--:B------:R-:W-:Y:S01]  /*0bf0*/  IADD3 R46, P1, R47, R4.reuse, RZ ;  /* 0x000000042f2e7210 */ /* 0x080fe20007f3e0ff */
[----:B------:R-:W5:Y:S01]  /*0c00*/  LDG.E.U8 R39, desc[UR60][R42.64] ;  /* 0x0000003c2a277981 */ /* 0x000f62000c1e1100 */
[----:B0-----:R-:W-:-:S03]  /*0c10*/  IADD3 R48, P0, R53, R4, RZ ;  /* 0x0000000435307210 */ /* 0x001fc60007f1e0ff */
[----:B------:R-:W2:Y:S01]  /*0c20*/  LDG.E.U8 R40, desc[UR60][R44.64] ;  /* 0x0000003c2c287981 */ /* 0x000ea2000c1e1100 */
[----:B------:R-:W-:Y:S01]  /*0c30*/  LEA.HI.X.SX32 R49, R53, R2, 0x1, P0 ;  /* 0x0000000235317211 */ /* 0x000fe200000f0eff */
[----:B------:R-:W-:Y:S01]  /*0c40*/  IMAD R53, R5, 0x4, R55 ;  /* 0x0000000405357824 */ /* 0x000fe200078e0237 */
[----:B------:R-:W-:Y:S02]  /*0c50*/  IADD3 R50, P0, R55, R4, RZ ;  /* 0x0000000437327210 */ /* 0x000fe40007f1e0ff */
[-C--:B------:R-:W-:Y:S01]  /*0c60*/  LEA.HI.X.SX32 R47, R47, R2.reuse, 0x1, P1 ;  /* 0x000000022f2f7211 */ /* 0x080fe200008f0eff */
[----:B------:R-:W2:Y:S01]  /*0c70*/  LDG.E.U8 R42, desc[UR60][R48.64] ;  /* 0x0000003c302a7981 */ /* 0x000ea2000c1e1100 */
[----:B------:R-:W-:Y:S01]  /*0c80*/  LEA.HI.X.SX32 R51, R55, R2, 0x1, P0 ;  /* 0x0000000237337211 */ /* 0x000fe200000f0eff */
[----:B------:R-:W-:Y:S01]  /*0c90*/  IMAD R55, R5, 0x4, R53 ;  /* 0x0000000405377824 */ /* 0x000fe200078e0235 */
[----:B------:R-:W-:Y:S01]  /*0ca0*/  IADD3 R52, P0, R53, R4, RZ ;  /* 0x0000000435347210 */ /* 0x000fe20007f1e0ff */
[----:B------:R0:W2:Y:S02]  /*0cb0*/  LDG.E.U8 R41, desc[UR60][R46.64] ;  /* 0x0000003c2e297981 */ /* 0x0000a4000c1e1100 */
[----:B------:R-:W-:Y:S01]  /*0cc0*/  IMAD R57, R5, 0x8, R55 ;  /* 0x0000000805397824 */ /* 0x000fe200078e0237 */
[----:B------:R-:W-:Y:S01]  /*0cd0*/  LEA.HI.X.SX32 R53, R53, R2, 0x1, P0 ;  /* 0x0000000235357211 */ /* 0x000fe200000f0eff */
[----:B------:R1:W2:Y:S03]  /*0ce0*/  LDG.E.U8 R43, desc[UR60][R50.64] ;  /* 0x0000003c322b7981 */ /* 0x0002a6000c1e1100 */
[----:B------:R-:W-:Y:S01]  /*0cf0*/  IADD3 R56, P0, R57, R4, RZ ;  /* 0x0000000439387210 */ /* 0x000fe20007f1e0ff */
[----:B------:R1:W2:Y:S01]  /*0d00*/  LDG.E.U8 R44, desc[UR60][R52.64] ;  /* 0x0000003c342c7981 */ /* 0x0002a2000c1e1100 */
[----:B0-----:R-:W-:-:S02]  /*0d10*/  IMAD R47, R5, 0x4, R57 ;  /* 0x00000004052f7824 */ /* 0x001fc400078e0239 */
[----:B------:R-:W-:Y:S02]  /*0d20*/  LEA.HI.X.SX32 R57, R57, R2, 0x1, P0 ;  /* 0x0000000239397211 */ /* 0x000fe400000f0eff */
[----:B------:R-:W-:Y:S01]  /*0d30*/  IMAD R49, R5, 0x4, R47 ;  /* 0x0000000405317824 */ /* 0x000fe200078e022f */
[----:B------:R-:W-:Y:S02]  /*0d40*/  IADD3 R58, P0, R47, R4, RZ ;  /* 0x000000042f3a7210 */ /* 0x000fe40007f1e0ff */
[----:B------:R-:W2:Y:S01]  /*0d50*/  LDG.E.U8 R46, desc[UR60][R56.64] ;  /* 0x0000003c382e7981 */ /* 0x000ea2000c1e1100 */
[----:B------:R-:W-:Y:S01]  /*0d60*/  IMAD R63, R5, 0x8, R49 ;  /* 0x00000008053f7824 */ /* 0x000fe200078e0231 */
[----:B------:R-:W-:Y:S02]  /*0d70*/  LEA.HI.X.SX32 R59, R47, R2, 0x1, P0 ;  /* 0x000000022f3b7211 */ /* 0x000fe400000f0eff */
[-C--:B------:R-:W-:Y:S01]  /*0d80*/  IADD3 R54, P1, R55, R4.reuse, RZ ;  /* 0x0000000437367210 */ /* 0x080fe20007f3e0ff */
[----:B-1----:R-:W-:Y:S01]  /*0d90*/  IMAD R51, R5, 0x4, R63 ;  /* 0x0000000405337824 */ /* 0x002fe200078e023f */
[----:B------:R-:W-:Y:S01]  /*0da0*/  IADD3 R60, P0, R49, R4, RZ ;  /* 0x00000004313c7210 */ /* 0x000fe20007f1e0ff */
[----:B------:R-:W2:Y:S01]  /*0db0*/  LDG.E.U8 R47, desc[UR60][R58.64] ;  /* 0x0000003c3a2f7981 */ /* 0x000ea2000c1e1100 */
[-C--:B------:R-:W-:Y:S01]  /*0dc0*/  LEA.HI.X.SX32 R55, R55, R2.reuse, 0x1, P1 ;  /* 0x0000000237377211 */ /* 0x080fe200008f0eff */
[----:B------:R-:W-:Y:S01]  /*0dd0*/  IMAD R53, R5, 0x4, R51 ;  /* 0x0000000405357824 */ /* 0x000fe200078e0233 */
[----:B------:R-:W-:-:S02]  /*0de0*/  LEA.HI.X.SX32 R61, R49, R2, 0x1, P0 ;  /* 0x00000002313d7211 */ /* 0x000fc400000f0eff */
[C---:B------:R-:W-:Y:S01]  /*0df0*/  IADD3 R64, P0, R51.reuse, R4, RZ ;  /* 0x0000000433407210 */ /* 0x040fe20007f1e0ff */
[----:B------:R0:W2:Y:S03]  /*0e00*/  LDG.E.U8 R45, desc[UR60][R54.64] ;  /* 0x0000003c362d7981 */ /* 0x0000a6000c1e1100 */
[----:B------:R-:W-:Y:S01]  /*0e10*/  LEA.HI.X.SX32 R65, R51, R2, 0x1, P0 ;  /* 0x0000000233417211 */ /* 0x000fe200000f0eff */
[----:B------:R-:W-:Y:S01]  /*0e20*/  IMAD R51, R5, 0x8, R53 ;  /* 0x0000000805337824 */ /* 0x000fe200078e0235 */
[-C--:B------:R-:W-:Y:S01]  /*0e30*/  IADD3 R62, P1, R63, R4.reuse, RZ ;  /* 0x000000043f3e7210 */ /* 0x080fe20007f3e0ff */
[----:B------:R1:W2:Y:S01]  /*0e40*/  LDG.E.U8 R48, desc[UR60][R60.64] ;  /* 0x0000003c3c307981 */ /* 0x0002a2000c1e1100 */
[----:B0-----:R-:W-:-:S03]  /*0e50*/  IADD3 R54, P0, R53, R4, RZ ;  /* 0x0000000435367210 */ /* 0x001fc60007f1e0ff */
[----:B------:R-:W2:Y:S01]  /*0e60*/  LDG.E.U8 R50, desc[UR60][R64.64] ;  /* 0x0000003c40327981 */ /* 0x000ea2000c1e1100 */
[-C--:B------:R-:W-:Y:S01]  /*0e70*/  LEA.HI.X.SX32 R55, R53, R2.reuse, 0x1, P0 ;  /* 0x0000000235377211 */ /* 0x080fe200000f0eff */
[----:B------:R-:W-:Y:S01]  /*0e80*/  IMAD R53, R5, 0x4, R51 ;  /* 0x0000000405357824 */ /* 0x000fe200078e0233 */
[----:B------:R-:W-:-:S03]  /*0e90*/  LEA.HI.X.SX32 R63, R63, R2, 0x1, P1 ;  /* 0x000000023f3f7211 */ /* 0x000fc600008f0eff */
[----:B------:R-:W-:Y:S01]  /*0ea0*/  IMAD R67, R5, 0x4, R53 ;  /* 0x0000000405437824 */ /* 0x000fe200078e0235 */
[C---:B------:R-:W-:Y:S01]  /*0eb0*/  IADD3 R56, P0, R51.reuse, R4, RZ ;  /* 0x0000000433387210 */ /* 0x040fe20007f1e0ff */
[----:B------:R0:W2:Y:S03]  /*0ec0*/  LDG.E.U8 R49, desc[UR60][R62.64] ;  /* 0x0000003c3e317981 */ /* 0x0000a6000c1e1100 */
[----:B------:R-:W-:Y:S02]  /*0ed0*/  LEA.HI.X.SX32 R57, R51, R2, 0x1, P0 ;  /* 0x0000000233397211 */ /* 0x000fe400000f0eff */
[-C--:B-1----:R-:W-:Y:S01]  /*0ee0*/  IADD3 R60, P0, R67, R4.reuse, RZ ;  /* 0x00000004433c7210 */ /* 0x082fe20007f1e0ff */
[----:B------:R-:W2:Y:S01]  /*0ef0*/  LDG.E.U8 R51, desc[UR60][R54.64] ;  /* 0x0000003c36337981 */ /* 0x000ea2000c1e1100 */
[----:B0-----:R-:W-:Y:S01]  /*0f00*/  IMAD R63, R5, 0x8, R67 ;  /* 0x00000008053f7824 */ /* 0x001fe200078e0243 */
[----:B------:R-:W-:-:S02]  /*0f10*/  IADD3 R58, P1, R53, R4, RZ ;  /* 0x00000004353a7210 */ /* 0x000fc40007f3e0ff */
[----:B------:R-:W2:Y:S01]  /*0f20*/  LDG.E.U8 R52, desc[UR60][R56.64] ;  /* 0x0000003c38347981 */ /* 0x000ea2000c1e1100 */
[----:B------:R-:W-:Y:S01]  /*0f30*/  IMAD R65, R5, 0x4, R63 ;  /* 0x0000000405417824 */ /* 0x000fe200078e023f */
[----:B------:R-:W-:Y:S02]  /*0f40*/  LEA.HI.X.SX32 R61, R67, R2, 0x1, P0 ;  /* 0x00000002433d7211 */ /* 0x000fe400000f0eff */
[----:B------:R-:W-:Y:S01]  /*0f50*/  IADD3 R62, P0, R63, R4, RZ ;  /* 0x000000043f3e7210 */ /* 0x000fe20007f1e0ff */
[----:B------:R-:W-:Y:S01]  /*0f60*/  IMAD R67, R5, 0x4, R65 ;  /* 0x0000000405437824 */ /* 0x000fe200078e0241 */
[-C--:B------:R-:W-:Y:S01]  /*0f70*/  LEA.HI.X.SX32 R59, R53, R2.reuse, 0x1, P1 ;  /* 0x00000002353b7211 */ /* 0x080fe200008f0eff */
[----:B------:R-:W2:Y:S01]  /*0f80*/  LDG.E.U8 R54, desc[UR60][R60.64] ;  /* 0x0000003c3c367981 */ /* 0x000ea2000c1e1100 */
[----:B------:R-:W-:Y:S01]  /*0f90*/  LEA.HI.X.SX32 R63, R63, R2, 0x1, P0 ;  /* 0x000000023f3f7211 */ /* 0x000fe200000f0eff */
[----:B------:R-:W-:Y:S01]  /*0fa0*/  IMAD R69, R5, 0x8, R67 ;  /* 0x0000000805457824 */ /* 0x000fe200078e0243 */
[C---:B------:R-:W-:Y:S01]  /*0fb0*/  IADD3 R64, P0, R65.reuse, R4, RZ ;  /* 0x0000000441407210 */ /* 0x040fe20007f1e0ff */
[----:B------:R0:W2:Y:S03]  /*0fc0*/  LDG.E.U8 R53, desc[UR60][R58.64] ;  /* 0x0000003c3a357981 */ /* 0x0000a6000c1e1100 */
[----:B------:R-:W-:Y:S01]  /*0fd0*/  LEA.HI.X.SX32 R65, R65, R2, 0x1, P0 ;  /* 0x0000000241417211 */ /* 0x000fe200000f0eff */
[----:B------:R1:W2:Y:S01]  /*0fe0*/  LDG.E.U8 R55, desc[UR60][R62.64] ;  /* 0x0000003c3e377981 */ /* 0x0002a2000c1e1100 */
[----:B------:R-:W-:-:S02]  /*0ff0*/  IADD3 R68, P0, R69, R4, RZ ;  /* 0x0000000445447210 */ /* 0x000fc40007f1e0ff */
[----:B------:R-:W-:Y:S01]  /*1000*/  IADD3 R66, P1, R67, R4, RZ ;  /* 0x0000000443427210 */ /* 0x000fe20007f3e0ff */
[----:B------:R3:W2:Y:S01]  /*1010*/  LDG.E.U8 R56, desc[UR60][R64.64] ;  /* 0x0000003c40387981 */ /* 0x0006a2000c1e1100 */
[----:B0-----:R-:W-:Y:S01]  /*1020*/  IMAD R59, R5, 0x4, R69 ;  /* 0x00000004053b7824 */ /* 0x001fe200078e0245 */
[----:B------:R-:W-:-:S03]  /*1030*/  LEA.HI.X.SX32 R69, R69, R2, 0x1, P0 ;  /* 0x0000000245457211 */ /* 0x000fc600000f0eff */
[----:B------:R-:W-:Y:S01]  /*1040*/  IMAD R61, R5, 0x4, R59 ;  /* 0x00000004053d7824 */ /* 0x000fe200078e023b */
[----:B------:R-:W-:Y:S01]  /*1050*/  IADD3 R70, P0, R59, R4, RZ ;  /* 0x000000043b467210 */ /* 0x000fe20007f1e0ff */
[----:B------:R-:W2:Y:S02]  /*1060*/  LDG.E.U8 R58, desc[UR60][R68.64] ;  /* 0x0000003c443a7981 */ /* 0x000ea4000c1e1100 */
[----:B------:R-:W-:Y:S01]  /*1070*/  IMAD R75, R5, 0x8, R61 ;  /* 0x00000008054b7824 */ /* 0x000fe200078e023d */
[----:B------:R-:W-:Y:S02]  /*1080*/  LEA.HI.X.SX32 R71, R59, R2, 0x1, P0 ;  /* 0x000000023b477211 */ /* 0x000fe400000f0eff */
[----:B------:R-:W-:Y:S01]  /*1090*/  IADD3 R72, P0, R61, R4, RZ ;  /* 0x000000043d487210 */ /* 0x000fe20007f1e0ff */
[----:B-1----:R-:W-:Y:S01]  /*10a0*/  IMAD R63, R5, 0x4, R75 ;  /* 0x00000004053f7824 */ /* 0x002fe200078e024b */
[-C--:B------:R-:W-:Y:S01]  /*10b0*/  LEA.HI.X.SX32 R67, R67, R2.reuse, 0x1, P1 ;  /* 0x0000000243437211 */ /* 0x080fe200008f0eff */
[----:B------:R-:W2:Y:S01]  /*10c0*/  LDG.E.U8 R59, desc[UR60][R70.64] ;  /* 0x0000003c463b7981 */ /* 0x000ea2000c1e1100 */
[----:B------:R-:W-:Y:S01]  /*10d0*/  LEA.HI.X.SX32 R73, R61, R2, 0x1, P0 ;  /* 0x000000023d497211 */ /* 0x000fe200000f0eff */
[----:B---3--:R-:W-:Y:S01]  /*10e0*/  IMAD R65, R5, 0x4, R63 ;  /* 0x0000000405417824 */ /* 0x008fe200078e023f */
[C---:B------:R-:W-:Y:S01]  /*10f0*/  IADD3 R76, P0, R63.reuse, R4, RZ ;  /* 0x000000043f4c7210 */ /* 0x040fe20007f1e0ff */
[----:B------:R0:W3:Y:S03]  /*1100*/  LDG.E.U8 R57, desc[UR60][R66.64] ;  /* 0x0000003c42397981 */ /* 0x0000e6000c1e1100 */
[----:B------:R-:W-:Y:S01]  /*1110*/  LEA.HI.X.SX32 R77, R63, R2, 0x1, P0 ;  /* 0x000000023f4d7211 */ /* 0x000fe200000f0eff */
[----:B------:R-:W-:Y:S01]  /*1120*/  IMAD R63, R5, 0x8, R65 ;  /* 0x00000008053f7824 */ /* 0x000fe200078e0241 */
[-C--:B------:R-:W-:Y:S01]  /*1130*/  IADD3 R74, P1, R75, R4.reuse, RZ ;  /* 0x000000044b4a7210 */ /* 0x080fe20007f3e0ff */
[----:B------:R1:W3:Y:S01]  /*1140*/  LDG.E.U8 R60, desc[UR60][R72.64] ;  /* 0x0000003c483c7981 */ /* 0x0002e2000c1e1100 */
[----:B0-----:R-:W-:-:S03]  /*1150*/  IADD3 R66, P0, R65, R4, RZ ;  /* 0x0000000441427210 */ /* 0x001fc60007f1e0ff */
[----:B------:R-:W2:Y:S01]  /*1160*/  LDG.E.U8 R62, desc[UR60][R76.64] ;  /* 0x0000003c4c3e7981 */ /* 0x000ea2000c1e1100 */
[-C--:B------:R-:W-:Y:S01]  /*1170*/  LEA.HI.X.SX32 R67, R65, R2.reuse, 0x1, P0 ;  /* 0x0000000241437211 */ /* 0x080fe200000f0eff */
[----:B------:R-:W-:Y:S01]  /*1180*/  IMAD R65, R5, 0x4, R63 ;  /* 0x0000000405417824 */ /* 0x000fe200078e023f */
[----:B------:R-:W-:-:S03]  /*1190*/  LEA.HI.X.SX32 R75, R75, R2, 0x1, P1 ;  /* 0x000000024b4b7211 */ /* 0x000fc600008f0eff */
[----:B------:R-:W-:Y:S01]  /*11a0*/  IMAD R79, R5, 0x4, R65 ;  /* 0x00000004054f7824 */ /* 0x000fe200078e0241 */
[C---:B------:R-:W-:Y:S01]  /*11b0*/  IADD3 R68, P0, R63.reuse, R4, RZ ;  /* 0x000000043f447210 */ /* 0x040fe20007f1e0ff */
[----:B------:R0:W3:Y:S03]  /*11c0*/  LDG.E.U8 R61, desc[UR60][R74.64] ;  /* 0x0000003c4a3d7981 */ /* 0x0000e6000c1e1100 */
        /* <DEDUP_REMOVED lines=33> */
[----:B----4-:R-:W-:Y:S01]  /*13e0*/  IMAD R77, R5, 0x4, R75 ;  /* 0x00000004054d7824 */ /* 0x010fe200078e024b */
[C---:B------:R-:W-:Y:S01]  /*13f0*/  IADD3 R88, P0, R75.reuse, R4, RZ ;  /* 0x000000044b587210 */ /* 0x040fe20007f1e0ff */
[----:B------:R0:W4:Y:S03]  /*1400*/  LDG.E.U8 R69, desc[UR60][R78.64] ;  /* 0x0000003c4e457981 */ /* 0x000126000c1e1100 */
[----:B------:R-:W-:Y:S01]  /*1410*/  LEA.HI.X.SX32 R89, R75, R2, 0x1, P0 ;  /* 0x000000024b597211 */ /* 0x000fe200000f0eff */
[----:B------:R-:W-:Y:S01]  /*1420*/  IMAD R75, R5, 0x8, R77 ;  /* 0x00000008054b7824 */ /* 0x000fe200078e024d */
[-C--:B------:R-:W-:Y:S01]  /*1430*/  IADD3 R86, P1, R87, R4.reuse, RZ ;  /* 0x0000000457567210 */ /* 0x080fe20007f3e0ff */
[----:B------:R1:W4:Y:S01]  /*1440*/  LDG.E.U8 R72, desc[UR60][R84.64] ;  /* 0x0000003c54487981 */ /* 0x000322000c1e1100 */
[----:B0-----:R-:W-:-:S03]  /*1450*/  IADD3 R78, P0, R77, R4, RZ ;  /* 0x000000044d4e7210 */ /* 0x001fc60007f1e0ff */
[----:B------:R-:W4:Y:S01]  /*1460*/  LDG.E.U8 R74, desc[UR60][R88.64] ;  /* 0x0000003c584a7981 */ /* 0x000f22000c1e1100 */
[-C--:B------:R-:W-:Y:S01]  /*1470*/  LEA.HI.X.SX32 R79, R77, R2.reuse, 0x1, P0 ;  /* 0x000000024d4f7211 */ /* 0x080fe200000f0eff */
[----:B------:R-:W-:Y:S01]  /*1480*/  IMAD R77, R5, 0x4, R75 ;  /* 0x00000004054d7824 */ /* 0x000fe200078e024b */
[----:B------:R-:W-:-:S03]  /*1490*/  LEA.HI.X.SX32 R87, R87, R2, 0x1, P1 ;  /* 0x0000000257577211 */ /* 0x000fc600008f0eff */
[----:B------:R-:W-:Y:S01]  /*14a0*/  IMAD R91, R5, 0x4, R77 ;  /* 0x00000004055b7824 */ /* 0x000fe200078e024d */
[C---:B------:R-:W-:Y:S01]  /*14b0*/  IADD3 R80, P0, R75.reuse, R4, RZ ;  /* 0x000000044b507210 */ /* 0x040fe20007f1e0ff */
[----:B------:R0:W4:Y:S03]  /*14c0*/  LDG.E.U8 R73, desc[UR60][R86.64] ;  /* 0x0000003c56497981 */ /* 0x000126000c1e1100 */
[----:B------:R-:W-:Y:S02]  /*14d0*/  LEA.HI.X.SX32 R81, R75, R2, 0x1, P0 ;  /* 0x000000024b517211 */ /* 0x000fe400000f0eff */
[-C--:B-1----:R-:W-:Y:S01]  /*14e0*/  IADD3 R84, P0, R91, R4.reuse, RZ ;  /* 0x000000045b547210 */ /* 0x082fe20007f1e0ff */
[----:B------:R-:W4:Y:S01]  /*14f0*/  LDG.E.U8 R75, desc[UR60][R78.64] ;  /* 0x0000003c4e4b7981 */ /* 0x000f22000c1e1100 */
[----:B0-----:R-:W-:Y:S01]  /*1500*/  IMAD R87, R5, 0x8, R91 ;  /* 0x0000000805577824 */ /* 0x001fe200078e025b */
[----:B------:R-:W-:-:S02]  /*1510*/  IADD3 R82, P1, R77, R4, RZ ;  /* 0x000000044d527210 */ /* 0x000fc40007f3e0ff */
[----:B------:R-:W4:Y:S01]  /*1520*/  LDG.E.U8 R76, desc[UR60][R80.64] ;  /* 0x0000003c504c7981 */ /* 0x000f22000c1e1100 */
[----:B------:R-:W-:Y:S01]  /*1530*/  IMAD R89, R5, 0x4, R87 ;  /* 0x0000000405597824 */ /* 0x000fe200078e0257 */
[----:B------:R-:W-:Y:S02]  /*1540*/  LEA.HI.X.SX32 R85, R91, R2, 0x1, P0 ;  /* 0x000000025b557211 */ /* 0x000fe400000f0eff */
[----:B------:R-:W-:Y:S01]  /*1550*/  IADD3 R86, P0, R87, R4, RZ ;  /* 0x0000000457567210 */ /* 0x000fe20007f1e0ff */
[----:B------:R-:W-:Y:S01]  /*1560*/  IMAD R91, R5, 0x4, R89 ;  /* 0x00000004055b7824 */ /* 0x000fe200078e0259 */
[-C--:B------:R-:W-:Y:S01]  /*1570*/  LEA.HI.X.SX32 R83, R77, R2.reuse, 0x1, P1 ;  /* 0x000000024d537211 */ /* 0x080fe200008f0eff */
[----:B------:R-:W4:Y:S01]  /*1580*/  LDG.E.U8 R78, desc[UR60][R84.64] ;  /* 0x0000003c544e7981 */ /* 0x000f22000c1e1100 */
[----:B------:R-:W-:Y:S01]  /*1590*/  LEA.HI.X.SX32 R87, R87, R2, 0x1, P0 ;  /* 0x0000000257577211 */ /* 0x000fe200000f0eff */
[----:B------:R-:W-:Y:S01]  /*15a0*/  IMAD R93, R5, 0x8, R91 ;  /* 0x00000008055d7824 */ /* 0x000fe200078e025b */
[C---:B------:R-:W-:Y:S01]  /*15b0*/  IADD3 R88, P0, R89.reuse, R4, RZ ;  /* 0x0000000459587210 */ /* 0x040fe20007f1e0ff */
[----:B------:R0:W4:Y:S03]  /*15c0*/  LDG.E.U8 R77, desc[UR60][R82.64] ;  /* 0x0000003c524d7981 */ /* 0x000126000c1e1100 */
[----:B------:R-:W-:Y:S01]  /*15d0*/  LEA.HI.X.SX32 R89, R89, R2, 0x1, P0 ;  /* 0x0000000259597211 */ /* 0x000fe200000f0eff */
[----:B------:R1:W4:Y:S01]  /*15e0*/  LDG.E.U8 R79, desc[UR60][R86.64] ;  /* 0x0000003c564f7981 */ /* 0x000322000c1e1100 */
[----:B------:R-:W-:-:S02]  /*15f0*/  IADD3 R92, P0, R93, R4, RZ ;  /* 0x000000045d5c7210 */ /* 0x000fc40007f1e0ff */
[----:B------:R-:W-:Y:S01]  /*1600*/  IADD3 R90, P1, R91, R4, RZ ;  /* 0x000000045b5a7210 */ /* 0x000fe20007f3e0ff */
[----:B------:R1:W4:Y:S01]  /*1610*/  LDG.E.U8 R80, desc[UR60][R88.64] ;  /* 0x0000003c58507981 */ /* 0x000322000c1e1100 */
[----:B0-----:R-:W-:Y:S01]  /*1620*/  IMAD R83, R5, 0x4, R93 ;  /* 0x0000000405537824 */ /* 0x001fe200078e025d */
[----:B------:R-:W-:-:S03]  /*1630*/  LEA.HI.X.SX32 R93, R93, R2, 0x1, P0 ;  /* 0x000000025d5d7211 */ /* 0x000fc600000f0eff */
[----:B------:R-:W-:Y:S01]  /*1640*/  IMAD R85, R5, 0x4, R83 ;  /* 0x0000000405557824 */ /* 0x000fe200078e0253 */
[----:B------:R-:W-:Y:S01]  /*1650*/  IADD3 R94, P0, R83, R4, RZ ;  /* 0x00000004535e7210 */ /* 0x000fe20007f1e0ff */
[----:B------:R-:W4:Y:S02]  /*1660*/  LDG.E.U8 R82, desc[UR60][R92.64] ;  /* 0x0000003c5c527981 */ /* 0x000f24000c1e1100 */
[----:B------:R-:W-:Y:S01]  /*1670*/  IMAD R99, R5, 0x8, R85 ;  /* 0x0000000805637824 */ /* 0x000fe200078e0255 */
[----:B------:R-:W-:Y:S02]  /*1680*/  LEA.HI.X.SX32 R95, R83, R2, 0x1, P0 ;  /* 0x00000002535f7211 */ /* 0x000fe400000f0eff */
[----:B------:R-:W-:Y:S01]  /*1690*/  IADD3 R96, P0, R85, R4, RZ ;  /* 0x0000000455607210 */ /* 0x000fe20007f1e0ff */
[----:B-1----:R-:W-:Y:S01]  /*16a0*/  IMAD R87, R5, 0x4, R99 ;  /* 0x0000000405577824 */ /* 0x002fe200078e0263 */
[-C--:B------:R-:W-:Y:S01]  /*16b0*/  LEA.HI.X.SX32 R91, R91, R2.reuse, 0x1, P1 ;  /* 0x000000025b5b7211 */ /* 0x080fe200008f0eff */
[----:B------:R-:W4:Y:S01]  /*16c0*/  LDG.E.U8 R83, desc[UR60][R94.64] ;  /* 0x0000003c5e537981 */ /* 0x000f22000c1e1100 */
[----:B------:R-:W-:Y:S01]  /*16d0*/  LEA.HI.X.SX32 R97, R85, R2, 0x1, P0 ;  /* 0x0000000255617211 */ /* 0x000fe200000f0eff */
[----:B------:R-:W-:Y:S01]  /*16e0*/  IMAD R89, R5, 0x4, R87 ;  /* 0x0000000405597824 */ /* 0x000fe200078e0257 */
[C---:B------:R-:W-:Y:S01]  /*16f0*/  IADD3 R100, P0, R87.reuse, R4, RZ ;  /* 0x0000000457647210 */ /* 0x040fe20007f1e0ff */
[----:B------:R0:W4:Y:S03]  /*1700*/  LDG.E.U8 R81, desc[UR60][R90.64] ;  /* 0x0000003c5a517981 */ /* 0x000126000c1e1100 */
[----:B------:R-:W-:Y:S01]  /*1710*/  LEA.HI.X.SX32 R101, R87, R2, 0x1, P0 ;  /* 0x0000000257657211 */ /* 0x000fe200000f0eff */
[----:B------:R-:W-:Y:S01]  /*1720*/  IMAD R87, R5, 0x8, R89 ;  /* 0x0000000805577824 */ /* 0x000fe200078e0259 */
[-C--:B------:R-:W-:Y:S01]  /*1730*/  IADD3 R98, P1, R99, R4.reuse, RZ ;  /* 0x0000000463627210 */ /* 0x080fe20007f3e0ff */
[----:B------:R1:W4:Y:S01]  /*1740*/  LDG.E.U8 R84, desc[UR60][R96.64] ;  /* 0x0000003c60547981 */ /* 0x000322000c1e1100 */
[----:B0-----:R-:W-:-:S03]  /*1750*/  IADD3 R90, P0, R89, R4, RZ ;  /* 0x00000004595a7210 */ /* 0x001fc60007f1e0ff */
[----:B------:R0:W4:Y:S01]  /*1760*/  LDG.E.U8 R86, desc[UR60][R100.64] ;  /* 0x0000003c64567981 */ /* 0x000122000c1e1100 */
[----:B------:R-:W-:Y:S01]  /*1770*/  LEA.HI.X.SX32 R91, R89, R2, 0x1, P0 ;  /* 0x00000002595b7211 */ /* 0x000fe200000f0eff */
[----:B------:R-:W-:-:S04]  /*1780*/  IMAD R89, R5, 0x4, R87 ;  /* 0x0000000405597824 */ /* 0x000fc800078e0257 */
[----:B------:R-:W-:Y:S01]  /*1790*/  IMAD R103, R5, 0x4, R89 ;  /* 0x0000000405677824 */ /* 0x000fe200078e0259 */
[----:B------:R-:W-:-:S03]  /*17a0*/  IADD3 R92, P0, R87, R4, RZ ;  /* 0x00000004575c7210 */ /* 0x000fc60007f1e0ff */
[----:B------:R-:W-:Y:S01]  /*17b0*/  IMAD R105, R5, 0x8, R103 ;  /* 0x0000000805697824 */ /* 0x000fe200078e0267 */
[-C--:B------:R-:W-:Y:S02]  /*17c0*/  LEA.HI.X.SX32 R99, R99, R2.reuse, 0x1, P1 ;  /* 0x0000000263637211 */ /* 0x080fe400008f0eff */
[----:B------:R-:W-:Y:S01]  /*17d0*/  LEA.HI.X.SX32 R93, R87, R2, 0x1, P0 ;  /* 0x00000002575d7211 */ /* 0x000fe200000f0eff */
[----:B------:R-:W-:Y:S01]  /*17e0*/  IMAD R107, R5, 0x4, R105 ;  /* 0x00000004056b7824 */ /* 0x000fe200078e0269 */
[----:B-1----:R-:W-:Y:S01]  /*17f0*/  IADD3 R96, P0, R103, R4, RZ ;  /* 0x0000000467607210 */ /* 0x002fe20007f1e0ff */
[----:B------:R1:W4:Y:S02]  /*1800*/  LDG.E.U8 R85, desc[UR60][R98.64] ;  /* 0x0000003c62557981 */ /* 0x000324000c1e1100 */
[----:B0-----:R-:W-:Y:S01]  /*1810*/  IMAD R101, R5, 0x4, R107 ;  /* 0x0000000405657824 */ /* 0x001fe200078e026b */
[----:B------:R-:W-:Y:S01]  /*1820*/  LEA.HI.X.SX32 R97, R103, R2, 0x1, P0 ;  /* 0x0000000267617211 */ /* 0x000fe200000f0eff */
[----:B------:R0:W4:Y:S02]  /*1830*/  LDG.E.U8 R88, desc[UR60][R92.64] ;  /* 0x0000003c5c587981 */ /* 0x000124000c1e1100 */
[----:B------:R-:W-:Y:S01]  /*1840*/  IMAD R103, R5, 0x8, R101 ;  /* 0x0000000805677824 */ /* 0x000fe200078e0265 */
[-C--:B------:R-:W-:Y:S01]  /*1850*/  IADD3 R94, P1, R89, R4.reuse, RZ ;  /* 0x00000004595e7210 */ /* 0x080fe20007f3e0ff */
[----:B------:R5:W4:Y:S01]  /*1860*/  LDG.E.U8 R87, desc[UR60][R90.64] ;  /* 0x0000003c5a577981 */ /* 0x000b22000c1e1100 */
[----:B-1----:R-:W-:-:S03]  /*1870*/  IADD3 R98, P0, R105, R4, RZ ;  /* 0x0000000469627210 */ /* 0x002fc60007f1e0ff */
[----:B------:R-:W4:Y:S01]  /*1880*/  LDG.E.U8 R106, desc[UR60][R96.64] ;  /* 0x0000003c606a7981 */ /* 0x000f22000c1e1100 */
[----:B------:R-:W-:Y:S01]  /*1890*/  LEA.HI.X.SX32 R99, R105, R2, 0x1, P0 ;  /* 0x0000000269637211 */ /* 0x000fe200000f0eff */
[----:B------:R-:W-:Y:S01]  /*18a0*/  IMAD R105, R5, 0x4, R103 ;  /* 0x0000000405697824 */ /* 0x000fe200078e0267 */
[----:B0-----:R-:W-:Y:S02]  /*18b0*/  IADD3 R92, P0, R101, R4, RZ ;  /* 0x00000004655c7210 */ /* 0x001fe40007f1e0ff */
[-C--:B------:R-:W-:Y:S01]  /*18c0*/  LEA.HI.X.SX32 R95, R89, R2.reuse, 0x1, P1 ;  /* 0x00000002595f7211 */ /* 0x080fe200008f0eff */
[----:B------:R-:W-:Y:S01]  /*18d0*/  IMAD R111, R5, 0x4, R105 ;  /* 0x00000004056f7824 */ /* 0x000fe200078e0269 */
[----:B------:R-:W-:-:S03]  /*18e0*/  LEA.HI.X.SX32 R93, R101, R2, 0x1, P0 ;  /* 0x00000002655d7211 */ /* 0x000fc600000f0eff */
[----:B------:R-:W-:Y:S01]  /*18f0*/  IMAD R101, R5, 0x8, R111 ;  /* 0x0000000805657824 */ /* 0x000fe200078e026f */
[----:B------:R0:W4:Y:S01]  /*1900*/  LDG.E.U8 R89, desc[UR60][R94.64] ;  /* 0x0000003c5e597981 */ /* 0x000122000c1e1100 */
[----:B-----5:R-:W-:Y:S02]  /*1910*/  IADD3 R90, P1, R107, R4, RZ ;  /* 0x000000046b5a7210 */ /* 0x020fe40007f3e0ff */
[----:B------:R-:W-:Y:S01]  /*1920*/  IMAD R113, R5, 0x4, R101 ;  /* 0x0000000405717824 */ /* 0x000fe200078e0265 */
[----:B------:R-:W5:Y:S01]  /*1930*/  LDG.E.U8 R109, desc[UR60][R92.64] ;  /* 0x0000003c5c6d7981 */ /* 0x000f62000c1e1100 */
[----:B------:R-:W-:Y:S02]  /*1940*/  LEA.HI.X.SX32 R91, R107, R2, 0x1, P1 ;  /* 0x000000026b5b7211 */ /* 0x000fe400008f0eff */
[-C--:B0-----:R-:W-:Y:S01]  /*1950*/  IADD3 R94, P0, R103, R4.reuse, RZ ;  /* 0x00000004675e7210 */ /* 0x081fe20007f1e0ff */
[----:B------:R0:W5:Y:S01]  /*1960*/  LDG.E.U8 R107, desc[UR60][R98.64] ;  /* 0x0000003c626b7981 */ /* 0x000162000c1e1100 */
[----:B------:R-:W-:-:S02]  /*1970*/  IADD3 R96, P1, R105, R4, RZ ;  /* 0x0000000469607210 */ /* 0x000fc40007f3e0ff */
[-C--:B------:R-:W-:Y:S01]  /*1980*/  LEA.HI.X.SX32 R95, R103, R2.reuse, 0x1, P0 ;  /* 0x00000002675f7211 */ /* 0x080fe200000f0eff */
[----:B------:R-:W-:Y:S01]  /*1990*/  IMAD R103, R5, 0x4, R113 ;  /* 0x0000000405677824 */ /* 0x000fe200078e0271 */
[----:B------:R-:W-:Y:S01]  /*19a0*/  LEA.HI.X.SX32 R97, R105, R2, 0x1, P1 ;  /* 0x0000000269617211 */ /* 0x000fe200008f0eff */
[----:B------:R1:W5:Y:S02]  /*19b0*/  LDG.E.U8 R108, desc[UR60][R90.64] ;  /* 0x0000003c5a6c7981 */ /* 0x000364000c1e1100 */
[----:B------:R-:W-:Y:S01]  /*19c0*/  IMAD R105, R5, 0x8, R103 ;  /* 0x0000000805697824 */ /* 0x000fe200078e0267 */
[----:B0-----:R-:W-:Y:S01]  /*19d0*/  IADD3 R98, P0, R111, R4, RZ ;  /* 0x000000046f627210 */ /* 0x001fe20007f1e0ff */
[----:B------:R0:W5:Y:S02]  /*19e0*/  LDG.E.U8 R110, desc[UR60][R94.64] ;  /* 0x0000003c5e6e7981 */ /* 0x000164000c1e1100 */
[----:B------:R-:W-:Y:S01]  /*19f0*/  IMAD R119, R5, 0x4, R105 ;  /* 0x0000000405777824 */ /* 0x000fe200078e0269 */
[----:B------:R-:W-:-:S02]  /*1a00*/  LEA.HI.X.SX32 R99, R111, R2, 0x1, P0 ;  /* 0x000000026f637211 */ /* 0x000fc400000f0eff */
[-C--:B-1----:R-:W-:Y:S01]  /*1a10*/  IADD3 R90, P0, R101, R4.reuse, RZ ;  /* 0x00000004655a7210 */ /* 0x082fe20007f1e0ff */
[----:B------:R-:W-:Y:S01]  /*1a20*/  IMAD R121, R5, 0x4, R119 ;  /* 0x0000000405797824 */ /* 0x000fe200078e0277 */
[----:B------:R-:W-:Y:S01]  /*1a30*/  IADD3 R92, P1, R113, R4, RZ ;  /* 0x00000004715c7210 */ /* 0x000fe20007f3e0ff */
[----:B------:R1:W5:Y:S01]  /*1a40*/  LDG.E.U8 R111, desc[UR60][R96.64] ;  /* 0x0000003c606f7981 */ /* 0x000362000c1e1100 */
[----:B------:R-:W-:Y:S01]  /*1a50*/  LEA.HI.X.SX32 R91, R101, R2, 0x1, P0 ;  /* 0x00000002655b7211 */ /* 0x000fe200000f0eff */
[C---:B------:R-:W-:Y:S02]  /*1a60*/  IMAD R101, R5.reuse, 0x8, R121 ;  /* 0x0000000805657824 */ /* 0x040fe400078e0279 */
[----:B------:R1:W5:Y:S02]  /*1a70*/  LDG.E.U8 R112, desc[UR60][R98.64] ;  /* 0x0000003c62707981 */ /* 0x000364000c1e1100 */
[----:B------:R-:W-:-:S04]  /*1a80*/  IMAD R123, R5, 0x4, R101 ;  /* 0x00000004057b7824 */ /* 0x000fc800078e0265 */
[----:B------:R-:W-:Y:S01]  /*1a90*/  IMAD R125, R5, 0x4, R123 ;  /* 0x00000004057d7824 */ /* 0x000fe200078e027b */
[----:B0-----:R-:W-:-:S03]  /*1aa0*/  IADD3 R94, P0, R103, R4, RZ ;  /* 0x00000004675e7210 */ /* 0x001fc60007f1e0ff */
[----:B------:R-:W-:Y:S01]  /*1ab0*/  IMAD R127, R5, 0x8, R125 ;  /* 0x00000008057f7824 */ /* 0x000fe200078e027d */
[----:B------:R-:W-:Y:S02]  /*1ac0*/  LEA.HI.X.SX32 R93, R113, R2, 0x1, P1 ;  /* 0x00000002715d7211 */ /* 0x000fe400008f0eff */
[----:B-1----:R-:W-:Y:S01]  /*1ad0*/  IADD3 R96, P1, R119, R4, RZ ;  /* 0x0000000477607210 */ /* 0x002fe20007f3e0ff */
[----:B------:R-:W-:Y:S01]  /*1ae0*/  IMAD R129, R5, 0x4, R127 ;  /* 0x0000000405817824 */ /* 0x000fe200078e027f */
[----:B------:R-:W-:Y:S01]  /*1af0*/  LEA.HI.X.SX32 R95, R103, R2, 0x1, P0 ;  /* 0x00000002675f7211 */ /* 0x000fe200000f0eff */
[----:B------:R0:W5:Y:S01]  /*1b00*/  LDG.E.U8 R113, desc[UR60][R90.64] ;  /* 0x0000003c5a717981 */ /* 0x000162000c1e1100 */
[----:B------:R-:W-:Y:S02]  /*1b10*/  IADD3 R116, P0, R105, R4, RZ ;  /* 0x0000000469747210 */ /* 0x000fe40007f1e0ff */
[-C--:B------:R-:W-:Y:S01]  /*1b20*/  LEA.HI.X.SX32 R97, R119, R2.reuse, 0x1, P1 ;  /* 0x0000000277617211 */ /* 0x080fe200008f0eff */
[----:B------:R-:W-:Y:S01]  /*1b30*/  IMAD R119, R5, 0x4, R129 ;  /* 0x0000000405777824 */ /* 0x000fe200078e0281 */
[----:B------:R-:W-:Y:S01]  /*1b40*/  LEA.HI.X.SX32 R117, R105, R2, 0x1, P0 ;  /* 0x0000000269757211 */ /* 0x000fe200000f0eff */
[----:B------:R1:W5:Y:S02]  /*1b50*/  LDG.E.U8 R114, desc[UR60][R92.64] ;  /* 0x0000003c5c727981 */ /* 0x000364000c1e1100 */
[----:B------:R-:W-:Y:S01]  /*1b60*/  IMAD R99, R5, 0x8, R119 ;  /* 0x0000000805637824 */ /* 0x000fe200078e0277 */
[C---:B0-----:R-:W-:Y:S01]  /*1b70*/  IADD3 R90, P0, R121.reuse, R4, RZ ;  /* 0x00000004795a7210 */ /* 0x041fe20007f1e0ff */
[----:B------:R0:W5:Y:S03]  /*1b80*/  LDG.E.U8 R115, desc[UR60][R94.64] ;  /* 0x0000003c5e737981 */ /* 0x000166000c1e1100 */
[----:B------:R-:W-:Y:S01]  /*1b90*/  LEA.HI.X.SX32 R91, R121, R2, 0x1, P0 ;  /* 0x00000002795b7211 */ /* 0x000fe200000f0eff */
[----:B------:R0:W5:Y:S01]  /*1ba0*/  LDG.E.U8 R118, desc[UR60][R96.64] ;  /* 0x0000003c60767981 */ /* 0x000162000c1e1100 */
[----:B-1----:R-:W-:-:S02]  /*1bb0*/  IADD3 R92, P0, R101, R4, RZ ;  /* 0x00000004655c7210 */ /* 0x002fc40007f1e0ff */
[----:B------:R-:W-:Y:S01]  /*1bc0*/  IADD3 R98, P1, R99, R4, RZ ;  /* 0x0000000463627210 */ /* 0x000fe20007f3e0ff */
[----:B------:R1:W5:Y:S01]  /*1bd0*/  LDG.E.U8 R120, desc[UR60][R90.64] ;  /* 0x0000003c5a787981 */ /* 0x000362000c1e1100 */
[----:B0-----:R-:W-:Y:S01]  /*1be0*/  IMAD R95, R5, 0x4, R99 ;  /* 0x00000004055f7824 */ /* 0x001fe200078e0263 */
[----:B------:R-:W-:Y:S02]  /*1bf0*/  LEA.HI.X.SX32 R93, R101, R2, 0x1, P0 ;  /* 0x00000002655d7211 */ /* 0x000fe400000f0eff */
[----:B------:R-:W5:Y:S01]  /*1c00*/  LDG.E.U8 R116, desc[UR60][R116.64] ;  /* 0x0000003c74747981 */ /* 0x000f62000c1e1100 */
[----:B------:R-:W-:Y:S01]  /*1c10*/  IMAD R103, R5, 0x4, R95 ;  /* 0x0000000405677824 */ /* 0x000fe200078e025f */
[C---:B------:R-:W-:Y:S02]  /*1c20*/  IADD3 R100, P0, R95.reuse, R4, RZ ;  /* 0x000000045f647210 */ /* 0x040fe40007f1e0ff */
[----:B------:R0:W5:Y:S02]  /*1c30*/  LDG.E.U8 R121, desc[UR60][R92.64] ;  /* 0x0000003c5c797981 */ /* 0x000164000c1e1100 */
[----:B------:R-:W-:Y:S01]  /*1c40*/  LEA.HI.X.SX32 R101, R95, R2, 0x1, P0 ;  /* 0x000000025f657211 */ /* 0x000fe200000f0eff */
[----:B------:R-:W-:Y:S01]  /*1c50*/  IMAD R95, R5, 0x8, R103 ;  /* 0x00000008055f7824 */ /* 0x000fe200078e0267 */
[----:B------:R-:W-:-:S03]  /*1c60*/  IADD3 R96, P0, R103, R4, RZ ;  /* 0x0000000467607210 */ /* 0x000fc60007f1e0ff */
[----:B-1----:R-:W-:Y:S01]  /*1c70*/  IMAD R91, R5, 0x4, R95 ;  /* 0x00000004055b7824 */ /* 0x002fe200078e025f */
[----:B------:R-:W-:Y:S01]  /*1c80*/  LEA.HI.X.SX32 R97, R103, R2, 0x1, P0 ;  /* 0x0000000267617211 */ /* 0x000fe200000f0eff */
[----:B------:R-:W5:Y:S01]  /*1c90*/  LDG.E.U8 R128, desc[UR60][R100.64] ;  /* 0x0000003c64807981 */ /* 0x000f62000c1e1100 */
[----:B------:R-:W-:Y:S01]  /*1ca0*/  IADD3 R102, P0, R95, R4, RZ ;  /* 0x000000045f667210 */ /* 0x000fe20007f1e0ff */
[----:B------:R-:W-:Y:S01]  /*1cb0*/  IMAD R105, R5, 0x4, R91 ;  /* 0x0000000405697824 */ /* 0x000fe200078e025b */
[-C--:B------:R-:W-:Y:S01]  /*1cc0*/  LEA.HI.X.SX32 R99, R99, R2.reuse, 0x1, P1 ;  /* 0x0000000263637211 */ /* 0x080fe200008f0eff */
        /* <DEDUP_REMOVED lines=8> */
[----:B------:R1:W5:Y:S01]  /*1d50*/  LDG.E.U8 R131, desc[UR60][R102.64] ;  /* 0x0000003c66837981 */ /* 0x000362000c1e1100 */
[----:B0-----:R-:W-:Y:S01]  /*1d60*/  IADD3 R98, P0, R105, R4, RZ ;  /* 0x0000000469627210 */ /* 0x001fe20007f1e0ff */
[----:B------:R-:W-:Y:S02]  /*1d70*/  IMAD R101, R5, 0x4, R91 ;  /* 0x0000000405657824 */ /* 0x000fe400078e025b */
[----:B------:R0:W5:Y:S01]  /*1d80*/  LDG.E.U8 R132, desc[UR60][R92.64] ;  /* 0x0000003c5c847981 */ /* 0x000162000c1e1100 */
[----:B------:R-:W-:Y:S02]  /*1d90*/  LEA.HI.X.SX32 R99, R105, R2, 0x1, P0 ;  /* 0x0000000269637211 */ /* 0x000fe400000f0eff */
[----:B------:R-:W-:Y:S01]  /*1da0*/  IADD3 R96, P0, R91, R4, RZ ;  /* 0x000000045b607210 */ /* 0x000fe20007f1e0ff */
[----:B-1----:R-:W-:Y:S01]  /*1db0*/  IMAD R103, R5, 0x4, R101 ;  /* 0x0000000405677824 */ /* 0x002fe200078e0265 */
[----:B------:R-:W5:Y:S02]  /*1dc0*/  LDG.E.U8 R122, desc[UR60][R94.64] ;  /* 0x0000003c5e7a7981 */ /* 0x000f64000c1e1100 */
[----:B------:R-:W-:-:S02]  /*1dd0*/  LEA.HI.X.SX32 R97, R91, R2, 0x1, P0 ;  /* 0x000000025b617211 */ /* 0x000fc400000f0eff */
[----:B------:R-:W-:Y:S01]  /*1de0*/  IADD3 R90, P0, R101, R4, RZ ;  /* 0x00000004655a7210 */ /* 0x000fe20007f1e0ff */
[----:B------:R-:W-:Y:S01]  /*1df0*/  IMAD R105, R5, 0x8, R103 ;  /* 0x0000000805697824 */ /* 0x000fe200078e0267 */
[----:B------:R1:W5:Y:S02]  /*1e00*/  LDG.E.U8 R133, desc[UR60][R98.64] ;  /* 0x0000003c62857981 */ /* 0x000364000c1e1100 */
[----:B------:R-:W-:Y:S02]  /*1e10*/  LEA.HI.X.SX32 R91, R101, R2, 0x1, P0 ;  /* 0x00000002655b7211 */ /* 0x000fe400000f0eff */
[C---:B0-----:R-:W-:Y:S01]  /*1e20*/  IADD3 R92, P0, R125.reuse, R4, RZ ;  /* 0x000000047d5c7210 */ /* 0x041fe20007f1e0ff */
[----:B------:R0:W5:Y:S03]  /*1e30*/  LDG.E.U8 R134, desc[UR60][R96.64] ;  /* 0x0000003c60867981 */ /* 0x000166000c1e1100 */
[----:B------:R-:W-:Y:S01]  /*1e40*/  LEA.HI.X.SX32 R93, R125, R2, 0x1, P0 ;  /* 0x000000027d5d7211 */ /* 0x000fe200000f0eff */
[----:B------:R3:W5:Y:S01]  /*1e50*/  LDG.E.U8 R135, desc[UR60][R90.64] ;  /* 0x0000003c5a877981 */ /* 0x000762000c1e1100 */
[----:B-1----:R-:W-:Y:S01]  /*1e60*/  IMAD R99, R5, 0x4, R105 ;  /* 0x0000000405637824 */ /* 0x002fe200078e0269 */
[----:B------:R-:W-:-:S02]  /*1e70*/  IADD3 R94, P0, R105, R4, RZ ;  /* 0x00000004695e7210 */ /* 0x000fc40007f1e0ff */
[----:B------:R-:W-:Y:S01]  /*1e80*/  IADD3 R100, P1, R103, R4, RZ ;  /* 0x0000000467647210 */ /* 0x000fe20007f3e0ff */
[----:B------:R1:W5:Y:S01]  /*1e90*/  LDG.E.U8 R123, desc[UR60][R92.64] ;  /* 0x0000003c5c7b7981 */ /* 0x000362000c1e1100 */
[----:B0-----:R-:W-:Y:S01]  /*1ea0*/  IMAD R97, R5, 0x4, R99 ;  /* 0x0000000405617824 */ /* 0x001fe200078e0263 */
[----:B------:R-:W-:Y:S02]  /*1eb0*/  LEA.HI.X.SX32 R95, R105, R2, 0x1, P0 ;  /* 0x00000002695f7211 */ /* 0x000fe400000f0eff */
[----:B------:R-:W-:Y:S01]  /*1ec0*/  IADD3 R98, P0, R99, R4, RZ ;  /* 0x0000000463627210 */ /* 0x000fe20007f1e0ff */
[----:B---3--:R-:W-:Y:S01]  /*1ed0*/  IMAD R91, R5, 0x8, R97 ;  /* 0x00000008055b7824 */ /* 0x008fe200078e0261 */
[-C--:B------:R-:W-:Y:S01]  /*1ee0*/  LEA.HI.X.SX32 R101, R103, R2.reuse, 0x1, P1 ;  /* 0x0000000267657211 */ /* 0x080fe200008f0eff */
[----:B------:R-:W3:Y:S01]  /*1ef0*/  LDG.E.U8 R136, desc[UR60][R94.64] ;  /* 0x0000003c5e887981 */ /* 0x000ee2000c1e1100 */
[----:B------:R-:W-:Y:S01]  /*1f00*/  LEA.HI.X.SX32 R99, R99, R2, 0x1, P0 ;  /* 0x0000000263637211 */ /* 0x000fe200000f0eff */
[----:B------:R-:W-:Y:S01]  /*1f10*/  IMAD R103, R5, 0x4, R91 ;  /* 0x0000000405677824 */ /* 0x000fe200078e025b */
[----:B------:R-:W-:Y:S01]  /*1f20*/  IADD3 R96, P0, R97, R4, RZ ;  /* 0x0000000461607210 */ /* 0x000fe20007f1e0ff */
[----:B------:R0:W3:Y:S02]  /*1f30*/  LDG.E.U8 R125, desc[UR60][R100.64] ;  /* 0x0000003c647d7981 */ /* 0x0000e4000c1e1100 */
[----:B------:R-:W-:Y:S01]  /*1f40*/  IMAD R105, R5, 0x4, R103 ;  /* 0x0000000405697824 */ /* 0x000fe200078e0267 */
[----:B------:R-:W-:Y:S01]  /*1f50*/  LEA.HI.X.SX32 R97, R97, R2, 0x1, P0 ;  /* 0x0000000261617211 */ /* 0x000fe200000f0eff */
[----:B------:R0:W3:Y:S01]  /*1f60*/  LDG.E.U8 R137, desc[UR60][R98.64] ;  /* 0x0000003c62897981 */ /* 0x0000e2000c1e1100 */
[----:B------:R-:W-:Y:S01]  /*1f70*/  IADD3 R90, P1, R103, R4, RZ ;  /* 0x00000004675a7210 */ /* 0x000fe20007f3e0ff */
[----:B-1----:R-:W-:-:S02]  /*1f80*/  IMAD R93, R5, 0x8, R105 ;  /* 0x00000008055d7824 */ /* 0x002fc400078e0269 */
[----:B------:R1:W3:Y:S01]  /*1f90*/  LDG.E.U8 R138, desc[UR60][R96.64] ;  /* 0x0000003c608a7981 */ /* 0x0002e2000c1e1100 */
[----:B0-----:R-:W-:-:S04]  /*1fa0*/  IADD3 R100, P0, R91, R4, RZ ;  /* 0x000000045b647210 */ /* 0x001fc80007f1e0ff */
[----:B------:R-:W-:Y:S02]  /*1fb0*/  LEA.HI.X.SX32 R101, R91, R2, 0x1, P0 ;  /* 0x000000025b657211 */ /* 0x000fe400000f0eff */
[----:B------:R-:W-:Y:S02]  /*1fc0*/  IADD3 R102, P0, R105, R4, RZ ;  /* 0x0000000469667210 */ /* 0x000fe40007f1e0ff */
[-C--:B------:R-:W-:Y:S01]  /*1fd0*/  LEA.HI.X.SX32 R91, R103, R2.reuse, 0x1, P1 ;  /* 0x00000002675b7211 */ /* 0x080fe200008f0eff */
[----:B------:R-:W-:Y:S01]  /*1fe0*/  IMAD R95, R5, 0x4, R93 ;  /* 0x00000004055f7824 */ /* 0x000fe200078e025d */
[----:B------:R-:W-:Y:S01]  /*1ff0*/  LEA.HI.X.SX32 R103, R105, R2, 0x1, P0 ;  /* 0x0000000269677211 */ /* 0x000fe200000f0eff */
[----:B------:R0:W3:Y:S01]  /*2000*/  LDG.E.U8 R139, desc[UR60][R100.64] ;  /* 0x0000003c648b7981 */ /* 0x0000e2000c1e1100 */
[----:B------:R-:W-:-:S03]  /*2010*/  IADD3 R98, P0, R93, R4, RZ ;  /* 0x000000045d627210 */ /* 0x000fc60007f1e0ff */
[----:B------:R2:W3:Y:S01]  /*2020*/  LDG.E.U8 R140, desc[UR60][R90.64] ;  /* 0x0000003c5a8c7981 */ /* 0x0004e2000c1e1100 */
[----:B------:R-:W-:Y:S01]  /*2030*/  LEA.HI.X.SX32 R99, R93, R2, 0x1, P0 ;  /* 0x000000025d637211 */ /* 0x000fe200000f0eff */
[----:B------:R-:W-:Y:S01]  /*2040*/  IMAD R93, R5, 0x4, R95 ;  /* 0x00000004055d7824 */ /* 0x000fe200078e025f */
[----:B------:R-:W-:Y:S01]  /*2050*/  IADD3 R94, P0, R95, R4, RZ ;  /* 0x000000045f5e7210 */ /* 0x000fe20007f1e0ff */
[----:B------:R2:W3:Y:S02]  /*2060*/  LDG.E.U8 R141, desc[UR60][R102.64] ;  /* 0x0000003c668d7981 */ /* 0x0004e4000c1e1100 */
[----:B-1----:R-:W-:Y:S01]  /*2070*/  IMAD R97, R5, 0x8, R93 ;  /* 0x0000000805617824 */ /* 0x002fe200078e025d */
[----:B------:R-:W-:Y:S01]  /*2080*/  LEA.HI.X.SX32 R95, R95, R2, 0x1, P0 ;  /* 0x000000025f5f7211 */ /* 0x000fe200000f0eff */
[----:B------:R1:W3:Y:S01]  /*2090*/  LDG.E.U8 R142, desc[UR60][R98.64] ;  /* 0x0000003c628e7981 */ /* 0x0002e2000c1e1100 */
[-C--:B0-----:R-:W-:Y:S01]  /*20a0*/  IADD3 R100, P1, R93, R4.reuse, RZ ;  /* 0x000000045d647210 */ /* 0x081fe20007f3e0ff */
[----:B--2---:R-:W-:Y:S01]  /*20b0*/  IMAD R91, R5, 0x4, R97 ;  /* 0x00000004055b7824 */ /* 0x004fe200078e0261 */
[----:B------:R-:W-:Y:S01]  /*20c0*/  IADD3 R92, P0, R127, R4, RZ ;  /* 0x000000047f5c7210 */ /* 0x000fe20007f1e0ff */
[----:B------:R0:W2:Y:S01]  /*20d0*/  LDG.E.U8 R143, desc[UR60][R94.64] ;  /* 0x0000003c5e8f7981 */ /* 0x0000a2000c1e1100 */
[-C--:B------:R-:W-:Y:S01]  /*20e0*/  LEA.HI.X.SX32 R101, R93, R2.reuse, 0x1, P1 ;  /* 0x000000025d657211 */ /* 0x080fe200008f0eff */
[----:B------:R-:W-:Y:S01]  /*20f0*/  IMAD R117, R5, 0x4, R91 ;  /* 0x0000000405757824 */ /* 0x000fe200078e025b */
[----:B------:R-:W-:-:S02]  /*2100*/  LEA.HI.X.SX32 R93, R127, R2, 0x1, P0 ;  /* 0x000000027f5d7211 */ /* 0x000fc400000f0eff */
[-C--:B------:R-:W-:Y:S01]  /*2110*/  IADD3 R96, P0, R97, R4.reuse, RZ ;  /* 0x0000000461607210 */ /* 0x080fe20007f1e0ff */
[----:B------:R-:W2:Y:S01]  /*2120*/  LDG.E.U8 R100, desc[UR60][R100.64] ;  /* 0x0000003c64647981 */ /* 0x000ea2000c1e1100 */
[----:B------:R-:W-:Y:S02]  /*2130*/  IADD3 R104, P1, R117, R4, RZ ;  /* 0x0000000475687210 */ /* 0x000fe40007f3e0ff */
[----:B------:R-:W-:Y:S01]  /*2140*/  LEA.HI.X.SX32 R97, R97, R2, 0x1, P0 ;  /* 0x0000000261617211 */ /* 0x000fe200000f0eff */
[----:B------:R-:W2:Y:S01]  /*2150*/  LDG.E.U8 R124, desc[UR60][R92.64] ;  /* 0x0000003c5c7c7981 */ /* 0x000ea2000c1e1100 */
[----:B------:R-:W-:Y:S02]  /*2160*/  IADD3 R102, P0, R91, R4, RZ ;  /* 0x000000045b667210 */ /* 0x000fe40007f1e0ff */
[-C--:B------:R-:W-:Y:S01]  /*2170*/  LEA.HI.X.SX32 R105, R117, R2.reuse, 0x1, P1 ;  /* 0x0000000275697211 */ /* 0x080fe200008f0eff */
[----:B------:R-:W-:Y:S01]  /*2180*/  IMAD R117, R5, 0x8, R117 ;  /* 0x0000000805757824 */ /* 0x000fe200078e0275 */
[----:B------:R-:W-:Y:S01]  /*2190*/  LEA.HI.X.SX32 R103, R91, R2, 0x1, P0 ;  /* 0x000000025b677211 */ /* 0x000fe200000f0eff */
[----:B------:R0:W2:Y:S01]  /*21a0*/  LDG.E.U8 R127, desc[UR60][R96.64] ;  /* 0x0000003c607f7981 */ /* 0x0000a2000c1e1100 */
[----:B-1----:R-:W-:-:S02]  /*21b0*/  IADD3 R98, P0, R129, R4, RZ ;  /* 0x0000000481627210 */ /* 0x002fc40007f1e0ff */
[----:B0-----:R-:W-:Y:S01]  /*21c0*/  LEA.HI R94, R181, 0x17c, RZ, 0x1a ;  /* 0x0000017cb55e7811 */ /* 0x001fe200078fd0ff */
[----:B------:R-:W2:Y:S01]  /*21d0*/  LDG.E.U8 R102, desc[UR60][R102.64] ;  /* 0x0000003c66667981 */ /* 0x000ea2000c1e1100 */
[----:B------:R-:W-:Y:S02]  /*21e0*/  LEA.HI.X.SX32 R99, R129, R2, 0x1, P0 ;  /* 0x0000000281637211 */ /* 0x000fe400000f0eff */
[-C--:B------:R-:W-:Y:S01]  /*21f0*/  IADD3 R90, P0, R119, R4.reuse, RZ ;  /* 0x00000004775a7210 */ /* 0x080fe20007f1e0ff */
[----:B------:R-:W2:Y:S01]  /*2200*/  LDG.E.U8 R104, desc[UR60][R104.64] ;  /* 0x0000003c68687981 */ /* 0x000ea2000c1e1100 */
[----:B------:R-:W-:Y:S02]  /*2210*/  IMAD R97, R5, 0x4, R117 ;  /* 0x0000000405617824 */ /* 0x000fe400078e0275 */
[----:B------:R-:W-:Y:S01]  /*2220*/  IMAD R93, R94, R5, RZ ;  /* 0x000000055e5d7224 */ /* 0x000fe200078e02ff */
[----:B------:R-:W-:Y:S01]  /*2230*/  IADD3 R94, P1, R117, R4, RZ ;  /* 0x00000004755e7210 */ /* 0x000fe20007f3e0ff */
[----:B------:R-:W-:Y:S01]  /*2240*/  IMAD R5, R5, 0x4, R97 ;  /* 0x0000000405057824 */ /* 0x000fe200078e0261 */
[----:B------:R-:W-:Y:S01]  /*2250*/  LEA.HI.X.SX32 R91, R119, R2, 0x1, P0 ;  /* 0x00000002775b7211 */ /* 0x000fe200000f0eff */
[----:B------:R0:W2:Y:S01]  /*2260*/  LDG.E.U8 R98, desc[UR60][R98.64] ;  /* 0x0000003c62627981 */ /* 0x0000a2000c1e1100 */
[----:B------:R-:W-:-:S02]  /*2270*/  IADD3 R92, P0, R93, R4, RZ ;  /* 0x000000045d5c7210 */ /* 0x000fc40007f1e0ff */
[----:B------:R-:W-:Y:S01]  /*2280*/  IADD3 R96, P2, R97, R4, RZ ;  /* 0x0000000461607210 */ /* 0x000fe20007f5e0ff */
[----:B------:R1:W2:Y:S01]  /*2290*/  LDG.E.U8 R90, desc[UR60][R90.64] ;  /* 0x0000003c5a5a7981 */ /* 0x0002a2000c1e1100 */
[----:B------:R-:W-:Y:S02]  /*22a0*/  LEA.HI.X.SX32 R95, R117, R2, 0x1, P1 ;  /* 0x00000002755f7211 */ /* 0x000fe400008f0eff */
[----:B------:R-:W-:Y:S02]  /*22b0*/  IADD3 R4, P1, R5, R4, RZ ;  /* 0x0000000405047210 */ /* 0x000fe40007f3e0ff */
[-C--:B------:R-:W-:Y:S01]  /*22c0*/  LEA.HI.X.SX32 R97, R97, R2.reuse, 0x1, P2 ;  /* 0x0000000261617211 */ /* 0x080fe200010f0eff */
[----:B------:R-:W2:Y:S01]  /*22d0*/  LDG.E.U8 R94, desc[UR60][R94.64] ;  /* 0x0000003c5e5e7981 */ /* 0x000ea2000c1e1100 */
[-C--:B------:R-:W-:Y:S02]  /*22e0*/  LEA.HI.X.SX32 R93, R93, R2.reuse, 0x1, P0 ;  /* 0x000000025d5d7211 */ /* 0x080fe400000f0eff */
[----:B------:R-:W-:Y:S01]  /*22f0*/  LEA.HI.X.SX32 R5, R5, R2, 0x1, P1 ;  /* 0x0000000205057211 */ /* 0x000fe200008f0eff */
[----:B------:R-:W2:Y:S04]  /*2300*/  LDG.E.U8 R96, desc[UR60][R96.64] ;  /* 0x0000003c60607981 */ /* 0x000ea8000c1e1100 */
[----:B------:R-:W2:Y:S04]  /*2310*/  LDG.E.U8 R92, desc[UR60][R92.64] ;  /* 0x0000003c5c5c7981 */ /* 0x000ea8000c1e1100 */
[----:B------:R1:W2:Y:S01]  /*2320*/  LDG.E.U8 R4, desc[UR60][R4.64] ;  /* 0x0000003c04047981 */ /* 0x0002a2000c1e1100 */
[----:B0-----:R-:W0:Y:S01]  /*2330*/  S2R R99, SR_CgaCtaId ;  /* 0x0000000000637919 */ /* 0x001e220000008800 */
[----:B------:R-:W-:-:S02]  /*2340*/  LOP3.LUT R2, R181, 0x3f, RZ, 0xc0, !PT ;  /* 0x0000003fb5027812 */ /* 0x000fc400078ec0ff */
[----:B-1----:R-:W-:-:S05]  /*2350*/  LOP3.LUT R91, R181, 0x7, RZ, 0xc0, !PT ;  /* 0x00000007b55b7812 */ /* 0x002fca00078ec0ff */
[----:B------:R-:W-:-:S04]  /*2360*/  IMAD R91, R2, 0x8, R91 ;  /* 0x00000008025b7824 */ /* 0x000fc800078e025b */
[----:B------:R-:W-:Y:S01]  /*2370*/  IMAD.SHL.U32 R91, R91, 0x10, RZ ;  /* 0x000000105b5b7824 */ /* 0x000fe200078e00ff */
[----:B------:R-:W-:-:S04]  /*2380*/  MOV R2, 0x400 ;  /* 0x0000040000027802 */ /* 0x000fc80000000f00 */
[----:B------:R-:W-:-:S04]  /*2390*/  LOP3.LUT R91, R91, R0, RZ, 0xfc, !PT ;  /* 0x000000005b5b7212 */ /* 0x000fc800078efcff */
[----:B------:R-:W-:Y:S02]  /*23a0*/  LOP3.LUT R0, R91, 0x10, RZ, 0x3c, !PT ;  /* 0x000000105b007812 */ /* 0x000fe400078e3cff */
[----:B0-----:R-:W-:-:S05]  /*23b0*/  LEA R180, R99, R2, 0x18 ;  /* 0x0000000263b47211 */ /* 0x001fca00078ec0ff */
[----:B------:R-:W-:Y:S01]  /*23c0*/  IMAD.IADD R5, R180, 0x1, R0 ;  /* 0x00000001b4057824 */ /* 0x000fe200078e0200 */
[C---:B------:R-:W-:Y:S01]  /*23d0*/  LOP3.LUT R0, R91.reuse, 0x20, RZ, 0x3c, !PT ;  /* 0x000000205b007812 */ /* 0x040fe200078e3cff */
[C---:B------:R-:W-:Y:S01]  /*23e0*/  IMAD.IADD R95, R91.reuse, 0x1, R180 ;  /* 0x000000015b5f7824 */ /* 0x040fe200078e02b4 */
[----:B------:R-:W-:-:S03]  /*23f0*/  LOP3.LUT R2, R91, 0x30, RZ, 0x3c, !PT ;  /* 0x000000305b027812 */ /* 0x000fc600078e3cff */
[----:B------:R-:W-:Y:S01]  /*2400*/  IMAD.IADD R0, R180, 0x1, R0 ;  /* 0x00000001b4007824 */ /* 0x000fe200078e0200 */
[----:B------:R-:W-:Y:S01]  /*2410*/  STS.U8 [R95], R6 ;  /* 0x000000065f007388 */ /* 0x000fe20000000000 */
[----:B------:R-:W-:-:S03]  /*2420*/  VIADD R169, R7, 0x40 ;  /* 0x0000004007a97836 */ /* 0x000fc60000000000 */
[----:B------:R-:W-:Y:S04]  /*2430*/  STS.U8 [R95+0x4], R8 ;  /* 0x000004085f007388 */ /* 0x000fe80000000000 */
[----:B------:R-:W-:Y:S04]  /*2440*/  STS.U8 [R95+0x8], R39 ;  /* 0x000008275f007388 */ /* 0x000fe80000000000 */
[----:B------:R-:W-:Y:S04]  /*2450*/  STS.U8 [R95+0x2000], R61 ;  /* 0x0020003d5f007388 */ /* 0x000fe80000000000 */
[----:B------:R-:W-:Y:S04]  /*2460*/  STS.U8 [R95+0x2004], R62 ;  /* 0x0020043e5f007388 */ /* 0x000fe80000000000 */
[----:B------:R0:W-:Y:S04]  /*2470*/  STS.U8 [R95+0x2008], R63 ;  /* 0x0020083f5f007388 */ /* 0x0001e80000000000 */
[----:B----4-:R-:W-:Y:S04]  /*2480*/  STS.U8 [R95+0x4000], R85 ;  /* 0x004000555f007388 */ /* 0x010fe80000000000 */
[----:B------:R-:W-:Y:S04]  /*2490*/  STS.U8 [R95+0x4004], R86 ;  /* 0x004004565f007388 */ /* 0x000fe80000000000 */
[----:B------:R1:W-:Y:S04]  /*24a0*/  STS.U8 [R95+0x4008], R87 ;  /* 0x004008575f007388 */ /* 0x0003e80000000000 */
[----:B------:R-:W-:Y:S04]  /*24b0*/  STS.U8 [R95+0xc], R9 ;  /* 0x00000c095f007388 */ /* 0x000fe80000000000 */
[----:B------:R-:W-:Y:S04]  /*24c0*/  STS.U8 [R95+0x200c], R11 ;  /* 0x00200c0b5f007388 */ /* 0x000fe80000000000 */
[----:B------:R4:W-:Y:S04]  /*24d0*/  STS.U8 [R95+0x400c], R12 ;  /* 0x00400c0c5f007388 */ /* 0x0009e80000000000 */
[----:B------:R-:W-:Y:S01]  /*24e0*/  STS.U8 [R95+0x600c], R10 ;  /* 0x00600c0a5f007388 */ /* 0x000fe20000000000 */
[----:B------:R-:W-:Y:S01]  /*24f0*/  ISETP.GE.AND P0, PT, R169, 0x1, PT ;  /* 0x00000001a900780c */ /* 0x000fe20003f06270 */
[----:B------:R-:W-:Y:S01]  /*2500*/  IMAD.MOV.U32 R219, RZ, RZ, 0x3f800000 ;  /* 0x3f800000ffdb7424 */ /* 0x000fe200078e00ff */
[----:B0-----:R-:W-:Y:S01]  /*2510*/  CS2R R62, SRZ ;  /* 0x00000000003e7805 */ /* 0x001fe2000001ff00 */
[----:B------:R-:W-:Y:S01]  /*2520*/  IMAD.MOV.U32 R217, RZ, RZ, 0x3f800000 ;  /* 0x3f800000ffd97424 */ /* 0x000fe200078e00ff */
[----:B-1----:R-:W-:Y:S01]  /*2530*/  CS2R R86, SRZ ;  /* 0x0000000000567805 */ /* 0x002fe2000001ff00 */
[----:B----4-:R-:W-:Y:S01]  /*2540*/  IMAD.MOV.U32 R12, RZ, RZ, -0x800000 ;  /* 0xff800000ff0c7424 */ /* 0x010fe200078e00ff */
[----:B------:R-:W-:-:S02]  /*2550*/  CS2R R144, SRZ ;  /* 0x0000000000907805 */ /* 0x000fc4000001ff00 */
[----:B------:R-:W-:Y:S02]  /*2560*/  CS2R R146, SRZ ;  /* 0x0000000000927805 */ /* 0x000fe4000001ff00 */
[----:B------:R-:W-:Y:S02]  /*2570*/  CS2R R148, SRZ ;  /* 0x0000000000947805 */ /* 0x000fe4000001ff00 */
[----:B------:R-:W-:Y:S02]  /*2580*/  CS2R R150, SRZ ;  /* 0x0000000000967805 */ /* 0x000fe4000001ff00 */
[----:B------:R-:W-:Y:S01]  /*2590*/  LOP3.LUT R215, R181, 0x1c, RZ, 0xc0, !PT ;  /* 0x0000001cb5d77812 */ /* 0x000fe200078ec0ff */
[----:B-----5:R-:W-:Y:S04]  /*25a0*/  STS.U8 [R95+0x6004], R128 ;  /* 0x006004805f007388 */ /* 0x020fe80000000000 */
[----:B------:R-:W-:Y:S04]  /*25b0*/  STS.U8 [R95+0x6008], R130 ;  /* 0x006008825f007388 */ /* 0x000fe80000000000 */
[----:B------:R-:W-:Y:S04]  /*25c0*/  STS.U8 [R95+0x6000], R126 ;  /* 0x0060007e5f007388 */ /* 0x000fe80000000000 */
[----:B------:R-:W-:Y:S04]  /*25d0*/  STS.U8 [R5], R40 ;  /* 0x0000002805007388 */ /* 0x000fe80000000000 */
[----:B------:R-:W-:Y:S04]  /*25e0*/  STS.U8 [R5+0x4], R41 ;  /* 0x0000042905007388 */ /* 0x000fe80000000000 */
        /* <DEDUP_REMOVED lines=13> */
[----:B------:R0:W-:Y:S04]  /*26c0*/  STS.U8 [R5+0x6008], R133 ;  /* 0x0060088505007388 */ /* 0x0001e80000000000 */
[----:B------:R-:W-:Y:S04]  /*26d0*/  STS.U8 [R0], R43 ;  /* 0x0000002b00007388 */ /* 0x000fe80000000000 */
[----:B------:R-:W-:Y:S01]  /*26e0*/  STS.U8 [R0+0x4], R44 ;  /* 0x0000042c00007388 */ /* 0x000fe20000000000 */
[----:B0-----:R-:W-:-:S03]  /*26f0*/  IMAD.IADD R5, R180, 0x1, R2 ;  /* 0x00000001b4057824 */ /* 0x001fc600078e0202 */
        /* <DEDUP_REMOVED lines=13> */
[----:B---3--:R0:W-:Y:S01]  /*27d0*/  STS.U8 [R0+0x6008], R125 ;  /* 0x0060087d00007388 */ /* 0x0081e20000000000 */
[----:B------:R-:W-:-:S03]  /*27e0*/  LOP3.LUT R2, R91, 0x40, RZ, 0x3c, !PT ;  /* 0x000000405b027812 */ /* 0x000fc600078e3cff */
[----:B------:R-:W-:Y:S01]  /*27f0*/  STS.U8 [R5], R46 ;  /* 0x0000002e05007388 */ /* 0x000fe20000000000 */
[----:B0-----:R-:W-:-:S03]  /*2800*/  LOP3.LUT R0, R91, 0x50, RZ, 0x3c, !PT ;  /* 0x000000505b007812 */ /* 0x001fc600078e3cff */
        /* <DEDUP_REMOVED lines=14> */
[----:B------:R0:W-:Y:S01]  /*28f0*/  STS.U8 [R5+0x6008], R138 ;  /* 0x0060088a05007388 */ /* 0x0001e20000000000 */
[----:B------:R-:W-:-:S02]  /*2900*/  IMAD.IADD R2, R180, 0x1, R2 ;  /* 0x00000001b4027824 */ /* 0x000fc400078e0202 */
[----:B0-----:R-:W-:Y:S01]  /*2910*/  IMAD.IADD R5, R180, 0x1, R0 ;  /* 0x00000001b4057824 */ /* 0x001fe200078e0200 */
[C---:B------:R-:W-:Y:S02]  /*2920*/  LOP3.LUT R0, R91.reuse, 0x60, RZ, 0x3c, !PT ;  /* 0x000000605b007812 */ /* 0x040fe400078e3cff */
[----:B------:R-:W-:-:S03]  /*2930*/  LOP3.LUT R91, R91, 0x70, RZ, 0x3c, !PT ;  /* 0x000000705b5b7812 */ /* 0x000fc600078e3cff */
[C---:B------:R-:W-:Y:S02]  /*2940*/  IMAD.IADD R0, R180.reuse, 0x1, R0 ;  /* 0x00000001b4007824 */ /* 0x040fe400078e0200 */
[----:B------:R-:W-:Y:S01]  /*2950*/  IMAD.IADD R91, R180, 0x1, R91 ;  /* 0x00000001b45b7824 */ /* 0x000fe200078e025b */
        /* <DEDUP_REMOVED lines=12> */
[----:B------:R-:W-:Y:S04]  /*2a20*/  STS.U8 [R2+0x200c], R26 ;  /* 0x00200c1a02007388 */ /* 0x000fe80000000000 */
[----:B------:R-:W-:Y:S04]  /*2a30*/  STS.U8 [R2+0x400c], R28 ;  /* 0x00400c1c02007388 */ /* 0x000fe80000000000 */
[----:B------:R1:W-:Y:S04]  /*2a40*/  STS.U8 [R2+0x600c], R27 ;  /* 0x00600c1b02007388 */ /* 0x0003e80000000000 */
[----:B------:R-:W-:Y:S01]  /*2a50*/  STS.U8 [R2+0x6008], R141 ;  /* 0x0060088d02007388 */ /* 0x000fe20000000000 */
[----:B------:R-:W-:-:S03]  /*2a60*/  IMAD.MOV.U32 R13, RZ, RZ, -0x800000 ;  /* 0xff800000ff0d7424 */ /* 0x000fc600078e00ff */
[----:B------:R-:W-:Y:S01]  /*2a70*/  STS.U8 [R5], R52 ;  /* 0x0000003405007388 */ /* 0x000fe20000000000 */
[----:B0-----:R-:W-:-:S03]  /*2a80*/  CS2R R24, SRZ ;  /* 0x0000000000187805 */ /* 0x001fc6000001ff00 */
[----:B------:R0:W-:Y:S01]  /*2a90*/  STS.U8 [R5+0x4], R53 ;  /* 0x0000043505007388 */ /* 0x0001e20000000000 */
[----:B-1----:R-:W-:-:S03]  /*2aa0*/  CS2R R26, SRZ ;  /* 0x00000000001a7805 */ /* 0x002fc6000001ff00 */
[----:B------:R-:W-:Y:S01]  /*2ab0*/  STS.U8 [R5+0x8], R54 ;  /* 0x0000083605007388 */ /* 0x000fe20000000000 */
[----:B------:R-:W-:-:S03]  /*2ac0*/  CS2R R40, SRZ ;  /* 0x0000000000287805 */ /* 0x000fc6000001ff00 */
        /* <DEDUP_REMOVED lines=11> */
[----:B0-----:R-:W-:-:S03]  /*2b80*/  CS2R R52, SRZ ;  /* 0x0000000000347805 */ /* 0x001fc6000001ff00 */
[----:B------:R-:W-:Y:S01]  /*2b90*/  STS.U8 [R5+0x6000], R142 ;  /* 0x0060008e05007388 */ /* 0x000fe20000000000 */
[----:B------:R-:W-:-:S03]  /*2ba0*/  CS2R R64, SRZ ;  /* 0x0000000000407805 */ /* 0x000fc6000001ff00 */
[----:B--2---:R-:W-:Y:S01]  /*2bb0*/  STS.U8 [R5+0x6004], R143 ;  /* 0x0060048f05007388 */ /* 0x004fe20000000000 */
[----:B------:R-:W-:-:S03]  /*2bc0*/  CS2R R66, SRZ ;  /* 0x0000000000427805 */ /* 0x000fc6000001ff00 */
[----:B------:R-:W-:Y:S01]  /*2bd0*/  STS.U8 [R5+0x6008], R100 ;  /* 0x0060086405007388 */ /* 0x000fe20000000000 */
[----:B------:R-:W-:-:S03]  /*2be0*/  CS2R R68, SRZ ;  /* 0x0000000000447805 */ /* 0x000fc6000001ff00 */
[----:B------:R0:W-:Y:S01]  /*2bf0*/  STS.U8 [R5+0xc], R29 ;  /* 0x00000c1d05007388 */ /* 0x0001e20000000000 */
[----:B------:R-:W-:-:S03]  /*2c00*/  CS2R R70, SRZ ;  /* 0x0000000000467805 */ /* 0x000fc6000001ff00 */
[----:B------:R-:W-:Y:S01]  /*2c10*/  STS.U8 [R5+0x200c], R32 ;  /* 0x00200c2005007388 */ /* 0x000fe20000000000 */
[----:B------:R-:W-:-:S03]  /*2c20*/  CS2R R72, SRZ ;  /* 0x0000000000487805 */ /* 0x000fc6000001ff00 */
[----:B------:R-:W-:Y:S01]  /*2c30*/  STS.U8 [R5+0x400c], R31 ;  /* 0x00400c1f05007388 */ /* 0x000fe20000000000 */
[----:B------:R-:W-:-:S03]  /*2c40*/  CS2R R74, SRZ ;  /* 0x00000000004a7805 */ /* 0x000fc6000001ff00 */
[----:B------:R1:W-:Y:S01]  /*2c50*/  STS.U8 [R5+0x600c], R30 ;  /* 0x00600c1e05007388 */ /* 0x0003e20000000000 */
[----:B0-----:R-:W-:Y:S02]  /*2c60*/  CS2R R28, SRZ ;  /* 0x00000000001c7805 */ /* 0x001fe4000001ff00 */
[----:B------:R-:W-:Y:S01]  /*2c70*/  CS2R R76, SRZ ;  /* 0x00000000004c7805 */ /* 0x000fe2000001ff00 */
[----:B------:R0:W-:Y:S01]  /*2c80*/  STS.U8 [R0], R55 ;  /* 0x0000003700007388 */ /* 0x0001e20000000000 */
[----:B------:R-:W-:Y:S02]  /*2c90*/  CS2R R88, SRZ ;  /* 0x0000000000587805 */ /* 0x000fe4000001ff00 */
[----:B------:R-:W-:Y:S01]  /*2ca0*/  CS2R R100, SRZ ;  /* 0x0000000000647805 */ /* 0x000fe2000001ff00 */
[----:B------:R-:W-:Y:S01]  /*2cb0*/  STS.U8 [R0+0x4], R56 ;  /* 0x0000043800007388 */ /* 0x000fe20000000000 */
[----:B------:R-:W-:Y:S02]  /*2cc0*/  CS2R R106, SRZ ;  /* 0x00000000006a7805 */ /* 0x000fe4000001ff00 */
[----:B-1----:R-:W-:Y:S01]  /*2cd0*/  CS2R R30, SRZ ;  /* 0x00000000001e7805 */ /* 0x002fe2000001ff00 */
[----:B------:R1:W-:Y:S01]  /*2ce0*/  STS.U8 [R0+0x8], R57 ;  /* 0x0000083900007388 */ /* 0x0003e20000000000 */
[----:B------:R-:W-:-:S02]  /*2cf0*/  CS2R R108, SRZ ;  /* 0x00000000006c7805 */ /* 0x000fc4000001ff00 */
[----:B0-----:R-:W-:Y:S01]  /*2d00*/  CS2R R54, SRZ ;  /* 0x0000000000367805 */ /* 0x001fe2000001ff00 */
[----:B------:R0:W-:Y:S01]  /*2d10*/  STS.U8 [R0+0x2000], R79 ;  /* 0x0020004f00007388 */ /* 0x0001e20000000000 */
        /* <DEDUP_REMOVED lines=20> */
[----:B------:R2:W-:Y:S01]  /*2e60*/  STS.U8 [R0+0x6004], R102 ;  /* 0x0060046600007388 */ /* 0x0005e20000000000 */
[----:B------:R-:W-:Y:S02]  /*2e70*/  CS2R R138, SRZ ;  /* 0x00000000008a7805 */ /* 0x000fe4000001ff00 */
[----:B-1----:R-:W-:Y:S01]  /*2e80*/  CS2R R122, SRZ ;  /* 0x00000000007a7805 */ /* 0x002fe2000001ff00 */
[----:B------:R1:W-:Y:S01]  /*2e90*/  STS.U8 [R0+0x6008], R104 ;  /* 0x0060086800007388 */ /* 0x0003e20000000000 */
[----:B------:R-:W-:-:S02]  /*2ea0*/  CS2R R140, SRZ ;  /* 0x00000000008c7805 */ /* 0x000fc4000001ff00 */
[----:B0-----:R-:W-:Y:S01]  /*2eb0*/  CS2R R126, SRZ ;  /* 0x00000000007e7805 */ /* 0x001fe2000001ff00 */
[----:B------:R0:W-:Y:S01]  /*2ec0*/  STS.U8 [R0+0xc], R33 ;  /* 0x00000c2100007388 */ /* 0x0001e20000000000 */
[----:B------:R-:W-:Y:S02]  /*2ed0*/  CS2R R142, SRZ ;  /* 0x00000000008e7805 */ /* 0x000fe4000001ff00 */
[----:B--2---:R-:W-:Y:S01]  /*2ee0*/  CS2R R102, SRZ ;  /* 0x0000000000667805 */ /* 0x004fe2000001ff00 */
[----:B------:R-:W-:Y:S01]  /*2ef0*/  STS.U8 [R0+0x200c], R36 ;  /* 0x00200c2400007388 */ /* 0x000fe20000000000 */
[----:B-1----:R-:W-:-:S03]  /*2f00*/  CS2R R104, SRZ ;  /* 0x0000000000687805 */ /* 0x002fc6000001ff00 */
[----:B------:R-:W-:Y:S01]  /*2f10*/  STS.U8 [R0+0x400c], R35 ;  /* 0x00400c2300007388 */ /* 0x000fe20000000000 */
[----:B0-----:R-:W-:-:S03]  /*2f20*/  CS2R R32, SRZ ;  /* 0x0000000000207805 */ /* 0x001fc6000001ff00 */
[----:B------:R0:W-:Y:S04]  /*2f30*/  STS.U8 [R0+0x600c], R34 ;  /* 0x00600c2200007388 */ /* 0x0001e80000000000 */
[----:B------:R1:W-:Y:S04]  /*2f40*/  STS.U8 [R91+0x600c], R3 ;  /* 0x00600c035b007388 */ /* 0x0003e80000000000 */
[----:B------:R-:W-:Y:S01]  /*2f50*/  STS.U8 [R91], R58 ;  /* 0x0000003a5b007388 */ /* 0x000fe20000000000 */
[----:B0-----:R-:W-:Y:S02]  /*2f60*/  CS2R R34, SRZ ;  /* 0x0000000000227805 */ /* 0x001fe4000001ff00 */
[C---:B------:R-:W-:Y:S01]  /*2f70*/  LOP3.LUT R0, R181.reuse, 0x60, RZ, 0xc0, !PT ;  /* 0x00000060b5007812 */ /* 0x040fe200078ec0ff */
[----:B------:R0:W-:Y:S01]  /*2f80*/  STS.U8 [R91+0x4], R59 ;  /* 0x0000043b5b007388 */ /* 0x0001e20000000000 */
[----:B-1----:R-:W-:-:S03]  /*2f90*/  LOP3.LUT R3, R181, 0x80, RZ, 0xc0, !PT ;  /* 0x00000080b5037812 */ /* 0x002fc600078ec0ff */
[----:B------:R1:W-:Y:S04]  /*2fa0*/  STS.U8 [R91+0x8], R60 ;  /* 0x0000083c5b007388 */ /* 0x0003e80000000000 */
[----:B------:R-:W-:Y:S01]  /*2fb0*/  STS.U8 [R91+0x2000], R82 ;  /* 0x002000525b007388 */ /* 0x000fe20000000000 */
[----:B0-----:R-:W-:-:S03]  /*2fc0*/  CS2R R58, SRZ ;  /* 0x00000000003a7805 */ /* 0x001fc6000001ff00 */
[----:B------:R0:W-:Y:S01]  /*2fd0*/  STS.U8 [R91+0x2004], R83 ;  /* 0x002004535b007388 */ /* 0x0001e20000000000 */
[----:B-1----:R-:W-:-:S03]  /*2fe0*/  CS2R R60, SRZ ;  /* 0x00000000003c7805 */ /* 0x002fc6000001ff00 */
[----:B------:R1:W-:Y:S04]  /*2ff0*/  STS.U8 [R91+0x2008], R84 ;  /* 0x002008545b007388 */ /* 0x0003e80000000000 */
[----:B------:R2:W-:Y:S01]  /*3000*/  STS.U8 [R91+0x4000], R124 ;  /* 0x0040007c5b007388 */ /* 0x0005e20000000000 */
[----:B0-----:R-:W-:-:S03]  /*3010*/  CS2R R82, SRZ ;  /* 0x0000000000527805 */ /* 0x001fc6000001ff00 */
[----:B------:R0:W-:Y:S01]  /*3020*/  STS.U8 [R91+0x4004], R98 ;  /* 0x004004625b007388 */ /* 0x0001e20000000000 */
[----:B-1----:R-:W-:-:S03]  /*3030*/  CS2R R84, SRZ ;  /* 0x0000000000547805 */ /* 0x002fc6000001ff00 */
[----:B------:R-:W-:Y:S01]  /*3040*/  STS.U8 [R91+0x4008], R90 ;  /* 0x0040085a5b007388 */ /* 0x000fe20000000000 */
[----:B--2---:R-:W-:-:S03]  /*3050*/  CS2R R124, SRZ ;  /* 0x00000000007c7805 */ /* 0x004fc6000001ff00 */
[----:B------:R1:W-:Y:S01]  /*3060*/  STS.U8 [R91+0x6000], R94 ;  /* 0x0060005e5b007388 */ /* 0x0003e20000000000 */
[----:B0-----:R-:W-:-:S03]  /*3070*/  CS2R R98, SRZ ;  /* 0x0000000000627805 */ /* 0x001fc6000001ff00 */
[----:B------:R0:W-:Y:S04]  /*3080*/  STS.U8 [R91+0x6004], R96 ;  /* 0x006004605b007388 */ /* 0x0001e80000000000 */
[----:B------:R2:W-:Y:S01]  /*3090*/  STS.U8 [R91+0xc], R37 ;  /* 0x00000c255b007388 */ /* 0x0005e20000000000 */
[----:B-1----:R-:W-:-:S03]  /*30a0*/  CS2R R94, SRZ ;  /* 0x00000000005e7805 */ /* 0x002fc6000001ff00 */
[----:B------:R1:W-:Y:S01]  /*30b0*/  STS.U8 [R91+0x200c], R38 ;  /* 0x00200c265b007388 */ /* 0x0003e20000000000 */
[----:B0-----:R-:W-:-:S03]  /*30c0*/  CS2R R96, SRZ ;  /* 0x0000000000607805 */ /* 0x001fc6000001ff00 */
[----:B------:R0:W-:Y:S01]  /*30d0*/  STS.U8 [R91+0x400c], R92 ;  /* 0x00400c5c5b007388 */ /* 0x0001e20000000000 */
[----:B--2---:R-:W-:-:S03]  /*30e0*/  CS2R R36, SRZ ;  /* 0x0000000000247805 */ /* 0x004fc6000001ff00 */
[----:B------:R2:W-:Y:S01]  /*30f0*/  STS.U8 [R91+0x6008], R4 ;  /* 0x006008045b007388 */ /* 0x0005e20000000000 */
[----:B-1----:R-:W-:Y:S02]  /*3100*/  CS2R R38, SRZ ;  /* 0x0000000000267805 */ /* 0x002fe4000001ff00 */
[----:B0-----:R-:W-:Y:S02]  /*3110*/  CS2R R92, SRZ ;  /* 0x00000000005c7805 */ /* 0x001fe4000001ff00 */
[----:B--2---:R-:W-:Y:S01]  /*3120*/  CS2R R90, SRZ ;  /* 0x00000000005a7805 */ /* 0x004fe2000001ff00 */
[----:B------:R-:W-:Y:S06]  /*3130*/  @!P0 BRA `(.L_x_0) ;  /* 0x0000008000b08947 */ /* 0x000fec0003800000 */
[----:B------:R-:W-:Y:S01]  /*3140*/  SHF.R.U32.HI R0, RZ, 0x1, R0 ;  /* 0x00000001ff007819 */ /* 0x000fe20000011600 */
[----:B------:R-:W0:Y:S01]  /*3150*/  LDC.64 R224, c[0x0][0x260] ;  /* 0x00009800ffe07b82 */ /* 0x000e220000000a00 */
[----:B------:R-:W-:Y:S01]  /*3160*/  LOP3.LUT R2, R181, 0x7f, RZ, 0xc0, !PT ;  /* 0x0000007fb5027812 */ /* 0x000fe200078ec0ff */
[----:B------:R-:W-:Y:S01]  /*3170*/  VIADD R4, R180, 0x8000 ;  /* 0x00008000b4047836 */ /* 0x000fe20000000000 */
[----:B------:R-:W-:Y:S01]  /*3180*/  LEA.HI R0, R215, R0, RZ, 0x1e ;  /* 0x00000000d7007211 */ /* 0x000fe200078ff0ff */
[----:B------:R-:W-:Y:S01]  /*3190*/  IMAD.MOV.U32 R223, RZ, RZ, 0x5410 ;  /* 0x00005410ffdf7424 */ /* 0x000fe200078e00ff */
[----:B------:R-:W-:Y:S01]  /*31a0*/  SHF.R.U32.HI R22, RZ, 0x5, R181 ;  /* 0x00000005ff167819 */ /* 0x000fe200000116b5 */
[----:B------:R-:W-:Y:S01]  /*31b0*/  IMAD R3, R3, 0x20, R2 ;  /* 0x0000002003037824 */ /* 0x000fe200078e0202 */
[----:B------:R-:W-:Y:S01]  /*31c0*/  LOP3.LUT P2, R2, R181, 0x2, RZ, 0xc0, !PT ;  /* 0x00000002b5027812 */ /* 0x000fe2000784c0ff */
[----:B------:R-:W1:Y:S01]  /*31d0*/  LDC.64 R234, c[0x0][0x250] ;  /* 0x00009400ffea7b82 */ /* 0x000e620000000a00 */
[----:B------:R-:W-:Y:S01]  /*31e0*/  IMAD.IADD R7, R7, 0x1, R0 ;  /* 0x0000000107077824 */ /* 0x000fe200078e0200 */
[----:B------:R-:W-:Y:S01]  /*31f0*/  SHF.R.U32.HI R0, RZ, 0x4, R180 ;  /* 0x00000004ff007819 */ /* 0x000fe200000116b4 */
[C---:B------:R-:W-:Y:S01]  /*3200*/  VIADD R14, R22.reuse, 0xd8 ;  /* 0x000000d8160e7836 */ /* 0x040fe20000000000 */
[----:B------:R-:W-:Y:S01]  /*3210*/  SHF.R.U32.HI R2, RZ, 0x1, R2 ;  /* 0x00000001ff027819 */ /* 0x000fe20000011602 */
[----:B------:R-:W-:Y:S01]  /*3220*/  VIADD R15, R22, 0xf8 ;  /* 0x000000f8160f7836 */ /* 0x000fe20000000000 */
[----:B------:R-:W-:Y:S01]  /*3230*/  SGXT.U32 R0, R0, 0xe ;  /* 0x0000000e0000781a */ /* 0x000fe20000000000 */
[----:B------:R-:W-:Y:S01]  /*3240*/  VIADD R16, R22, 0x118 ;  /* 0x0000011816107836 */ /* 0x000fe20000000000 */
[----:B------:R-:W2:Y:S01]  /*3250*/  LDC R11, c[0x0][0x258] ;  /* 0x00009600ff0b7b82 */ /* 0x000ea20000000800 */
[----:B------:R-:W-:Y:S01]  /*3260*/  SHF.R.U32.HI R227, RZ, 0x4, R4 ;  /* 0x00000004ffe37819 */ /* 0x000fe20000011604 */
[----:B------:R-:W-:Y:S01]  /*3270*/  IMAD R2, R181, 0x2, R2 ;  /* 0x00000002b5027824 */ /* 0x000fe200078e0202 */
[----:B------:R-:W-:Y:S01]  /*3280*/  R2UR UR56, R0 ;  /* 0x00000000003872ca */ /* 0x000fe200000e0000 */
[----:B------:R-:W-:Y:S01]  /*3290*/  VIADD R17, R22, 0x138 ;  /* 0x0000013816117836 */ /* 0x000fe20000000000 */
[----:B------:R-:W-:Y:S01]  /*32a0*/  IADD3 R4, P0, R0, 0x2, RZ ;  /* 0x0000000200047810 */ /* 0x000fe20007f1e0ff */
[----:B------:R-:W-:Y:S01]  /*32b0*/  IMAD.MOV.U32 R0, RZ, RZ, RZ ;  /* 0x000000ffff007224 */ /* 0x000fe200078e00ff */
[----:B------:R-:W-:Y:S01]  /*32c0*/  SGXT.U32 R227, R227, 0xe ;  /* 0x0000000ee3e3781a */ /* 0x000fe20000000000 */
[----:B------:R-:W3:Y:S01]  /*32d0*/  LDC.64 R42, c[0x0][0x220] ;  /* 0x00008800ff2a7b82 */ /* 0x000ee20000000a00 */
[----:B------:R-:W-:Y:S01]  /*32e0*/  R2UR UR4, R4 ;  /* 0x00000000040472ca */ /* 0x000fe200000e0000 */
[----:B0-----:R-:W-:Y:S01]  /*32f0*/  IMAD R5, R168, R224, RZ ;  /* 0x000000e0a8057224 */ /* 0x001fe200078e02ff */
[----:B------:R-:W-:Y:S01]  /*3300*/  IADD3.X R0, R0, 0x40000040, RZ, P0, !PT ;  /* 0x4000004000007810 */ /* 0x000fe200007fe4ff */
[C---:B------:R-:W-:Y:S01]  /*3310*/  VIADD R18, R22.reuse, 0x178 ;  /* 0x0000017816127836 */ /* 0x040fe20000000000 */
[----:B------:R-:W-:Y:S01]  /*3320*/  IADD3 R4, P0, R227, 0x2, RZ ;  /* 0x00000002e3047810 */ /* 0x000fe20007f1e0ff */
[----:B------:R-:W-:Y:S01]  /*3330*/  VIADD R19, R22, 0x198 ;  /* 0x0000019816137836 */ /* 0x000fe20000000000 */
[----:B------:R-:W-:Y:S01]  /*3340*/  LOP3.LUT R215, R215, 0x3, R2, 0xf8, !PT ;  /* 0x00000003d7d77812 */ /* 0x000fe200078ef802 */
[----:B------:R-:W0:Y:S01]  /*3350*/  LDC.64 R12, c[0x0][0x218] ;  /* 0x00008600ff0c7b82 */ /* 0x000e220000000a00 */
[C---:B------:R-:W-:Y:S01]  /*3360*/  LOP3.LUT R2, R181.reuse, 0x1f, RZ, 0xc0, !PT ;  /* 0x0000001fb5027812 */ /* 0x040fe200078ec0ff */
[----:B-1----:R-:W-:Y:S01]  /*3370*/  IMAD R234, R168, R234, RZ ;  /* 0x000000eaa8ea7224 */ /* 0x002fe200078e02ff */
[----:B------:R-:W-:Y:S01]  /*3380*/  R2UR UR6, R4 ;  /* 0x00000000040672ca */ /* 0x000fe200000e0000 */
[----:B------:R-:W-:Y:S01]  /*3390*/  IMAD.MOV.U32 R4, RZ, RZ, RZ ;  /* 0x000000ffff047224 */ /* 0x000fe200078e00ff */
[----:B------:R-:W-:Y:S01]  /*33a0*/  R2UR UR5, R0 ;  /* 0x00000000000572ca */ /* 0x000fe200000e0000 */
[----:B------:R-:W-:Y:S01]  /*33b0*/  IMAD R2, R2, R225, RZ ;  /* 0x000000e102027224 */ /* 0x000fe200078e02ff */
[----:B------:R-:W-:Y:S01]  /*33c0*/  LOP3.LUT R0, R181, 0xff, RZ, 0xc0, !PT ;  /* 0x000000ffb5007812 */ /* 0x000fe200078ec0ff */
[----:B------:R-:W1:Y:S01]  /*33d0*/  LDC R45, c[0x0][0x268] ;  /* 0x00009a00ff2d7b82 */ /* 0x000e620000000800 */
[----:B------:R-:W-:Y:S01]  /*33e0*/  IADD3.X R6, R4, 0x40000040, RZ, P0, !PT ;  /* 0x4000004004067810 */ /* 0x000fe200007fe4ff */
[----:B------:R-:W-:Y:S01]  /*33f0*/  VIADD R20, R22, 0x1b8 ;  /* 0x000001b816147836 */ /* 0x000fe20000000000 */
[----:B------:R-:W-:Y:S01]  /*3400*/  SHF.R.S32.HI R4, RZ, 0x1f, R5 ;  /* 0x0000001fff047819 */ /* 0x000fe20000011405 */
[----:B--2---:R-:W-:Y:S01]  /*3410*/  IMAD R0, R0, R11, RZ ;  /* 0x0000000b00007224 */ /* 0x004fe200078e02ff */
[----:B------:R-:W-:Y:S01]  /*3420*/  R2UR UR7, R6 ;  /* 0x00000000060772ca */ /* 0x000fe200000e0000 */
[----:B------:R-:W-:Y:S01]  /*3430*/  VIADD R6, R22, 0x78 ;  /* 0x0000007816067836 */ /* 0x000fe20000000000 */
[----:B------:R-:W-:Y:S01]  /*3440*/  SHF.R.S32.HI R149, RZ, 0x7, R181 ;  /* 0x00000007ff957819 */ /* 0x000fe200000114b5 */
[----:B------:R-:W-:Y:S01]  /*3450*/  IMAD R11, R11, 0x100, R0 ;  /* 0x000001000b0b7824 */ /* 0x000fe200078e0200 */
[----:B---3--:R-:W-:Y:S01]  /*3460*/  IADD3 R41, P1, P3, R2, R42, R5 ;  /* 0x0000002a02297210 */ /* 0x008fe20007b3e005 */
[C---:B------:R-:W-:Y:S01]  /*3470*/  VIADD R5, R22.reuse, 0x58 ;  /* 0x0000005816057836 */ /* 0x040fe20000000000 */
[----:B------:R-:W-:Y:S01]  /*3480*/  SHF.R.S32.HI R2, RZ, 0x1f, R2 ;  /* 0x0000001fff027819 */ /* 0x000fe20000011402 */
[----:B------:R-:W-:Y:S01]  /*3490*/  VIADD R21, R22, 0x1d8 ;  /* 0x000001d816157836 */ /* 0x000fe20000000000 */
[----:B------:R-:W-:Y:S01]  /*34a0*/  SGXT R149, R149, 0x1 ;  /* 0x000000019595781a */ /* 0x000fe20000000200 */
[----:B------:R-:W-:Y:S01]  /*34b0*/  IMAD.MOV.U32 R221, RZ, RZ, 0x7632 ;  /* 0x00007632ffdd7424 */ /* 0x000fe200078e00ff */
[----:B------:R-:W-:Y:S01]  /*34c0*/  IADD3.X R43, R2, R43, R4, P1, P3 ;  /* 0x0000002b022b7210 */ /* 0x000fe20000fe6404 */
[----:B------:R-:W-:Y:S01]  /*34d0*/  VIADD R4, R22, 0x38 ;  /* 0x0000003816047836 */ /* 0x000fe20000000000 */
[----:B0-----:R-:W-:Y:S01]  /*34e0*/  IADD3 R9, P0, R234, R12, RZ ;  /* 0x0000000cea097210 */ /* 0x001fe20007f1e0ff */
[----:B------:R-:W-:Y:S01]  /*34f0*/  VIADD R12, R22, 0x98 ;  /* 0x00000098160c7836 */ /* 0x000fe20000000000 */
[----:B------:R-:W-:Y:S01]  /*3500*/  SHF.R.U32.HI R2, RZ, 0x5, R181 ;  /* 0x00000005ff027819 */ /* 0x000fe200000116b5 */
[----:B------:R-:W-:Y:S01]  /*3510*/  IMAD.SHL.U32 R243, R235, 0x2, RZ ;  /* 0x00000002ebf37824 */ /* 0x000fe200078e00ff */
[----:B------:R-:W-:Y:S01]  /*3520*/  LEA.HI.X.SX32 R234, R234, R13, 0x1, P0 ;  /* 0x0000000deaea7211 */ /* 0x000fe200000f0eff */
[----:B------:R-:W-:Y:S01]  /*3530*/  VIADD R13, R22, 0xb8 ;  /* 0x000000b8160d7836 */ /* 0x000fe20000000000 */
[----:B------:R-:W-:Y:S01]  /*3540*/  IADD3 R8, P0, R0, R9, RZ ;  /* 0x0000000900087210 */ /* 0x000fe20007f1e0ff */
[----:B-1----:R-:W-:Y:S01]  /*3550*/  IMAD R26, R4, R45, RZ ;  /* 0x0000002d041a7224 */ /* 0x002fe200078e02ff */
[----:B------:R-:W-:Y:S01]  /*3560*/  IADD3 R9, P1, R11, R9, RZ ;  /* 0x000000090b097210 */ /* 0x000fe20007f3e0ff */
[-C--:B------:R-:W-:Y:S01]  /*3570*/  IMAD R30, R13, R45.reuse, RZ ;  /* 0x0000002d0d1e7224 */ /* 0x080fe200078e02ff */
[-C--:B------:R-:W-:Y:S01]  /*3580*/  LEA.HI.X.SX32 R10, R0, R234.reuse, 0x1, P0 ;  /* 0x000000ea000a7211 */ /* 0x080fe200000f0eff */
[-C--:B------:R-:W-:Y:S01]  /*3590*/  IMAD R31, R14, R45.reuse, RZ ;  /* 0x0000002d0e1f7224 */ /* 0x080fe200078e02ff */
[----:B------:R-:W-:Y:S01]  /*35a0*/  SGXT.U32 R0, R2, 0x3 ;  /* 0x000000030200781a */ /* 0x000fe20000000000 */
[----:B------:R-:W-:Y:S01]  /*35b0*/  VIADD R2, R22, 0x18 ;  /* 0x0000001816027836 */ /* 0x000fe20000000000 */
[----:B------:R-:W-:Y:S01]  /*35c0*/  LEA.HI.X.SX32 R11, R11, R234, 0x1, P1 ;  /* 0x000000ea0b0b7211 */ /* 0x000fe200008f0eff */
[----:B------:R-:W-:Y:S01]  /*35d0*/  IMAD R32, R15, R45, RZ ;  /* 0x0000002d0f207224 */ /* 0x000fe200078e02ff */
[----:B------:R-:W-:Y:S01]  /*35e0*/  IADD3 R15, P3, R26, R41, RZ ;  /* 0x000000291a0f7210 */ /* 0x000fe20007f7e0ff */
[-C--:B------:R-:W-:Y:S01]  /*35f0*/  IMAD R23, R0, R45.reuse, RZ ;  /* 0x0000002d00177224 */ /* 0x080fe200078e02ff */
[----:B------:R-:W-:Y:S01]  /*3600*/  SEL R223, R223, 0x1054, !P2 ;  /* 0x00001054dfdf7807 */ /* 0x000fe20005000000 */
[-C--:B------:R-:W-:Y:S01]  /*3610*/  IMAD R25, R2, R45.reuse, RZ ;  /* 0x0000002d02197224 */ /* 0x080fe200078e02ff */
[----:B------:R-:W-:Y:S01]  /*3620*/  SEL R221, R221, 0x3276, !P2 ;  /* 0x00003276dddd7807 */ /* 0x000fe20005000000 */
[----:B------:R-:W-:Y:S01]  /*3630*/  IMAD R27, R5, R45, RZ ;  /* 0x0000002d051b7224 */ /* 0x000fe200078e02ff */
[----:B------:R-:W-:Y:S01]  /*3640*/  IADD3 R13, P0, R23, R41, RZ ;  /* 0x00000029170d7210 */ /* 0x000fe20007f1e0ff */
[----:B------:R-:W-:Y:S01]  /*3650*/  IMAD R28, R6, R45, RZ ;  /* 0x0000002d061c7224 */ /* 0x000fe200078e02ff */
[----:B------:R-:W-:Y:S01]  /*3660*/  IADD3 R14, P1, R25, R41, RZ ;  /* 0x00000029190e7210 */ /* 0x000fe20007f3e0ff */
[-C--:B------:R-:W-:Y:S01]  /*3670*/  IMAD R29, R12, R45.reuse, RZ ;  /* 0x0000002d0c1d7224 */ /* 0x080fe200078e02ff */
[----:B------:R-:W-:Y:S01]  /*3680*/  SHF.R.S32.HI R241, RZ, 0x1f, R243 ;  /* 0x0000001ffff17819 */ /* 0x000fe200000114f3 */
[----:B------:R-:W-:Y:S01]  /*3690*/  STL [R1+0x1c8], R13 ;  /* 0x0001c80d01007387 */ /* 0x000fe20000100800 */
[-C--:B------:R-:W-:Y:S01]  /*36a0*/  IMAD R33, R16, R45.reuse, RZ ;  /* 0x0000002d10217224 */ /* 0x080fe200078e02ff */
[----:B------:R-:W-:Y:S01]  /*36b0*/  IADD3 R239, P2, R243, R8, RZ ;  /* 0x00000008f3ef7210 */ /* 0x000fe20007f5e0ff */
[----:B------:R-:W-:Y:S01]  /*36c0*/  IMAD R34, R17, R45, RZ ;  /* 0x0000002d11227224 */ /* 0x000fe200078e02ff */
[----:B------:R0:W-:Y:S01]  /*36d0*/  STL [R1+0x1e0], R14 ;  /* 0x0001e00e01007387 */ /* 0x0001e20000100800 */
[----:B------:R-:W-:Y:S01]  /*36e0*/  IADD3 R16, P6, R29, R41, RZ ;  /* 0x000000291d107210 */ /* 0x000fe20007fde0ff */
[----:B------:R-:W-:Y:S01]  /*36f0*/  IMAD R36, R18, R45, RZ ;  /* 0x0000002d12247224 */ /* 0x000fe200078e02ff */
[----:B------:R-:W-:Y:S01]  /*3700*/  LEA.HI.X.SX32 R17, R25, R43, 0x1, P1 ;  /* 0x0000002b19117211 */ /* 0x000fe200008f0eff */
[----:B------:R1:W-:Y:S01]  /*3710*/  STL [R1+0x200], R15 ;  /* 0x0002000f01007387 */ /* 0x0003e20000100800 */
[----:B------:R-:W-:Y:S01]  /*3720*/  VIADD R0, R22, 0x158 ;  /* 0x0000015816007836 */ /* 0x000fe20000000000 */
[----:B------:R-:W-:Y:S01]  /*3730*/  SHF.R.S32.HI R233, RZ, 0x1f, R235 ;  /* 0x0000001fffe97819 */ /* 0x000fe200000114eb */
[-C--:B------:R-:W-:Y:S01]  /*3740*/  IMAD R37, R19, R45.reuse, RZ ;  /* 0x0000002d13257224 */ /* 0x080fe200078e02ff */
[----:B------:R-:W-:Y:S01]  /*3750*/  UIADD3.64 UR58, UR6, 0x7e, URZ ;  /* 0x0000007e063a7897 */ /* 0x000fe2000fffe03f */
[----:B------:R-:W-:Y:S01]  /*3760*/  IMAD R35, R0, R45, RZ ;  /* 0x0000002d00237224 */ /* 0x000fe200078e02ff */
[----:B0-----:R-:W-:Y:S01]  /*3770*/  IADD3 R14, P4, R27, R41, RZ ;  /* 0x000000291b0e7210 */ /* 0x001fe20007f9e0ff */
[-C--:B------:R-:W-:Y:S01]  /*3780*/  IMAD R38, R20, R45.reuse, RZ ;  /* 0x0000002d14267224 */ /* 0x080fe200078e02ff */
[----:B------:R-:W-:Y:S01]  /*3790*/  UIADD3.64 UR58, UR6, 0x80, URZ ;  /* 0x00000080063a7897 */ /* 0x000fe2000fffe03f */
[----:B------:R-:W-:Y:S01]  /*37a0*/  IMAD R39, R21, R45, RZ ;  /* 0x0000002d15277224 */ /* 0x000fe200078e02ff */
[----:B-1----:R-:W-:Y:S01]  /*37b0*/  IADD3 R15, P5, R28, R41, RZ ;  /* 0x000000291c0f7210 */ /* 0x002fe20007fbe0ff */
[----:B------:R-:W-:Y:S01]  /*37c0*/  STL [R1+0x220], R14 ;  /* 0x0002200e01007387 */ /* 0x000fe20000100800 */
[----:B------:R-:W-:Y:S01]  /*37d0*/  VIADD R22, R22, 0x1f8 ;  /* 0x000001f816167836 */ /* 0x000fe20000000000 */
[----:B------:R-:W-:Y:S01]  /*37e0*/  UIADD3.64 UR58, UR6, 0x82, URZ ;  /* 0x00000082063a7897 */ /* 0x000fe2000fffe03f */
[----:B------:R-:W-:Y:S01]  /*37f0*/  LEA.HI.X.SX32 R19, R28, R43, 0x1, P5 ;  /* 0x0000002b1c137211 */ /* 0x000fe200028f0eff */
[----:B------:R0:W-:Y:S01]  /*3800*/  STL [R1+0x240], R15 ;  /* 0x0002400f01007387 */ /* 0x0001e20000100800 */
[----:B------:R-:W-:Y:S01]  /*3810*/  IMAD R40, R22, R45, RZ ;  /* 0x0000002d16287224 */ /* 0x000fe200078e02ff */
[----:B------:R-:W-:Y:S01]  /*3820*/  UIADD3.64 UR58, UR6, 0x84, URZ ;  /* 0x00000084063a7897 */ /* 0x000fe2000fffe03f */
[----:B------:R-:W-:Y:S01]  /*3830*/  IMAD R24, R45, 0x8, R23 ;  /* 0x000000082d187824 */ /* 0x000fe200078e0217 */
[----:B------:R1:W-:Y:S01]  /*3840*/  STL [R1+0x260], R16 ;  /* 0x0002601001007387 */ /* 0x0003e20000100800 */
[----:B------:R-:W-:Y:S01]  /*3850*/  IMAD.X R237, R241, 0x1, R10, P2 ;  /* 0x00000001f1ed7824 */ /* 0x000fe200010e060a */
[----:B------:R-:W-:Y:S01]  /*3860*/  UIADD3.64 UR58, UR6, 0x17e, URZ ;  /* 0x0000017e063a7897 */ /* 0x000fe2000fffe03f */
[----:B------:R-:W-:Y:S01]  /*3870*/  IMAD R2, R45, 0x8, R24 ;  /* 0x000000082d027824 */ /* 0x000fe200078e0218 */
[----:B------:R-:W-:Y:S01]  /*3880*/  UIADD3.64 UR58, UR6, 0x180, URZ ;  /* 0x00000180063a7897 */ /* 0x000fe2000fffe03f */
[----:B------:R-:W-:Y:S01]  /*3890*/  IMAD.SHL.U32 R126, R235, 0x8, RZ ;  /* 0x00000008eb7e7824 */ /* 0x000fe200078e00ff */
[----:B0-----:R-:W-:Y:S01]  /*38a0*/  LEA.HI.X.SX32 R15, R23, R43, 0x1, P0 ;  /* 0x0000002b170f7211 */ /* 0x001fe200000f0eff */
[----:B------:R-:W-:Y:S01]  /*38b0*/  IMAD R4, R45, 0x10, R2 ;  /* 0x000000102d047824 */ /* 0x000fe200078e0202 */
[----:B------:R-:W-:Y:S01]  /*38c0*/  UIADD3.64 UR58, UR6, 0x182, URZ ;  /* 0x00000182063a7897 */ /* 0x000fe2000fffe03f */
[----:B------:R-:W-:Y:S01]  /*38d0*/  IMAD R127, R235, 0x9, RZ ;  /* 0x00000009eb7f7824 */ /* 0x000fe200078e02ff */
[-C--:B-1----:R-:W-:Y:S01]  /*38e0*/  IADD3 R16, P0, R30, R41.reuse, RZ ;  /* 0x000000291e107210 */ /* 0x082fe20007f1e0ff */
[----:B------:R-:W-:Y:S01]  /*38f0*/  STL [R1+0x1c4], R15 ;  /* 0x0001c40f01007387 */ /* 0x000fe20000100800 */
[----:B------:R-:W-:Y:S01]  /*3900*/  IMAD R5, R45, 0x8, R4 ;  /* 0x000000082d057824 */ /* 0x000fe200078e0204 */
[----:B------:R-:W-:Y:S01]  /*3910*/  SHF.R.S32.HI R154, RZ, 0x1f, R126 ;  /* 0x0000001fff9a7819 */ /* 0x000fe2000001147e */
[----:B------:R-:W-:Y:S01]  /*3920*/  IMAD R128, R235, 0xa, RZ ;  /* 0x0000000aeb807824 */ /* 0x000fe200078e02ff */
[----:B------:R0:W-:Y:S01]  /*3930*/  STL [R1+0x280], R16 ;  /* 0x0002801001007387 */ /* 0x0001e20000100800 */
[----:B------:R-:W-:Y:S01]  /*3940*/  IMAD R6, R45, 0x8, R5 ;  /* 0x000000082d067824 */ /* 0x000fe200078e0205 */
[----:B------:R-:W-:Y:S01]  /*3950*/  SHF.R.S32.HI R155, RZ, 0x1f, R127 ;  /* 0x0000001fff9b7819 */ /* 0x000fe2000001147f */
[----:B------:R-:W-:Y:S01]  /*3960*/  IMAD R129, R235, 0xb, RZ ;  /* 0x0000000beb817824 */ /* 0x000fe200078e02ff */
[----:B------:R1:W-:Y:S01]  /*3970*/  STL [R1+0x1dc], R17 ;  /* 0x0001dc1101007387 */ /* 0x0003e20000100800 */
[----:B------:R-:W-:Y:S01]  /*3980*/  IMAD R0, R45, 0x10, R6 ;  /* 0x000000102d007824 */ /* 0x000fe200078e0206 */
[----:B------:R-:W-:Y:S01]  /*3990*/  SHF.R.S32.HI R156, RZ, 0x1f, R128 ;  /* 0x0000001fff9c7819 */ /* 0x000fe20000011480 */
[----:B------:R-:W-:Y:S01]  /*39a0*/  IMAD R130, R235, 0xc, RZ ;  /* 0x0000000ceb827824 */ /* 0x000fe200078e02ff */
[----:B------:R-:W-:Y:S01]  /*39b0*/  SHF.R.S32.HI R157, RZ, 0x1f, R129 ;  /* 0x0000001fff9d7819 */ /* 0x000fe20000011481 */
[----:B------:R-:W-:Y:S01]  /*39c0*/  IMAD R12, R45, 0x8, R0 ;  /* 0x000000082d0c7824 */ /* 0x000fe200078e0200 */
[----:B0-----:R-:W-:Y:S01]  /*39d0*/  IADD3 R16, P1, R31, R41, RZ ;  /* 0x000000291f107210 */ /* 0x001fe20007f3e0ff */
[----:B------:R-:W-:Y:S01]  /*39e0*/  IMAD R131, R235, 0xd, RZ ;  /* 0x0000000deb837824 */ /* 0x000fe200078e02ff */
[----:B------:R-:W-:Y:S01]  /*39f0*/  SHF.R.S32.HI R158, RZ, 0x1f, R130 ;  /* 0x0000001fff9e7819 */ /* 0x000fe20000011482 */
[C---:B------:R-:W-:Y:S01]  /*3a00*/  IMAD R13, R45.reuse, 0x8, R12 ;  /* 0x000000082d0d7824 */ /* 0x040fe200078e020c */
[----:B-1----:R-:W-:Y:S01]  /*3a10*/  LEA.HI.X.SX32 R17, R26, R43, 0x1, P3 ;  /* 0x0000002b1a117211 */ /* 0x002fe200018f0eff */
[----:B------:R0:W-:Y:S01]  /*3a20*/  STL [R1+0x2a0], R16 ;  /* 0x0002a01001007387 */ /* 0x0001e20000100800 */
[----:B------:R-:W-:Y:S01]  /*3a30*/  IADD3 R18, P3, R32, R41, RZ ;  /* 0x0000002920127210 */ /* 0x000fe20007f7e0ff */
[----:B------:R-:W-:Y:S01]  /*3a40*/  IMAD R14, R45, 0x10, R13 ;  /* 0x000000102d0e7824 */ /* 0x000fe200078e020d */
[-C--:B------:R-:W-:Y:S01]  /*3a50*/  LEA.HI.X.SX32 R21, R31, R43.reuse, 0x1, P1 ;  /* 0x0000002b1f157211 */ /* 0x080fe200008f0eff */
[----:B------:R1:W-:Y:S01]  /*3a60*/  STL [R1+0x1fc], R17 ;  /* 0x0001fc1101007387 */ /* 0x0003e20000100800 */
[----:B------:R-:W-:Y:S01]  /*3a70*/  IMAD R132, R235, 0xe, RZ ;  /* 0x0000000eeb847824 */ /* 0x000fe200078e02ff */
[----:B------:R-:W-:Y:S01]  /*3a80*/  SHF.R.S32.HI R159, RZ, 0x1f, R131 ;  /* 0x0000001fff9f7819 */ /* 0x000fe20000011483 */
[----:B------:R-:W-:Y:S01]  /*3a90*/  IMAD R15, R45, 0x8, R14 ;  /* 0x000000082d0f7824 */ /* 0x000fe200078e020e */
[----:B------:R2:W-:Y:S01]  /*3aa0*/  STL [R1+0x2c0], R18 ;  /* 0x0002c01201007387 */ /* 0x0005e20000100800 */
[----:B------:R-:W-:Y:S01]  /*3ab0*/  IMAD R133, R235, 0xf, RZ ;  /* 0x0000000feb857824 */ /* 0x000fe200078e02ff */
[----:B------:R-:W-:Y:S01]  /*3ac0*/  SHF.R.S32.HI R160, RZ, 0x1f, R132 ;  /* 0x0000001fffa07819 */ /* 0x000fe20000011484 */
[----:B0-----:R-:W-:Y:S01]  /*3ad0*/  IMAD R16, R45, 0x8, R15 ;  /* 0x000000082d107824 */ /* 0x001fe200078e020f */
[----:B------:R-:W-:Y:S01]  /*3ae0*/  UIADD3.64 UR58, UR6, 0x184, URZ ;  /* 0x00000184063a7897 */ /* 0x000fe2000fffe03f */
[----:B------:R-:W-:Y:S01]  /*3af0*/  IMAD.SHL.U32 R134, R235, 0x10, RZ ;  /* 0x00000010eb867824 */ /* 0x000fe200078e00ff */
[----:B-1----:R-:W-:Y:S01]  /*3b00*/  LEA.HI.X.SX32 R17, R27, R43, 0x1, P4 ;  /* 0x0000002b1b117211 */ /* 0x002fe200020f0eff */
[C---:B------:R-:W-:Y:S01]  /*3b10*/  IMAD R135, R235.reuse, 0x11, RZ ;  /* 0x00000011eb877824 */ /* 0x040fe200078e02ff */
[----:B------:R-:W-:Y:S01]  /*3b20*/  SHF.R.S32.HI R161, RZ, 0x1f, R133 ;  /* 0x0000001fffa17819 */ /* 0x000fe20000011485 */
[----:B------:R-:W-:Y:S01]  /*3b30*/  IMAD R136, R235, 0x12, RZ ;  /* 0x00000012eb887824 */ /* 0x000fe200078e02ff */
[-C--:B--2---:R-:W-:Y:S01]  /*3b40*/  IADD3 R18, P4, R33, R41.reuse, RZ ;  /* 0x0000002921127210 */ /* 0x084fe20007f9e0ff */
[----:B------:R0:W-:Y:S01]  /*3b50*/  STL [R1+0x21c], R17 ;  /* 0x00021c1101007387 */ /* 0x0001e20000100800 */
[----:B------:R-:W-:Y:S01]  /*3b60*/  SHF.R.S32.HI R162, RZ, 0x1f, R134 ;  /* 0x0000001fffa27819 */ /* 0x000fe20000011486 */
[C---:B------:R-:W-:Y:S01]  /*3b70*/  IMAD R137, R235.reuse, 0x13, RZ ;  /* 0x00000013eb897824 */ /* 0x040fe200078e02ff */
[----:B------:R-:W-:Y:S01]  /*3b80*/  SHF.R.S32.HI R163, RZ, 0x1f, R135 ;  /* 0x0000001fffa37819 */ /* 0x000fe20000011487 */
[----:B------:R1:W-:Y:S01]  /*3b90*/  STL [R1+0x2e0], R18 ;  /* 0x0002e01201007387 */ /* 0x0003e20000100800 */
[----:B------:R-:W-:Y:S01]  /*3ba0*/  SHF.R.S32.HI R164, RZ, 0x1f, R136 ;  /* 0x0000001fffa47819 */ /* 0x000fe20000011488 */
[C---:B------:R-:W-:Y:S01]  /*3bb0*/  IMAD R138, R235.reuse, 0x14, RZ ;  /* 0x00000014eb8a7824 */ /* 0x040fe200078e02ff */
[----:B------:R-:W-:Y:S01]  /*3bc0*/  SHF.R.S32.HI R165, RZ, 0x1f, R137 ;  /* 0x0000001fffa57819 */ /* 0x000fe20000011489 */
[----:B------:R2:W-:Y:S01]  /*3bd0*/  STL [R1+0x23c], R19 ;  /* 0x00023c1301007387 */ /* 0x0005e20000100800 */
[----:B------:R-:W-:Y:S01]  /*3be0*/  IMAD R139, R235, 0x15, RZ ;  /* 0x00000015eb8b7824 */ /* 0x000fe200078e02ff */
[----:B------:R-:W-:Y:S01]  /*3bf0*/  UIADD3.64 UR58, UR6, 0x27e, URZ ;  /* 0x0000027e063a7897 */ /* 0x000fe2000fffe03f */
[----:B0-----:R-:W-:Y:S01]  /*3c00*/  IMAD R17, R45, 0x10, R16 ;  /* 0x000000102d117824 */ /* 0x001fe200078e0210 */
[----:B------:R-:W-:Y:S01]  /*3c10*/  SHF.R.S32.HI R166, RZ, 0x1f, R138 ;  /* 0x0000001fffa67819 */ /* 0x000fe2000001148a */
[C---:B------:R-:W-:Y:S01]  /*3c20*/  IMAD R140, R235.reuse, 0x16, RZ ;  /* 0x00000016eb8c7824 */ /* 0x040fe200078e02ff */
[C---:B-1----:R-:W-:Y:S01]  /*3c30*/  IADD3 R18, P5, R34.reuse, R41, RZ ;  /* 0x0000002922127210 */ /* 0x042fe20007fbe0ff */
[C---:B------:R-:W-:Y:S01]  /*3c40*/  IMAD R141, R235.reuse, 0x17, RZ ;  /* 0x00000017eb8d7824 */ /* 0x040fe200078e02ff */
[----:B------:R-:W-:Y:S01]  /*3c50*/  SHF.R.S32.HI R167, RZ, 0x1f, R139 ;  /* 0x0000001fffa77819 */ /* 0x000fe2000001148b */
[----:B------:R-:W-:Y:S01]  /*3c60*/  IMAD R142, R235, 0x18, RZ ;  /* 0x00000018eb8e7824 */ /* 0x000fe200078e02ff */
[----:B--2---:R-:W-:Y:S01]  /*3c70*/  LEA.HI.X.SX32 R19, R29, R43, 0x1, P6 ;  /* 0x0000002b1d137211 */ /* 0x004fe200030f0eff */
[----:B------:R0:W-:Y:S01]  /*3c80*/  STL [R1+0x300], R18 ;  /* 0x0003001201007387 */ /* 0x0001e20000100800 */
[----:B------:R-:W-:Y:S01]  /*3c90*/  IADD3 R20, P6, R35, R41, RZ ;  /* 0x0000002923147210 */ /* 0x000fe20007fde0ff */
[C---:B------:R-:W-:Y:S01]  /*3ca0*/  IMAD R143, R235.reuse, 0x19, RZ ;  /* 0x00000019eb8f7824 */ /* 0x040fe200078e02ff */
[-C--:B------:R-:W-:Y:S01]  /*3cb0*/  LEA.HI.X.SX32 R23, R34, R43.reuse, 0x1, P5 ;  /* 0x0000002b22177211 */ /* 0x080fe200028f0eff */
[----:B------:R1:W-:Y:S01]  /*3cc0*/  STL [R1+0x25c], R19 ;  /* 0x00025c1301007387 */ /* 0x0003e20000100800 */
[C---:B------:R-:W-:Y:S01]  /*3cd0*/  IMAD R144, R235.reuse, 0x1a, RZ ;  /* 0x0000001aeb907824 */ /* 0x040fe200078e02ff */
[----:B------:R-:W-:Y:S01]  /*3ce0*/  UIADD3.64 UR58, UR6, 0x280, URZ ;  /* 0x00000280063a7897 */ /* 0x000fe2000fffe03f */
[----:B------:R-:W-:Y:S01]  /*3cf0*/  SHF.R.S32.HI R171, RZ, 0x1f, R143 ;  /* 0x0000001fffab7819 */ /* 0x000fe2000001148f */
[----:B------:R2:W-:Y:S01]  /*3d00*/  STL [R1+0x320], R20 ;  /* 0x0003201401007387 */ /* 0x0005e20000100800 */
[----:B------:R-:W-:Y:S01]  /*3d10*/  IMAD R145, R235, 0x1b, RZ ;  /* 0x0000001beb917824 */ /* 0x000fe200078e02ff */
[----:B------:R-:W-:Y:S01]  /*3d20*/  SHF.R.S32.HI R172, RZ, 0x1f, R144 ;  /* 0x0000001fffac7819 */ /* 0x000fe20000011490 */
[----:B0-----:R-:W-:Y:S01]  /*3d30*/  IMAD R18, R45, 0x8, R17 ;  /* 0x000000082d127824 */ /* 0x001fe200078e0211 */
[----:B------:R-:W-:Y:S01]  /*3d40*/  UIADD3.64 UR58, UR6, 0x282, URZ ;  /* 0x00000282063a7897 */ /* 0x000fe2000fffe03f */
[C---:B------:R-:W-:Y:S01]  /*3d50*/  IMAD R146, R235.reuse, 0x1c, RZ ;  /* 0x0000001ceb927824 */ /* 0x040fe200078e02ff */
[----:B-1----:R-:W-:Y:S01]  /*3d60*/  LEA.HI.X.SX32 R19, R30, R43, 0x1, P0 ;  /* 0x0000002b1e137211 */ /* 0x002fe200000f0eff */
[C---:B------:R-:W-:Y:S01]  /*3d70*/  IMAD R147, R235.reuse, 0x1d, RZ ;  /* 0x0000001deb937824 */ /* 0x040fe200078e02ff */
[----:B------:R-:W-:Y:S01]  /*3d80*/  SHF.R.S32.HI R173, RZ, 0x1f, R145 ;  /* 0x0000001fffad7819 */ /* 0x000fe20000011491 */
[C---:B------:R-:W-:Y:S01]  /*3d90*/  IMAD R148, R235.reuse, 0x1e, RZ ;  /* 0x0000001eeb947824 */ /* 0x040fe200078e02ff */
[C---:B--2---:R-:W-:Y:S01]  /*3da0*/  IADD3 R20, P0, R36.reuse, R41, RZ ;  /* 0x0000002924147210 */ /* 0x044fe20007f1e0ff */
[----:B------:R0:W-:Y:S01]  /*3db0*/  STL [R1+0x27c], R19 ;  /* 0x00027c1301007387 */ /* 0x0001e20000100800 */
[----:B------:R-:W-:Y:S01]  /*3dc0*/  SHF.R.S32.HI R174, RZ, 0x1f, R146 ;  /* 0x0000001fffae7819 */ /* 0x000fe20000011492 */
[----:B------:R-:W-:Y:S01]  /*3dd0*/  IMAD R150, R235, 0x1f, RZ ;  /* 0x0000001feb967824 */ /* 0x000fe200078e02ff */
[----:B------:R-:W-:Y:S01]  /*3de0*/  LEA.HI.X.SX32 R168, R36, R43, 0x1, P0 ;  /* 0x0000002b24a87211 */ /* 0x000fe200000f0eff */
[----:B------:R1:W-:Y:S01]  /*3df0*/  STL [R1+0x340], R20 ;  /* 0x0003401401007387 */ /* 0x0003e20000100800 */
[----:B------:R-:W-:Y:S01]  /*3e00*/  SHF.R.S32.HI R175, RZ, 0x1f, R147 ;  /* 0x0000001fffaf7819 */ /* 0x000fe20000011493 */
[----:B------:R-:W-:Y:S01]  /*3e10*/  UIADD3.64 UR58, UR6, 0x284, URZ ;  /* 0x00000284063a7897 */ /* 0x000fe2000fffe03f */
[----:B------:R-:W-:Y:S01]  /*3e20*/  SHF.R.S32.HI R176, RZ, 0x1f, R148 ;  /* 0x0000001fffb07819 */ /* 0x000fe20000011494 */
[----:B------:R2:W-:Y:S01]  /*3e30*/  STL [R1+0x29c], R21 ;  /* 0x00029c1501007387 */ /* 0x0005e20000100800 */
[----:B------:R-:W-:Y:S01]  /*3e40*/  SHF.R.S32.HI R177, RZ, 0x1f, R150 ;  /* 0x0000001fffb17819 */ /* 0x000fe20000011496 */
[----:B0-----:R-:W-:Y:S01]  /*3e50*/  IMAD R19, R45, 0x8, R18 ;  /* 0x000000082d137824 */ /* 0x001fe200078e0212 */
[----:B------:R-:W-:Y:S01]  /*3e60*/  CS2R R26, SRZ ;  /* 0x00000000001a7805 */ /* 0x000fe2000001ff00 */
[----:B------:R-:W-:Y:S01]  /*3e70*/  IMAD.MOV.U32 R219, RZ, RZ, 0x3f800000 ;  /* 0x3f800000ffdb7424 */ /* 0x000fe200078e00ff */
[----:B------:R-:W-:-:S02]  /*3e80*/  CS2R R28, SRZ ;  /* 0x00000000001c7805 */ /* 0x000fc4000001ff00 */
[----:B-1----:R-:W-:Y:S01]  /*3e90*/  IADD3 R20, P1, R37, R41, RZ ;  /* 0x0000002925147210 */ /* 0x002fe20007f3e0ff */
[----:B------:R-:W-:Y:S01]  /*3ea0*/  IMAD.MOV.U32 R178, RZ, RZ, RZ ;  /* 0x000000ffffb27224 */ /* 0x000fe200078e00ff */
[----:B------:R-:W-:Y:S01]  /*3eb0*/  CS2R R30, SRZ ;  /* 0x00000000001e7805 */ /* 0x000fe2000001ff00 */
[----:B------:R-:W-:Y:S01]  /*3ec0*/  IMAD.MOV.U32 R179, RZ, RZ, -0x800000 ;  /* 0xff800000ffb37424 */ /* 0x000fe200078e00ff */
[----:B--2---:R-:W-:Y:S01]  /*3ed0*/  LEA.HI.X.SX32 R21, R32, R43, 0x1, P3 ;  /* 0x0000002b20157211 */ /* 0x004fe200018f0eff */
[----:B------:R0:W-:Y:S01]  /*3ee0*/  STL [R1+0x360], R20 ;  /* 0x0003601401007387 */ /* 0x0001e20000100800 */
[C---:B------:R-:W-:Y:S01]  /*3ef0*/  IADD3 R22, P3, R38.reuse, R41, RZ ;  /* 0x0000002926167210 */ /* 0x040fe20007f7e0ff */
[----:B------:R-:W-:Y:S01]  /*3f00*/  IMAD.MOV.U32 R217, RZ, RZ, 0x3f800000 ;  /* 0x3f800000ffd97424 */ /* 0x000fe200078e00ff */
[----:B------:R-:W-:Y:S01]  /*3f10*/  CS2R R46, SRZ ;  /* 0x00000000002e7805 */ /* 0x000fe2000001ff00 */
[----:B------:R1:W-:Y:S01]  /*3f20*/  STL [R1+0x2bc], R21 ;  /* 0x0002bc1501007387 */ /* 0x0003e20000100800 */
[----:B------:R-:W-:-:S02]  /*3f30*/  LEA.HI.X.SX32 R169, R38, R43, 0x1, P3 ;  /* 0x0000002b26a97211 */ /* 0x000fc400018f0eff */
[----:B------:R-:W-:Y:S02]  /*3f40*/  CS2R R48, SRZ ;  /* 0x0000000000307805 */ /* 0x000fe4000001ff00 */
[----:B------:R-:W-:Y:S01]  /*3f50*/  CS2R R50, SRZ ;  /* 0x0000000000327805 */ /* 0x000fe2000001ff00 */
[----:B------:R2:W-:Y:S01]  /*3f60*/  STL [R1+0x380], R22 ;  /* 0x0003801601007387 */ /* 0x0005e20000100800 */
[----:B------:R-:W-:Y:S01]  /*3f70*/  CS2R R52, SRZ ;  /* 0x0000000000347805 */ /* 0x000fe2000001ff00 */
[----:B0-----:R-:W-:Y:S01]  /*3f80*/  IMAD R20, R45, 0x10, R19 ;  /* 0x000000102d147824 */ /* 0x001fe200078e0213 */
[----:B------:R-:W-:Y:S02]  /*3f90*/  CS2R R54, SRZ ;  /* 0x0000000000367805 */ /* 0x000fe4000001ff00 */
[----:B------:R-:W-:Y:S02]  /*3fa0*/  CS2R R56, SRZ ;  /* 0x0000000000387805 */ /* 0x000fe4000001ff00 */
[----:B------:R-:W-:-:S02]  /*3fb0*/  CS2R R58, SRZ ;  /* 0x00000000003a7805 */ /* 0x000fc4000001ff00 */
[----:B-1----:R-:W-:Y:S02]  /*3fc0*/  LEA.HI.X.SX32 R21, R33, R43, 0x1, P4 ;  /* 0x0000002b21157211 */ /* 0x002fe400020f0eff */
[----:B------:R-:W-:Y:S02]  /*3fd0*/  CS2R R32, SRZ ;  /* 0x0000000000207805 */ /* 0x000fe4000001ff00 */
[----:B------:R-:W-:Y:S02]  /*3fe0*/  CS2R R60, SRZ ;  /* 0x00000000003c7805 */ /* 0x000fe4000001ff00 */
[----:B------:R-:W-:Y:S02]  /*3ff0*/  CS2R R62, SRZ ;  /* 0x00000000003e7805 */ /* 0x000fe4000001ff00 */
[----:B--2---:R-:W-:Y:S01]  /*4000*/  IADD3 R22, P4, R39, R41, RZ ;  /* 0x0000002927167210 */ /* 0x004fe20007f9e0ff */
[----:B------:R0:W-:Y:S01]  /*4010*/  STL [R1+0x2dc], R21 ;  /* 0x0002dc1501007387 */ /* 0x0001e20000100800 */
[----:B------:R-:W-:-:S02]  /*4020*/  CS2R R64, SRZ ;  /* 0x0000000000407805 */ /* 0x000fc4000001ff00 */
[----:B------:R-:W-:Y:S02]  /*4030*/  CS2R R66, SRZ ;  /* 0x0000000000427805 */ /* 0x000fe4000001ff00 */
[----:B------:R-:W-:Y:S01]  /*4040*/  LEA.HI.X.SX32 R170, R39, R43, 0x1, P4 ;  /* 0x0000002b27aa7211 */ /* 0x000fe200020f0eff */
[----:B------:R1:W-:Y:S01]  /*4050*/  STL [R1+0x3a0], R22 ;  /* 0x0003a01601007387 */ /* 0x0003e20000100800 */
[----:B------:R-:W-:Y:S02]  /*4060*/  CS2R R38, SRZ ;  /* 0x0000000000267805 */ /* 0x000fe4000001ff00 */
[----:B------:R-:W-:Y:S02]  /*4070*/  CS2R R68, SRZ ;  /* 0x0000000000447805 */ /* 0x000fe4000001ff00 */
[----:B------:R-:W-:Y:S01]  /*4080*/  CS2R R70, SRZ ;  /* 0x0000000000467805 */ /* 0x000fe2000001ff00 */
[----:B------:R2:W-:Y:S01]  /*4090*/  STL [R1+0x2fc], R23 ;  /* 0x0002fc1701007387 */ /* 0x0005e20000100800 */
[----:B------:R-:W-:Y:S01]  /*40a0*/  CS2R R72, SRZ ;  /* 0x0000000000487805 */ /* 0x000fe2000001ff00 */
[----:B0-----:R-:W-:Y:S01]  /*40b0*/  IMAD R21, R45, 0x8, R20 ;  /* 0x000000082d157824 */ /* 0x001fe200078e0214 */
[----:B------:R-:W-:-:S02]  /*40c0*/  CS2R R74, SRZ ;  /* 0x00000000004a7805 */ /* 0x000fc4000001ff00 */
[----:B------:R-:W-:Y:S02]  /*40d0*/  CS2R R76, SRZ ;  /* 0x00000000004c7805 */ /* 0x000fe4000001ff00 */
[----:B------:R-:W-:Y:S02]  /*40e0*/  CS2R R78, SRZ ;  /* 0x00000000004e7805 */ /* 0x000fe4000001ff00 */
[----:B-1----:R-:W-:Y:S02]  /*40f0*/  IADD3 R22, P5, R40, R41, RZ ;  /* 0x0000002928167210 */ /* 0x002fe40007fbe0ff */
[----:B------:R-:W-:Y:S02]  /*4100*/  CS2R R80, SRZ ;  /* 0x0000000000507805 */ /* 0x000fe4000001ff00 */
[----:B------:R-:W-:Y:S02]  /*4110*/  CS2R R82, SRZ ;  /* 0x0000000000527805 */ /* 0x000fe4000001ff00 */
[----:B------:R-:W-:-:S02]  /*4120*/  CS2R R84, SRZ ;  /* 0x0000000000547805 */ /* 0x000fc4000001ff00 */
[----:B--2---:R-:W-:Y:S01]  /*4130*/  LEA.HI.X.SX32 R23, R35, R43, 0x1, P6 ;  /* 0x0000002b23177211 */ /* 0x004fe200030f0eff */
[----:B------:R0:W-:Y:S01]  /*4140*/  STL [R1+0x3c0], R22 ;  /* 0x0003c01601007387 */ /* 0x0001e20000100800 */
[----:B------:R-:W-:Y:S02]  /*4150*/  LOP3.LUT P6, RZ, R181, 0x1, RZ, 0xc0, !PT ;  /* 0x00000001b5ff7812 */ /* 0x000fe400078cc0ff */
[----:B------:R-:W-:Y:S02]  /*4160*/  CS2R R34, SRZ ;  /* 0x0000000000227805 */ /* 0x000fe4000001ff00 */
[----:B------:R-:W-:Y:S01]  /*4170*/  CS2R R86, SRZ ;  /* 0x0000000000567805 */ /* 0x000fe2000001ff00 */
[----:B------:R1:W-:Y:S01]  /*4180*/  STL [R1+0x31c], R23 ;  /* 0x00031c1701007387 */ /* 0x0003e20000100800 */
[----:B------:R-:W-:Y:S02]  /*4190*/  CS2R R88, SRZ ;  /* 0x0000000000587805 */ /* 0x000fe4000001ff00 */
[----:B------:R-:W-:-:S02]  /*41a0*/  CS2R R90, SRZ ;  /* 0x00000000005a7805 */ /* 0x000fc4000001ff00 */
[----:B------:R-:W-:Y:S01]  /*41b0*/  CS2R R92, SRZ ;  /* 0x00000000005c7805 */ /* 0x000fe2000001ff00 */
[----:B------:R2:W-:Y:S01]  /*41c0*/  STL [R1+0x33c], R168 ;  /* 0x00033ca801007387 */ /* 0x0005e20000100800 */
[----:B------:R-:W-:Y:S01]  /*41d0*/  CS2R R94, SRZ ;  /* 0x00000000005e7805 */ /* 0x000fe2000001ff00 */
[----:B0-----:R-:W-:Y:S01]  /*41e0*/  IMAD R22, R45, 0x8, R21 ;  /* 0x000000082d167824 */ /* 0x001fe200078e0215 */
[----:B------:R-:W-:Y:S02]  /*41f0*/  CS2R R96, SRZ ;  /* 0x0000000000607805 */ /* 0x000fe4000001ff00 */
[----:B------:R-:W-:Y:S02]  /*4200*/  CS2R R98, SRZ ;  /* 0x0000000000627805 */ /* 0x000fe4000001ff00 */
[----:B------:R-:W-:Y:S02]  /*4210*/  CS2R R100, SRZ ;  /* 0x0000000000647805 */ /* 0x000fe4000001ff00 */
[----:B-1----:R-:W-:-:S02]  /*4220*/  LEA.HI.X.SX32 R23, R37, R43, 0x1, P1 ;  /* 0x0000002b25177211 */ /* 0x002fc400008f0eff */
[----:B------:R-:W-:Y:S02]  /*4230*/  CS2R R36, SRZ ;  /* 0x0000000000247805 */ /* 0x000fe4000001ff00 */
[----:B------:R-:W-:Y:S02]  /*4240*/  CS2R R102, SRZ ;  /* 0x0000000000667805 */ /* 0x000fe4000001ff00 */
[----:B------:R-:W-:Y:S02]  /*4250*/  CS2R R104, SRZ ;  /* 0x0000000000687805 */ /* 0x000fe4000001ff00 */
[----:B--2---:R-:W-:Y:S01]  /*4260*/  IADD3 R168, P0, R24, R41, RZ ;  /* 0x0000002918a87210 */ /* 0x004fe20007f1e0ff */
[----:B------:R0:W-:Y:S01]  /*4270*/  STL [R1+0x35c], R23 ;  /* 0x00035c1701007387 */ /* 0x0001e20000100800 */
[----:B------:R-:W-:Y:S02]  /*4280*/  CS2R R106, SRZ ;  /* 0x00000000006a7805 */ /* 0x000fe4000001ff00 */
[----:B------:R-:W-:-:S02]  /*4290*/  CS2R R108, SRZ ;  /* 0x00000000006c7805 */ /* 0x000fc4000001ff00 */
[----:B------:R-:W-:Y:S01]  /*42a0*/  CS2R R110, SRZ ;  /* 0x00000000006e7805 */ /* 0x000fe2000001ff00 */
[----:B------:R1:W-:Y:S01]  /*42b0*/  STL [R1+0x37c], R169 ;  /* 0x00037ca901007387 */ /* 0x0003e20000100800 */
[----:B------:R-:W-:Y:S02]  /*42c0*/  CS2R R112, SRZ ;  /* 0x0000000000707805 */ /* 0x000fe4000001ff00 */
[----:B------:R-:W-:Y:S02]  /*42d0*/  CS2R R114, SRZ ;  /* 0x0000000000727805 */ /* 0x000fe4000001ff00 */
[----:B------:R-:W-:Y:S01]  /*42e0*/  CS2R R116, SRZ ;  /* 0x0000000000747805 */ /* 0x000fe2000001ff00 */
[----:B------:R2:W-:Y:S01]  /*42f0*/  STL [R1+0x1d0], R168 ;  /* 0x0001d0a801007387 */ /* 0x0005e20000100800 */
[----:B------:R-:W-:Y:S01]  /*4300*/  CS2R R118, SRZ ;  /* 0x0000000000767805 */ /* 0x000fe2000001ff00 */
[----:B0-----:R-:W-:Y:S01]  /*4310*/  IMAD R23, R45, 0x10, R22 ;  /* 0x000000102d177824 */ /* 0x001fe200078e0216 */
[----:B------:R-:W-:Y:S01]  /*4320*/  CS2R R120, SRZ ;  /* 0x0000000000787805 */ /* 0x000fe2000001ff00 */
[----:B------:R0:W-:Y:S01]  /*4330*/  STL [R1+0x39c], R170 ;  /* 0x00039caa01007387 */ /* 0x0001e20000100800 */
[----:B------:R-:W-:-:S02]  /*4340*/  CS2R R122, SRZ ;  /* 0x00000000007a7805 */ /* 0x000fc4000001ff00 */
[----:B-1----:R-:W-:Y:S02]  /*4350*/  LEA.HI.X.SX32 R169, R40, R43, 0x1, P5 ;  /* 0x0000002b28a97211 */ /* 0x002fe400028f0eff */
[----:B------:R-:W-:Y:S02]  /*4360*/  CS2R R124, SRZ ;  /* 0x00000000007c7805 */ /* 0x000fe4000001ff00 */
[----:B------:R-:W-:Y:S01]  /*4370*/  IADD3 R243, P5, R243, R9, RZ ;  /* 0x00000009f3f37210 */ /* 0x000fe20007fbe0ff */
[----:B------:R-:W-:Y:S01]  /*4380*/  UIADD3.64 UR58, UR6, 0x37e, URZ ;  /* 0x0000037e063a7897 */ /* 0x000fe2000fffe03f */
[----:B--2---:R-:W-:Y:S01]  /*4390*/  LEA.HI.X.SX32 R168, R24, R43, 0x1, P0 ;  /* 0x0000002b18a87211 */ /* 0x004fe200000f0eff */
[----:B------:R1:W-:Y:S01]  /*43a0*/  STL [R1+0x3bc], R169 ;  /* 0x0003bca901007387 */ /* 0x0003e20000100800 */
[C---:B------:R-:W-:Y:S01]  /*43b0*/  IMAD R24, R45.reuse, 0x8, R23 ;  /* 0x000000082d187824 */ /* 0x040fe200078e0217 */
[----:B------:R-:W-:Y:S01]  /*43c0*/  UIADD3.64 UR10, UR4, 0x4, URZ ;  /* 0x00000004040a7897 */ /* 0x000fe2000fffe03f */
[C---:B0-----:R-:W-:Y:S01]  /*43d0*/  IADD3 R170, P0, R2.reuse, R41, RZ ;  /* 0x0000002902aa7210 */ /* 0x041fe20007f1e0ff */
[----:B------:R0:W-:Y:S01]  /*43e0*/  STL [R1+0x1cc], R168 ;  /* 0x0001cca801007387 */ /* 0x0001e20000100800 */
[----:B------:R-:W-:Y:S01]  /*43f0*/  IMAD R25, R45, 0x8, R24 ;  /* 0x000000082d197824 */ /* 0x000fe200078e0218 */
[----:B------:R-:W-:Y:S01]  /*4400*/  UIADD3.64 UR58, UR6, 0x380, URZ ;  /* 0x00000380063a7897 */ /* 0x000fe2000fffe03f */
[----:B------:R-:W-:Y:S01]  /*4410*/  LEA.HI.X.SX32 R2, R2, R43, 0x1, P0 ;  /* 0x0000002b02027211 */ /* 0x000fe200000f0eff */
[----:B------:R2:W-:Y:S01]  /*4420*/  STL [R1+0x1d8], R170 ;  /* 0x0001d8aa01007387 */ /* 0x0005e20000100800 */
[----:B------:R-:W-:Y:S01]  /*4430*/  IMAD.X R241, R241, 0x1, R11, P5 ;  /* 0x00000001f1f17824 */ /* 0x000fe200028e060b */
[----:B-1----:R-:W-:Y:S01]  /*4440*/  IADD3 R169, P1, R4, R41, RZ ;  /* 0x0000002904a97210 */ /* 0x002fe20007f3e0ff */
[----:B------:R-:W-:-:S02]  /*4450*/  UIADD3.64 UR8, UR4, 0x2, URZ ;  /* 0x0000000204087897 */ /* 0x000fc4000fffe03f */
[----:B------:R-:W-:Y:S01]  /*4460*/  UIADD3.64 UR10, UR6, 0x2, URZ ;  /* 0x00000002060a7897 */ /* 0x000fe2000fffe03f */
[C---:B0-----:R-:W-:Y:S01]  /*4470*/  IADD3 R168, P3, R5.reuse, R41, RZ ;  /* 0x0000002905a87210 */ /* 0x041fe20007f7e0ff */
[----:B------:R0:W-:Y:S01]  /*4480*/  STL [R1+0x1e8], R169 ;  /* 0x0001e8a901007387 */ /* 0x0001e20000100800 */
[-C--:B------:R-:W-:Y:S01]  /*4490*/  LEA.HI.X.SX32 R4, R4, R43.reuse, 0x1, P1 ;  /* 0x0000002b04047211 */ /* 0x080fe200008f0eff */
[----:B------:R-:W-:Y:S01]  /*44a0*/  UIADD3.64 UR14, UR6, 0x4, URZ ;  /* 0x00000004060e7897 */ /* 0x000fe2000fffe03f */
[----:B------:R-:W-:Y:S01]  /*44b0*/  LEA.HI.X.SX32 R5, R5, R43, 0x1, P3 ;  /* 0x0000002b05057211 */ /* 0x000fe200018f0eff */
[----:B------:R1:W-:Y:S01]  /*44c0*/  STL [R1+0x1f0], R168 ;  /* 0x0001f0a801007387 */ /* 0x0003e20000100800 */
[----:B--2---:R-:W-:Y:S01]  /*44d0*/  SHF.R.S32.HI R170, RZ, 0x1f, R142 ;  /* 0x0000001fffaa7819 */ /* 0x004fe2000001148e */
[----:B------:R-:W-:Y:S02]  /*44e0*/  UIADD3.64 UR58, UR6, 0x382, URZ ;  /* 0x00000382063a7897 */ /* 0x000fe4000fffe03f */
[----:B------:R2:W-:Y:S01]  /*44f0*/  STL [R1+0x1d4], R2 ;  /* 0x0001d40201007387 */ /* 0x0005e20000100800 */
[----:B------:R-:W-:Y:S01]  /*4500*/  UMOV UR57, 0x40000040 ;  /* 0x4000004000397882 */ /* 0x000fe20000000000 */
[----:B0-----:R-:W-:Y:S01]  /*4510*/  SHF.R.S32.HI R169, RZ, 0x1f, R141 ;  /* 0x0000001fffa97819 */ /* 0x001fe2000001148d */
[----:B------:R-:W-:Y:S01]  /*4520*/  UIADD3.64 UR8, UR4, 0x1fe, URZ ;  /* 0x000001fe04087897 */ /* 0x000fe2000fffe03f */
[----:B------:R0:W-:Y:S01]  /*4530*/  STL [R1+0x1e4], R4 ;  /* 0x0001e40401007387 */ /* 0x0001e20000100800 */
[----:B------:R-:W-:Y:S01]  /*4540*/  UIADD3.64 UR12, UR4, 0x200, URZ ;  /* 0x00000200040c7897 */ /* 0x000fe2000fffe03f */
[----:B-1----:R-:W-:Y:S01]  /*4550*/  IADD3 R168, P1, R0, R41, RZ ;  /* 0x0000002900a87210 */ /* 0x002fe20007f3e0ff */
[----:B------:R-:W-:Y:S01]  /*4560*/  UIADD3.64 UR16, UR4, 0x202, URZ ;  /* 0x0000020204107897 */ /* 0x000fe2000fffe03f */
[----:B------:R1:W-:Y:S01]  /*4570*/  STL [R1+0x1ec], R5 ;  /* 0x0001ec0501007387 */ /* 0x0003e20000100800 */
[----:B------:R-:W-:Y:S01]  /*4580*/  UIADD3.64 UR20, UR4, 0x204, URZ ;  /* 0x0000020404147897 */ /* 0x000fe2000fffe03f */
[----:B--2---:R-:W-:Y:S01]  /*4590*/  IMAD R2, R45, 0x10, R25 ;  /* 0x000000102d027824 */ /* 0x004fe200078e0219 */
[----:B------:R-:W-:-:S02]  /*45a0*/  UIADD3.64 UR24, UR4, 0x3fe, URZ ;  /* 0x000003fe04187897 */ /* 0x000fc4000fffe03f */
[----:B------:R-:W-:Y:S01]  /*45b0*/  UIADD3.64 UR28, UR4, 0x400, URZ ;  /* 0x00000400041c7897 */ /* 0x000fe2000fffe03f */
[-C--:B0-----:R-:W-:Y:S01]  /*45c0*/  IADD3 R4, P0, R6, R41.reuse, RZ ;  /* 0x0000002906047210 */ /* 0x081fe20007f1e0ff */
[----:B------:R-:W-:Y:S02]  /*45d0*/  UIADD3.64 UR32, UR4, 0x402, URZ ;  /* 0x0000040204207897 */ /* 0x000fe4000fffe03f */
[----:B------:R-:W-:Y:S01]  /*45e0*/  UIADD3.64 UR36, UR4, 0x404, URZ ;  /* 0x0000040404247897 */ /* 0x000fe2000fffe03f */
[----:B-1----:R-:W-:Y:S01]  /*45f0*/  IADD3 R5, P3, R12, R41, RZ ;  /* 0x000000290c057210 */ /* 0x002fe20007f7e0ff */
[----:B------:R0:W-:Y:S01]  /*4600*/  STL [R1+0x1f8], R4 ;  /* 0x0001f80401007387 */ /* 0x0001e20000100800 */
[----:B------:R-:W-:Y:S02]  /*4610*/  UIADD3.64 UR40, UR4, 0x5fe, URZ ;  /* 0x000005fe04287897 */ /* 0x000fe4000fffe03f */
[----:B------:R-:W-:Y:S01]  /*4620*/  UIADD3.64 UR44, UR4, 0x600, URZ ;  /* 0x00000600042c7897 */ /* 0x000fe2000fffe03f */
[----:B------:R1:W-:Y:S01]  /*4630*/  STL [R1+0x208], R168 ;  /* 0x000208a801007387 */ /* 0x0003e20000100800 */
[----:B------:R-:W-:-:S02]  /*4640*/  UIADD3.64 UR48, UR4, 0x602, URZ ;  /* 0x0000060204307897 */ /* 0x000fc4000fffe03f */
[----:B------:R-:W-:Y:S01]  /*4650*/  UIADD3.64 UR52, UR4, 0x604, URZ ;  /* 0x0000060404347897 */ /* 0x000fe2000fffe03f */
[----:B------:R2:W-:Y:S01]  /*4660*/  STL [R1+0x210], R5 ;  /* 0x0002100501007387 */ /* 0x0005e20000100800 */
[----:B------:R-:W-:Y:S01]  /*4670*/  UIADD3.64 UR10, UR6, 0xfe, URZ ;  /* 0x000000fe060a7897 */ /* 0x000fe2000fffe03f */
[----:B0-----:R-:W-:Y:S01]  /*4680*/  IMAD R4, R45, 0x8, R2 ;  /* 0x000000082d047824 */ /* 0x001fe200078e0202 */
[----:B------:R-:W-:Y:S02]  /*4690*/  UIADD3.64 UR14, UR6, 0x100, URZ ;  /* 0x00000100060e7897 */ /* 0x000fe4000fffe03f */
[----:B------:R-:W-:Y:S01]  /*46a0*/  UIADD3.64 UR18, UR6, 0x102, URZ ;  /* 0x0000010206127897 */ /* 0x000fe2000fffe03f */
[-C--:B-1----:R-:W-:Y:S01]  /*46b0*/  LEA.HI.X.SX32 R168, R6, R43.reuse, 0x1, P0 ;  /* 0x0000002b06a87211 */ /* 0x082fe200000f0eff */
[----:B------:R-:W-:Y:S01]  /*46c0*/  UIADD3.64 UR22, UR6, 0x104, URZ ;  /* 0x0000010406167897 */ /* 0x000fe2000fffe03f */
[-C--:B------:R-:W-:Y:S01]  /*46d0*/  LEA.HI.X.SX32 R6, R12, R43.reuse, 0x1, P3 ;  /* 0x0000002b0c067211 */ /* 0x080fe200018f0eff */
[----:B------:R-:W-:Y:S01]  /*46e0*/  UIADD3.64 UR26, UR6, 0x1fe, URZ ;  /* 0x000001fe061a7897 */ /* 0x000fe2000fffe03f */
[----:B--2---:R-:W-:Y:S01]  /*46f0*/  LEA.HI.X.SX32 R5, R0, R43, 0x1, P1 ;  /* 0x0000002b00057211 */ /* 0x004fe200008f0eff */
[----:B------:R0:W-:Y:S01]  /*4700*/  STL [R1+0x1f4], R168 ;  /* 0x0001f4a801007387 */ /* 0x0001e20000100800 */
[----:B------:R-:W-:Y:S01]  /*4710*/  IADD3 R12, P3, R15, R41, RZ ;  /* 0x000000290f0c7210 */ /* 0x000fe20007f7e0ff */
[----:B------:R-:W-:Y:S01]  /*4720*/  IMAD R0, R45, 0x8, R4 ;  /* 0x000000082d007824 */ /* 0x000fe200078e0204 */
[----:B------:R-:W-:Y:S01]  /*4730*/  UIADD3.64 UR30, UR6, 0x200, URZ ;  /* 0x00000200061e7897 */ /* 0x000fe2000fffe03f */
[----:B------:R1:W-:Y:S01]  /*4740*/  STL [R1+0x204], R5 ;  /* 0x0002040501007387 */ /* 0x0003e20000100800 */
[----:B------:R-:W-:-:S02]  /*4750*/  UIADD3.64 UR34, UR6, 0x202, URZ ;  /* 0x0000020206227897 */ /* 0x000fc4000fffe03f */
[----:B------:R-:W-:Y:S01]  /*4760*/  UIADD3.64 UR38, UR6, 0x204, URZ ;  /* 0x0000020406267897 */ /* 0x000fe2000fffe03f */
[----:B------:R2:W-:Y:S01]  /*4770*/  STL [R1+0x20c], R6 ;  /* 0x00020c0601007387 */ /* 0x0005e20000100800 */
[----:B------:R-:W-:Y:S01]  /*4780*/  UIADD3.64 UR42, UR6, 0x2fe, URZ ;  /* 0x000002fe062a7897 */ /* 0x000fe2000fffe03f */
[----:B0-----:R-:W-:Y:S01]  /*4790*/  SHF.R.S32.HI R168, RZ, 0x1f, R140 ;  /* 0x0000001fffa87819 */ /* 0x001fe2000001148c */
[----:B------:R-:W-:Y:S02]  /*47a0*/  UIADD3.64 UR46, UR6, 0x300, URZ ;  /* 0x00000300062e7897 */ /* 0x000fe4000fffe03f */
[----:B------:R-:W-:Y:S01]  /*47b0*/  UIADD3.64 UR50, UR6, 0x302, URZ ;  /* 0x0000030206327897 */ /* 0x000fe2000fffe03f */
[-C--:B-1----:R-:W-:Y:S01]  /*47c0*/  IADD3 R5, P0, R13, R41.reuse, RZ ;  /* 0x000000290d057210 */ /* 0x082fe20007f1e0ff */
[----:B------:R-:W-:Y:S02]  /*47d0*/  UIADD3.64 UR54, UR6, 0x304, URZ ;  /* 0x0000030406367897 */ /* 0x000fe4000fffe03f */
[----:B------:R-:W-:Y:S01]  /*47e0*/  UIADD3.64 UR58, UR6, 0x384, URZ ;  /* 0x00000384063a7897 */ /* 0x000fe2000fffe03f */
[----:B--2---:R-:W-:Y:S01]  /*47f0*/  IADD3 R6, P1, R14, R41, RZ ;  /* 0x000000290e067210 */ /* 0x004fe20007f3e0ff */
[----:B------:R0:W-:Y:S04]  /*4800*/  STL [R1+0x218], R5 ;  /* 0x0002180501007387 */ /* 0x0001e80000100800 */
[----:B------:R1:W-:Y:S04]  /*4810*/  STL [R1+0x228], R6 ;  /* 0x0002280601007387 */ /* 0x0003e80000100800 */
[----:B------:R2:W-:Y:S01]  /*4820*/  STL [R1+0x230], R12 ;  /* 0x0002300c01007387 */ /* 0x0005e20000100800 */
[----:B0-----:R-:W-:Y:S01]  /*4830*/  IMAD R5, R45, 0x10, R0 ;  /* 0x000000102d057824 */ /* 0x001fe200078e0200 */
[----:B-1----:R-:W-:-:S02]  /*4840*/  LEA.HI.X.SX32 R6, R13, R43, 0x1, P0 ;  /* 0x0000002b0d067211 */ /* 0x002fc400000f0eff */
[-C--:B------:R-:W-:Y:S02]  /*4850*/  LEA.HI.X.SX32 R13, R15, R43.reuse, 0x1, P3 ;  /* 0x0000002b0f0d7211 */ /* 0x080fe400018f0eff */
[----:B--2---:R-:W-:Y:S01]  /*4860*/  LEA.HI.X.SX32 R12, R14, R43, 0x1, P1 ;  /* 0x0000002b0e0c7211 */ /* 0x004fe200008f0eff */
[----:B------:R0:W-:Y:S01]  /*4870*/  STL [R1+0x214], R6 ;  /* 0x0002140601007387 */ /* 0x0001e20000100800 */
[----:B------:R-:W-:-:S03]  /*4880*/  IADD3 R14, P3, R18, R41, RZ ;  /* 0x00000029120e7210 */ /* 0x000fc60007f7e0ff */
[----:B------:R1:W-:Y:S01]  /*4890*/  STL [R1+0x224], R12 ;  /* 0x0002240c01007387 */ /* 0x0003e20000100800 */
[----:B------:R-:W-:-:S03]  /*48a0*/  LEA.HI.X.SX32 R15, R18, R43, 0x1, P3 ;  /* 0x0000002b120f7211 */ /* 0x000fc600018f0eff */
[----:B------:R2:W-:Y:S01]  /*48b0*/  STL [R1+0x22c], R13 ;  /* 0x00022c0d01007387 */ /* 0x0005e20000100800 */
[----:B0-----:R-:W-:Y:S01]  /*48c0*/  IMAD R6, R45, 0x8, R5 ;  /* 0x000000082d067824 */ /* 0x001fe200078e0205 */
[-C--:B-1----:R-:W-:Y:S02]  /*48d0*/  IADD3 R12, P0, R16, R41.reuse, RZ ;  /* 0x00000029100c7210 */ /* 0x082fe40007f1e0ff */
[----:B--2---:R-:W-:-:S03]  /*48e0*/  IADD3 R13, P1, R17, R41, RZ ;  /* 0x00000029110d7210 */ /* 0x004fc60007f3e0ff */
[----:B------:R0:W-:Y:S04]  /*48f0*/  STL [R1+0x238], R12 ;  /* 0x0002380c01007387 */ /* 0x0001e80000100800 */
[----:B------:R1:W-:Y:S04]  /*4900*/  STL [R1+0x248], R13 ;  /* 0x0002480d01007387 */ /* 0x0003e80000100800 */
[----:B------:R2:W-:Y:S01]  /*4910*/  STL [R1+0x250], R14 ;  /* 0x0002500e01007387 */ /* 0x0005e20000100800 */
[----:B0-----:R-:W-:Y:S01]  /*4920*/  IMAD R12, R45, 0x8, R6 ;  /* 0x000000082d0c7824 */ /* 0x001fe200078e0206 */
[----:B-1----:R-:W-:-:S02]  /*4930*/  LEA.HI.X.SX32 R13, R16, R43, 0x1, P0 ;  /* 0x0000002b100d7211 */ /* 0x002fc400000f0eff */
[----:B------:R-:W-:Y:S02]  /*4940*/  IADD3 R16, P3, R21, R41, RZ ;  /* 0x0000002915107210 */ /* 0x000fe40007f7e0ff */
[-C--:B--2---:R-:W-:Y:S01]  /*4950*/  LEA.HI.X.SX32 R14, R17, R43.reuse, 0x1, P1 ;  /* 0x0000002b110e7211 */ /* 0x084fe200008f0eff */
[----:B------:R0:W-:Y:S01]  /*4960*/  STL [R1+0x234], R13 ;  /* 0x0002340d01007387 */ /* 0x0001e20000100800 */
[----:B------:R-:W-:Y:S02]  /*4970*/  LEA.HI.X.SX32 R17, R21, R43, 0x1, P3 ;  /* 0x0000002b15117211 */ /* 0x000fe400018f0eff */
[-C--:B------:R-:W-:Y:S01]  /*4980*/  IADD3 R18, P3, R24, R41.reuse, RZ ;  /* 0x0000002918127210 */ /* 0x080fe20007f7e0ff */
[----:B------:R1:W-:Y:S04]  /*4990*/  STL [R1+0x244], R14 ;  /* 0x0002440e01007387 */ /* 0x0003e80000100800 */
[----:B------:R2:W-:Y:S01]  /*49a0*/  STL [R1+0x24c], R15 ;  /* 0x00024c0f01007387 */ /* 0x0005e20000100800 */
[----:B0-----:R-:W-:Y:S01]  /*49b0*/  IMAD R13, R45, 0x10, R12 ;  /* 0x000000102d0d7824 */ /* 0x001fe200078e020c */
[----:B-1----:R-:W-:-:S02]  /*49c0*/  IADD3 R14, P0, R19, R41, RZ ;  /* 0x00000029130e7210 */ /* 0x002fc40007f1e0ff */
[----:B--2---:R-:W-:-:S03]  /*49d0*/  IADD3 R15, P1, R20, R41, RZ ;  /* 0x00000029140f7210 */ /* 0x004fc60007f3e0ff */
[----:B------:R0:W-:Y:S04]  /*49e0*/  STL [R1+0x258], R14 ;  /* 0x0002580e01007387 */ /* 0x0001e80000100800 */
[----:B------:R1:W-:Y:S04]  /*49f0*/  STL [R1+0x268], R15 ;  /* 0x0002680f01007387 */ /* 0x0003e80000100800 */
[----:B------:R2:W-:Y:S01]  /*4a00*/  STL [R1+0x270], R16 ;  /* 0x0002701001007387 */ /* 0x0005e20000100800 */
[----:B0-----:R-:W-:Y:S01]  /*4a10*/  IMAD R14, R45, 0x8, R13 ;  /* 0x000000082d0e7824 */ /* 0x001fe200078e020d */
[----:B-1----:R-:W-:-:S02]  /*4a20*/  LEA.HI.X.SX32 R15, R19, R43, 0x1, P0 ;  /* 0x0000002b130f7211 */ /* 0x002fc400000f0eff */
[-C--:B------:R-:W-:Y:S02]  /*4a30*/  LEA.HI.X.SX32 R19, R24, R43.reuse, 0x1, P3 ;  /* 0x0000002b18137211 */ /* 0x080fe400018f0eff */
[----:B--2---:R-:W-:Y:S01]  /*4a40*/  LEA.HI.X.SX32 R16, R20, R43, 0x1, P1 ;  /* 0x0000002b14107211 */ /* 0x004fe200008f0eff */
[----:B------:R0:W-:Y:S04]  /*4a50*/  STL [R1+0x254], R15 ;  /* 0x0002540f01007387 */ /* 0x0001e80000100800 */
        /* <DEDUP_REMOVED lines=9> */
[-C--:B-1----:R-:W-:Y:S01]  /*4af0*/  LEA.HI.X.SX32 R17, R22, R43.reuse, 0x1, P0 ;  /* 0x0000002b16117211 */ /* 0x082fe200000f0eff */
[----:B------:R-:W-:Y:S01]  /*4b00*/  IMAD R22, R235, 0x6, RZ ;  /* 0x00000006eb167824 */ /* 0x000fe200078e02ff */
[----:B--2---:R-:W-:-:S03]  /*4b10*/  LEA.HI.X.SX32 R18, R23, R43, 0x1, P1 ;  /* 0x0000002b17127211 */ /* 0x004fc600008f0eff */
[----:B------:R0:W-:Y:S01]  /*4b20*/  STL [R1+0x274], R17 ;  /* 0x0002741101007387 */ /* 0x0001e20000100800 */
[-C--:B------:R-:W-:Y:S01]  /*4b30*/  IADD3 R20, P1, R2, R41.reuse, RZ ;  /* 0x0000002902147210 */ /* 0x080fe20007f3e0ff */
[----:B------:R-:W-:Y:S01]  /*4b40*/  IMAD R23, R235, 0x7, RZ ;  /* 0x00000007eb177824 */ /* 0x000fe200078e02ff */
[----:B------:R-:W-:Y:S01]  /*4b50*/  SHF.R.S32.HI R152, RZ, 0x1f, R22 ;  /* 0x0000001fff987819 */ /* 0x000fe20000011416 */
[----:B------:R1:W-:Y:S03]  /*4b60*/  STL [R1+0x284], R18 ;  /* 0x0002841201007387 */ /* 0x0003e60000100800 */
[----:B------:R-:W-:Y:S01]  /*4b70*/  SHF.R.S32.HI R153, RZ, 0x1f, R23 ;  /* 0x0000001fff997819 */ /* 0x000fe20000011417 */
[----:B------:R2:W-:Y:S01]  /*4b80*/  STL [R1+0x28c], R19 ;  /* 0x00028c1301007387 */ /* 0x0005e20000100800 */
[----:B0-----:R-:W-:Y:S01]  /*4b90*/  IMAD R17, R45, 0x8, R16 ;  /* 0x000000082d117824 */ /* 0x001fe200078e0210 */
[----:B-1----:R-:W-:-:S02]  /*4ba0*/  IADD3 R18, P0, R25, R41, RZ ;  /* 0x0000002919127210 */ /* 0x002fc40007f1e0ff */
[----:B--2---:R-:W-:-:S03]  /*4bb0*/  IADD3 R19, P3, R4, R41, RZ ;  /* 0x0000002904137210 */ /* 0x004fc60007f7e0ff */
[----:B------:R0:W-:Y:S01]  /*4bc0*/  STL [R1+0x298], R18 ;  /* 0x0002981201007387 */ /* 0x0001e20000100800 */
[----:B------:R-:W-:Y:S02]  /*4bd0*/  LEA.HI.X.SX32 R21, R25, R43, 0x1, P0 ;  /* 0x0000002b19157211 */ /* 0x000fe400000f0eff */
[----:B------:R-:W-:Y:S01]  /*4be0*/  CS2R R24, SRZ ;  /* 0x0000000000187805 */ /* 0x000fe2000001ff00 */
[----:B------:R1:W-:Y:S04]  /*4bf0*/  STL [R1+0x2a8], R20 ;  /* 0x0002a81401007387 */ /* 0x0003e80000100800 */
[----:B------:R2:W-:Y:S01]  /*4c00*/  STL [R1+0x2b0], R19 ;  /* 0x0002b01301007387 */ /* 0x0005e20000100800 */
[----:B0-----:R-:W-:-:S03]  /*4c10*/  IMAD R18, R45, 0x8, R17 ;  /* 0x000000082d127824 */ /* 0x001fc600078e0211 */
[----:B------:R0:W-:Y:S01]  /*4c20*/  STL [R1+0x294], R21 ;  /* 0x0002941501007387 */ /* 0x0001e20000100800 */
[-C--:B-1----:R-:W-:Y:S01]  /*4c30*/  LEA.HI.X.SX32 R20, R2, R43.reuse, 0x1, P1 ;  /* 0x0000002b02147211 */ /* 0x082fe200008f0eff */
[----:B------:R-:W-:Y:S01]  /*4c40*/  IMAD R2, R45, 0x10, R18 ;  /* 0x000000102d027824 */ /* 0x000fe200078e0212 */
[----:B--2---:R-:W-:-:S03]  /*4c50*/  LEA.HI.X.SX32 R19, R4, R43, 0x1, P3 ;  /* 0x0000002b04137211 */ /* 0x004fc600018f0eff */
[----:B------:R1:W-:Y:S01]  /*4c60*/  STL [R1+0x2a4], R20 ;  /* 0x0002a41401007387 */ /* 0x0003e20000100800 */
[C---:B------:R-:W-:Y:S01]  /*4c70*/  IADD3 R4, P0, R0.reuse, R41, RZ ;  /* 0x0000002900047210 */ /* 0x040fe20007f1e0ff */
[----:B0-----:R-:W-:Y:S02]  /*4c80*/  IMAD R21, R235, 0x5, RZ ;  /* 0x00000005eb157824 */ /* 0x001fe400078e02ff */
[----:B------:R0:W-:Y:S01]  /*4c90*/  STL [R1+0x2ac], R19 ;  /* 0x0002ac1301007387 */ /* 0x0001e20000100800 */
[----:B------:R-:W-:-:S03]  /*4ca0*/  LEA.HI.X.SX32 R0, R0, R43, 0x1, P0 ;  /* 0x0000002b00007211 */ /* 0x000fc600000f0eff */
[----:B------:R2:W-:Y:S01]  /*4cb0*/  STL [R1+0x2b8], R4 ;  /* 0x0002b80401007387 */ /* 0x0005e20000100800 */
[----:B------:R-:W-:Y:S02]  /*4cc0*/  SHF.R.S32.HI R151, RZ, 0x1f, R21 ;  /* 0x0000001fff977819 */ /* 0x000fe40000011415 */
[CC--:B-1----:R-:W-:Y:S02]  /*4cd0*/  IADD3 R20, P1, R5.reuse, R41.reuse, RZ ;  /* 0x0000002905147210 */ /* 0x0c2fe40007f3e0ff */
[C---:B0-----:R-:W-:Y:S02]  /*4ce0*/  IADD3 R19, P3, R6.reuse, R41, RZ ;  /* 0x0000002906137210 */ /* 0x041fe40007f7e0ff */
[-C--:B------:R-:W-:Y:S01]  /*4cf0*/  LEA.HI.X.SX32 R5, R5, R43.reuse, 0x1, P1 ;  /* 0x0000002b05057211 */ /* 0x080fe200008f0eff */
[----:B------:R0:W-:Y:S01]  /*4d00*/  STL [R1+0x2c8], R20 ;  /* 0x0002c81401007387 */ /* 0x0001e20000100800 */
[----:B------:R-:W-:Y:S01]  /*4d10*/  LEA.HI.X.SX32 R6, R6, R43, 0x1, P3 ;  /* 0x0000002b06067211 */ /* 0x000fe200018f0eff */
[----:B--2---:R-:W-:-:S02]  /*4d20*/  IMAD R4, R45, 0x8, R2 ;  /* 0x000000082d047824 */ /* 0x004fc400078e0202 */
[----:B------:R1:W-:Y:S04]  /*4d30*/  STL [R1+0x2d0], R19 ;  /* 0x0002d01301007387 */ /* 0x0003e80000100800 */
[----:B------:R2:W-:Y:S01]  /*4d40*/  STL [R1+0x2b4], R0 ;  /* 0x0002b40001007387 */ /* 0x0005e20000100800 */
[----:B0-----:R-:W-:-:S03]  /*4d50*/  LOP3.LUT R20, R3, 0x40, RZ, 0x3c, !PT ;  /* 0x0000004003147812 */ /* 0x001fc600078e3cff */
[----:B------:R0:W-:Y:S01]  /*4d60*/  STL [R1+0x2c4], R5 ;  /* 0x0002c40501007387 */ /* 0x0001e20000100800 */
[-C--:B-1----:R-:W-:Y:S01]  /*4d70*/  IADD3 R19, P3, R14, R41.reuse, RZ ;  /* 0x000000290e137210 */ /* 0x082fe20007f7e0ff */
[----:B------:R-:W-:Y:S02]  /*4d80*/  IMAD.IADD R20, R180, 0x1, R20 ;  /* 0x00000001b4147824 */ /* 0x000fe400078e0214 */
[----:B------:R1:W-:Y:S01]  /*4d90*/  STL [R1+0x2cc], R6 ;  /* 0x0002cc0601007387 */ /* 0x0003e20000100800 */
[----:B--2---:R-:W-:Y:S01]  /*4da0*/  IMAD R0, R45, 0x8, R4 ;  /* 0x000000082d007824 */ /* 0x004fe200078e0204 */
[-C--:B0-----:R-:W-:Y:S02]  /*4db0*/  IADD3 R5, P0, R12, R41.reuse, RZ ;  /* 0x000000290c057210 */ /* 0x081fe40007f1e0ff */
[----:B-1----:R-:W-:-:S03]  /*4dc0*/  IADD3 R6, P1, R13, R41, RZ ;  /* 0x000000290d067210 */ /* 0x002fc60007f3e0ff */
[----:B------:R0:W-:Y:S04]  /*4dd0*/  STL [R1+0x2d8], R5 ;  /* 0x0002d80501007387 */ /* 0x0001e80000100800 */
[----:B------:R1:W-:Y:S04]  /*4de0*/  STL [R1+0x2e8], R6 ;  /* 0x0002e80601007387 */ /* 0x0003e80000100800 */
[----:B------:R2:W-:Y:S01]  /*4df0*/  STL [R1+0x2f0], R19 ;  /* 0x0002f01301007387 */ /* 0x0005e20000100800 */
[----:B0-----:R-:W-:Y:S01]  /*4e00*/  IMAD R5, R45, 0x10, R0 ;  /* 0x000000102d057824 */ /* 0x001fe200078e0200 */
[----:B-1----:R-:W-:-:S02]  /*4e10*/  LEA.HI.X.SX32 R6, R12, R43, 0x1, P0 ;  /* 0x0000002b0c067211 */ /* 0x002fc400000f0eff */
[-C--:B------:R-:W-:Y:S02]  /*4e20*/  LEA.HI.X.SX32 R12, R13, R43.reuse, 0x1, P1 ;  /* 0x0000002b0d0c7211 */ /* 0x080fe400008f0eff */
[----:B------:R-:W-:Y:S01]  /*4e30*/  LEA.HI.X.SX32 R13, R14, R43, 0x1, P3 ;  /* 0x0000002b0e0d7211 */ /* 0x000fe200018f0eff */
[----:B------:R0:W-:Y:S01]  /*4e40*/  STL [R1+0x2d4], R6 ;  /* 0x0002d40601007387 */ /* 0x0001e20000100800 */
[----:B------:R-:W-:Y:S02]  /*4e50*/  IADD3 R14, P3, R17, R41, RZ ;  /* 0x00000029110e7210 */ /* 0x000fe40007f7e0ff */
[----:B--2---:R-:W-:Y:S01]  /*4e60*/  LOP3.LUT R19, R3, 0x30, RZ, 0x3c, !PT ;  /* 0x0000003003137812 */ /* 0x004fe200078e3cff */
[----:B------:R1:W-:Y:S04]  /*4e70*/  STL [R1+0x2e4], R12 ;  /* 0x0002e40c01007387 */ /* 0x0003e80000100800 */
[----:B------:R2:W-:Y:S01]  /*4e80*/  STL [R1+0x2ec], R13 ;  /* 0x0002ec0d01007387 */ /* 0x0005e20000100800 */
[----:B------:R-:W-:-:S02]  /*4e90*/  IMAD.IADD R19, R180, 0x1, R19 ;  /* 0x00000001b4137824 */ /* 0x000fc400078e0213 */
        /* <DEDUP_REMOVED lines=12> */
[----:B------:R1:W-:Y:S04]  /*4f60*/  STL [R1+0x304], R14 ;  /* 0x0003040e01007387 */ /* 0x0003e80000100800 */
[----:B------:R2:W-:Y:S01]  /*4f70*/  STL [R1+0x30c], R15 ;  /* 0x00030c0f01007387 */ /* 0x0005e20000100800 */
[----:B0-----:R-:W-:Y:S01]  /*4f80*/  IMAD R13, R45, 0x10, R12 ;  /* 0x000000102d0d7824 */ /* 0x001fe200078e020c */
[-C--:B-1----:R-:W-:Y:S02]  /*4f90*/  IADD3 R14, P0, R18, R41.reuse, RZ ;  /* 0x00000029120e7210 */ /* 0x082fe40007f1e0ff */
[----:B--2---:R-:W-:-:S03]  /*4fa0*/  IADD3 R15, P3, R4, R41, RZ ;  /* 0x00000029040f7210 */ /* 0x004fc60007f7e0ff */
[----:B------:R0:W-:Y:S01]  /*4fb0*/  STL [R1+0x318], R14 ;  /* 0x0003180e01007387 */ /* 0x0001e20000100800 */
[-C--:B------:R-:W-:Y:S02]  /*4fc0*/  LEA.HI.X.SX32 R17, R18, R43.reuse, 0x1, P0 ;  /* 0x0000002b12117211 */ /* 0x080fe400000f0eff */
[----:B------:R-:W-:Y:S01]  /*4fd0*/  LOP3.LUT R18, R3, 0x20, RZ, 0x3c, !PT ;  /* 0x0000002003127812 */ /* 0x000fe200078e3cff */
[----:B------:R1:W-:Y:S04]  /*4fe0*/  STL [R1+0x328], R16 ;  /* 0x0003281001007387 */ /* 0x0003e80000100800 */
[----:B------:R2:W-:Y:S01]  /*4ff0*/  STL [R1+0x330], R15 ;  /* 0x0003300f01007387 */ /* 0x0005e20000100800 */
[----:B------:R-:W-:Y:S02]  /*5000*/  IMAD.IADD R18, R180, 0x1, R18 ;  /* 0x00000001b4127824 */ /* 0x000fe400078e0212 */
[----:B0-----:R-:W-:Y:S01]  /*5010*/  IMAD R14, R45, 0x8, R13 ;  /* 0x000000082d0e7824 */ /* 0x001fe200078e020d */
[----:B------:R0:W-:Y:S01]  /*5020*/  STL [R1+0x314], R17 ;  /* 0x0003141101007387 */ /* 0x0001e20000100800 */
[----:B-1----:R-:W-:-:S02]  /*5030*/  LEA.HI.X.SX32 R16, R2, R43, 0x1, P1 ;  /* 0x0000002b02107211 */ /* 0x002fc400008f0eff */
[----:B------:R-:W-:Y:S01]  /*5040*/  IMAD R2, R45, 0x8, R14 ;  /* 0x000000082d027824 */ /* 0x000fe200078e020e */
[----:B--2---:R-:W-:Y:S02]  /*5050*/  LEA.HI.X.SX32 R15, R4, R43, 0x1, P3 ;  /* 0x0000002b040f7211 */ /* 0x004fe400018f0eff */
[----:B------:R1:W-:Y:S01]  /*5060*/  STL [R1+0x324], R16 ;  /* 0x0003241001007387 */ /* 0x0003e20000100800 */
[C---:B------:R-:W-:Y:S02]  /*5070*/  IADD3 R4, P0, R0.reuse, R41, RZ ;  /* 0x0000002900047210 */ /* 0x040fe40007f1e0ff */
[----:B0-----:R-:W-:Y:S01]  /*5080*/  LOP3.LUT R17, R3, 0x10, RZ, 0x3c, !PT ;  /* 0x0000001003117812 */ /* 0x001fe200078e3cff */
[----:B------:R0:W-:Y:S01]  /*5090*/  STL [R1+0x32c], R15 ;  /* 0x00032c0f01007387 */ /* 0x0001e20000100800 */
[----:B------:R-:W-:-:S03]  /*50a0*/  LEA.HI.X.SX32 R0, R0, R43, 0x1, P0 ;  /* 0x0000002b00007211 */ /* 0x000fc600000f0eff */
[----:B------:R2:W-:Y:S01]  /*50b0*/  STL [R1+0x338], R4 ;  /* 0x0003380401007387 */ /* 0x0005e20000100800 */
[----:B------:R-:W-:Y:S01]  /*50c0*/  IMAD.IADD R17, R180, 0x1, R17 ;  /* 0x00000001b4117824 */ /* 0x000fe200078e0211 */
[-C--:B-1----:R-:W-:Y:S02]  /*50d0*/  IADD3 R16, P1, R5, R41.reuse, RZ ;  /* 0x0000002905107210 */ /* 0x082fe40007f3e0ff */
[----:B0-----:R-:W-:-:S03]  /*50e0*/  IADD3 R15, P3, R6, R41, RZ ;  /* 0x00000029060f7210 */ /* 0x001fc60007f7e0ff */
[----:B------:R0:W-:Y:S01]  /*50f0*/  STL [R1+0x348], R16 ;  /* 0x0003481001007387 */ /* 0x0001e20000100800 */
[-C--:B------:R-:W-:Y:S02]  /*5100*/  LEA.HI.X.SX32 R5, R5, R43.reuse, 0x1, P1 ;  /* 0x0000002b05057211 */ /* 0x080fe400008f0eff */
[----:B------:R-:W-:Y:S01]  /*5110*/  LEA.HI.X.SX32 R6, R6, R43, 0x1, P3 ;  /* 0x0000002b06067211 */ /* 0x000fe200018f0eff */
[----:B------:R1:W-:Y:S01]  /*5120*/  STL [R1+0x350], R15 ;  /* 0x0003500f01007387 */ /* 0x0003e20000100800 */
[----:B--2---:R-:W-:-:S03]  /*5130*/  IMAD R4, R45, 0x10, R2 ;  /* 0x000000102d047824 */ /* 0x004fc600078e0202 */
[----:B------:R2:W-:Y:S01]  /*5140*/  STL [R1+0x334], R0 ;  /* 0x0003340001007387 */ /* 0x0005e20000100800 */
[----:B0-----:R-:W-:-:S03]  /*5150*/  IMAD.IADD R16, R180, 0x1, R3 ;  /* 0x00000001b4107824 */ /* 0x001fc600078e0203 */
[----:B------:R0:W-:Y:S01]  /*5160*/  STL [R1+0x344], R5 ;  /* 0x0003440501007387 */ /* 0x0001e20000100800 */
[----:B-1----:R-:W-:-:S03]  /*5170*/  IADD3 R15, P3, R14, R41, RZ ;  /* 0x000000290e0f7210 */ /* 0x002fc60007f7e0ff */
        /* <DEDUP_REMOVED lines=12> */
[-C--:B------:R-:W-:Y:S01]  /*5240*/  IADD3 R14, P3, R0, R41.reuse, RZ ;  /* 0x00000029000e7210 */ /* 0x080fe20007f7e0ff */
[----:B--2---:R-:W-:Y:S02]  /*5250*/  IMAD.MOV.U32 R15, RZ, RZ, -0x800000 ;  /* 0xff800000ff0f7424 */ /* 0x004fe400078e00ff */
        /* <DEDUP_REMOVED lines=13> */
[----:B------:R-:W-:Y:S01]  /*5330*/  IMAD R0, R45, 0x8, R12 ;  /* 0x000000082d007824 */ /* 0x000fe200078e020c */
[----:B------:R-:W-:Y:S01]  /*5340*/  CS2R R44, SRZ ;  /* 0x00000000002c7805 */ /* 0x000fe2000001ff00 */
[----:B--2---:R-:W-:Y:S01]  /*5350*/  IMAD.MOV.U32 R14, RZ, RZ, RZ ;  /* 0x000000ffff0e7224 */ /* 0x004fe200078e00ff */
[----:B------:R1:W-:Y:S04]  /*5360*/  STL [R1+0x384], R2 ;  /* 0x0003840201007387 */ /* 0x0003e80000100800 */
[----:B------:R2:W-:Y:S01]  /*5370*/  STL [R1+0x38c], R4 ;  /* 0x00038c0401007387 */ /* 0x0005e20000100800 */
[----:B0-----:R-:W-:-:S02]  /*5380*/  IADD3 R13, P1, R6, R41, RZ ;  /* 0x00000029060d7210 */ /* 0x001fc40007f3e0ff */
[-C--:B-1----:R-:W-:Y:S02]  /*5390*/  IADD3 R2, P0, R5, R41.reuse, RZ ;  /* 0x0000002905027210 */ /* 0x082fe40007f1e0ff */
[----:B--2---:R-:W-:-:S03]  /*53a0*/  IADD3 R4, P3, R12, R41, RZ ;  /* 0x000000290c047210 */ /* 0x004fc60007f7e0ff */
[----:B------:R0:W-:Y:S01]  /*53b0*/  STL [R1+0x398], R2 ;  /* 0x0003980201007387 */ /* 0x0001e20000100800 */
[----:B------:R-:W-:-:S03]  /*53c0*/  LEA.HI.X.SX32 R5, R5, R43, 0x1, P0 ;  /* 0x0000002b05057211 */ /* 0x000fc600000f0eff */
[----:B------:R1:W-:Y:S04]  /*53d0*/  STL [R1+0x3a8], R13 ;  /* 0x0003a80d01007387 */ /* 0x0003e80000100800 */
[----:B------:R2:W-:Y:S01]  /*53e0*/  STL [R1+0x3b0], R4 ;  /* 0x0003b00401007387 */ /* 0x0005e20000100800 */
[C---:B0-----:R-:W-:Y:S02]  /*53f0*/  IADD3 R2, P4, R0.reuse, R41, RZ ;  /* 0x0000002900027210 */ /* 0x041fe40007f9e0ff */
[----:B------:R-:W-:Y:S02]  /*5400*/  CS2R R40, SRZ ;  /* 0x0000000000287805 */ /* 0x000fe4000001ff00 */
[-C--:B------:R-:W-:Y:S01]  /*5410*/  LEA.HI.X.SX32 R0, R0, R43.reuse, 0x1, P4 ;  /* 0x0000002b00007211 */ /* 0x080fe200020f0eff */
[----:B------:R0:W-:Y:S01]  /*5420*/  STL [R1+0x3b8], R2 ;  /* 0x0003b80201007387 */ /* 0x0001e20000100800 */
[----:B-1----:R-:W-:Y:S01]  /*5430*/  IMAD.SHL.U32 R13, R235, 0x4, RZ ;  /* 0x00000004eb0d7824 */ /* 0x002fe200078e00ff */
[----:B--2---:R-:W-:-:S02]  /*5440*/  LEA.HI.X.SX32 R4, R6, R43, 0x1, P1 ;  /* 0x0000002b06047211 */ /* 0x004fc400008f0eff */
[----:B------:R1:W-:Y:S01]  /*5450*/  STL [R1+0x394], R5 ;  /* 0x0003940501007387 */ /* 0x0003e20000100800 */
[----:B------:R-:W-:Y:S02]  /*5460*/  LOP3.LUT R6, R3, 0x50, RZ, 0x3c, !PT ;  /* 0x0000005003067812 */ /* 0x000fe400078e3cff */
[----:B------:R-:W-:Y:S01]  /*5470*/  IADD3 R231, P1, R8, R235, RZ ;  /* 0x000000eb08e77210 */ /* 0x000fe20007f3e0ff */
[----:B------:R2:W-:Y:S01]  /*5480*/  STL [R1+0x3a4], R4 ;  /* 0x0003a40401007387 */ /* 0x0005e20000100800 */
[----:B0-----:R-:W-:Y:S01]  /*5490*/  LEA.HI.X.SX32 R2, R12, R43, 0x1, P3 ;  /* 0x0000002b0c027211 */ /* 0x001fe200018f0eff */
[----:B------:R-:W-:Y:S01]  /*54a0*/  IMAD R12, R235, 0x3, RZ ;  /* 0x00000003eb0c7824 */ /* 0x000fe200078e02ff */
[----:B------:R-:W-:Y:S01]  /*54b0*/  IADD3 R235, P0, R9, R235, RZ ;  /* 0x000000eb09eb7210 */ /* 0x000fe20007f1e0ff */
[C---:B------:R-:W-:Y:S01]  /*54c0*/  IMAD.IADD R6, R180.reuse, 0x1, R6 ;  /* 0x00000001b4067824 */ /* 0x040fe200078e0206 */
[----:B-1----:R-:W-:Y:S01]  /*54d0*/  LOP3.LUT R5, R3, 0x60, RZ, 0x3c, !PT ;  /* 0x0000006003057812 */ /* 0x002fe200078e3cff */
[----:B------:R0:W-:Y:S01]  /*54e0*/  STL [R1+0x3ac], R2 ;  /* 0x0003ac0201007387 */ /* 0x0001e20000100800 */
[----:B------:R-:W-:Y:S01]  /*54f0*/  SHF.R.S32.HI R249, RZ, 0x1f, R12 ;  /* 0x0000001ffff97819 */ /* 0x000fe2000001140c */
[----:B------:R-:W-:Y:S01]  /*5500*/  IMAD.X R229, R233, 0x1, R10, P1 ;  /* 0x00000001e9e57824 */ /* 0x000fe200008e060a */
[----:B--2---:R-:W-:Y:S01]  /*5510*/  LOP3.LUT R4, R3, 0x70, RZ, 0x3c, !PT ;  /* 0x0000007003047812 */ /* 0x004fe200078e3cff */
[----:B------:R1:W-:Y:S01]  /*5520*/  STL [R1+0x3b4], R0 ;  /* 0x0003b40001007387 */ /* 0x0003e20000100800 */
[----:B------:R-:W-:Y:S01]  /*5530*/  LOP3.LUT R3, R149, 0x90, RZ, 0xc0, !PT ;  /* 0x0000009095037812 */ /* 0x000fe200078ec0ff */
[----:B------:R-:W-:Y:S01]  /*5540*/  IMAD.IADD R5, R180, 0x1, R5 ;  /* 0x00000001b4057824 */ /* 0x000fe200078e0205 */
[-C--:B------:R-:W-:Y:S01]  /*5550*/  IADD3 R247, P3, R12, R8.reuse, RZ ;  /* 0x000000080cf77210 */ /* 0x080fe20007f7e0ff */
[----:B------:R-:W-:Y:S01]  /*5560*/  IMAD.IADD R4, R180, 0x1, R4 ;  /* 0x00000001b4047824 */ /* 0x000fe200078e0204 */
[----:B------:R-:W-:Y:S01]  /*5570*/  LOP3.LUT R3, R3, 0x7f, R181, 0x78, !PT ;  /* 0x0000007f03037812 */ /* 0x000fe200078e78b5 */
[----:B0-----:R-:W-:Y:S01]  /*5580*/  IMAD.MOV.U32 R2, RZ, RZ, RZ ;  /* 0x000000ffff027224 */ /* 0x001fe200078e00ff */
[-C--:B------:R-:W-:Y:S01]  /*5590*/  IADD3 R12, P4, R12, R9.reuse, RZ ;  /* 0x000000090c0c7210 */ /* 0x080fe20007f9e0ff */
[----:B------:R-:W-:Y:S01]  /*55a0*/  IMAD.X R245, R249, 0x1, R10, P3 ;  /* 0x00000001f9f57824 */ /* 0x000fe200018e060a */
[----:B------:R-:W-:Y:S01]  /*55b0*/  SHF.R.S32.HI R149, RZ, 0x1f, R13 ;  /* 0x0000001fff957819 */ /* 0x000fe2000001140d */
[----:B------:R-:W-:Y:S01]  /*55c0*/  IMAD.IADD R3, R180, 0x1, R3 ;  /* 0x00000001b4037824 */ /* 0x000fe200078e0203 */
[----:B------:R-:W-:Y:S01]  /*55d0*/  IADD3 R180, P2, R13, R8, RZ ;  /* 0x000000080db47210 */ /* 0x000fe20007f5e0ff */
[----:B------:R0:W-:Y:S01]  /*55e0*/  STL [R1], R12 ;  /* 0x0000000c01007387 */ /* 0x0001e20000100800 */
[--C-:B------:R-:W-:Y:S01]  /*55f0*/  IMAD.X R249, R249, 0x1, R11.reuse, P4 ;  /* 0x00000001f9f97824 */ /* 0x100fe200020e060b */
[----:B------:R-:W-:Y:S01]  /*5600*/  CS2R R42, SRZ ;  /* 0x00000000002a7805 */ /* 0x000fe2000001ff00 */
[----:B-1----:R-:W-:Y:S01]  /*5610*/  IMAD.MOV.U32 R0, RZ, RZ, RZ ;  /* 0x000000ffff007224 */ /* 0x002fe200078e00ff */
[----:B------:R-:W-:Y:S01]  /*5620*/  STL [R1+0x8], R180 ;  /* 0x000008b401007387 */ /* 0x000fe20000100800 */
[----:B------:R-:W-:Y:S01]  /*5630*/  IMAD.X R233, R233, 0x1, R11, P0 ;  /* 0x00000001e9e97824 */ /* 0x000fe200000e060b */
[----:B0-----:R-:W-:-:S02]  /*5640*/  IADD3 R12, P5, R13, R9, RZ ;  /* 0x000000090d0c7210 */ /* 0x001fc40007fbe0ff */
[C---:B------:R-:W-:Y:S02]  /*5650*/  IADD3 R13, P3, R21.reuse, R8, RZ ;  /* 0x00000008150d7210 */ /* 0x040fe40007f7e0ff */
[----:B------:R-:W-:Y:S01]  /*5660*/  IADD3 R21, P4, R21, R9, RZ ;  /* 0x0000000915157210 */ /* 0x000fe20007f9e0ff */
[----:B------:R0:W-:Y:S04]  /*5670*/  STL [R1+0x10], R12 ;  /* 0x0000100c01007387 */ /* 0x0001e80000100800 */
[----:B------:R1:W-:Y:S01]  /*5680*/  STL [R1+0x18], R13 ;  /* 0x0000180d01007387 */ /* 0x0003e20000100800 */
[C---:B0-----:R-:W-:Y:S02]  /*5690*/  IMAD.X R12, R149.reuse, 0x1, R10, P2 ;  /* 0x00000001950c7824 */ /* 0x041fe400010e060a */
[----:B-1----:R-:W-:-:S03]  /*56a0*/  IMAD.X R13, R149, 0x1, R11, P5 ;  /* 0x00000001950d7824 */ /* 0x002fc600028e060b */
[----:B------:R0:W-:Y:S04]  /*56b0*/  STL [R1+0x4], R12 ;  /* 0x0000040c01007387 */ /* 0x0001e80000100800 */
[----:B------:R1:W-:Y:S04]  /*56c0*/  STL [R1+0x20], R21 ;  /* 0x0000201501007387 */ /* 0x0003e80000100800 */
[----:B------:R2:W-:Y:S01]  /*56d0*/  STL [R1+0xc], R13 ;  /* 0x00000c0d01007387 */ /* 0x0005e20000100800 */
[----:B0-----:R-:W-:Y:S01]  /*56e0*/  IADD3 R12, P2, R22, R8, RZ ;  /* 0x00000008160c7210 */ /* 0x001fe20007f5e0ff */
[----:B-1----:R-:W-:-:S04]  /*56f0*/  IMAD.X R21, R151, 0x1, R10, P3 ;  /* 0x0000000197157824 */ /* 0x002fc800018e060a */
[----:B------:R0:W-:Y:S01]  /*5700*/  STL [R1+0x28], R12 ;  /* 0x0000280c01007387 */ /* 0x0001e20000100800 */
[----:B--2---:R-:W-:-:S03]  /*5710*/  IADD3 R13, P5, R22, R9, RZ ;  /* 0x00000009160d7210 */ /* 0x004fc60007fbe0ff */
[----:B------:R1:W-:Y:S04]  /*5720*/  STL [R1+0x14], R21 ;  /* 0x0000141501007387 */ /* 0x0003e80000100800 */
[----:B------:R2:W-:Y:S01]  /*5730*/  STL [R1+0x30], R13 ;  /* 0x0000300d01007387 */ /* 0x0005e20000100800 */
[----:B0-----:R-:W-:Y:S01]  /*5740*/  IMAD.X R12, R151, 0x1, R11, P4 ;  /* 0x00000001970c7824 */ /* 0x001fe200020e060b */
[----:B-1----:R-:W-:-:S04]  /*5750*/  IADD3 R21, P3, R23, R8, RZ ;  /* 0x0000000817157210 */ /* 0x002fc80007f7e0ff */
[----:B------:R0:W-:Y:S01]  /*5760*/  STL [R1+0x1c], R12 ;  /* 0x00001c0c01007387 */ /* 0x0001e20000100800 */
[----:B--2---:R-:W-:-:S03]  /*5770*/  IMAD.X R13, R152, 0x1, R10, P2 ;  /* 0x00000001980d7824 */ /* 0x004fc600010e060a */
        /* <DEDUP_REMOVED lines=18> */
[----:B------:R1:W-:Y:S01]  /*58a0*/  STL [R1+0x44], R21 ;  /* 0x0000441501007387 */ /* 0x0003e20000100800 */
[----:B------:R-:W-:-:S03]  /*58b0*/  CS2R R126, SRZ ;  /* 0x00000000007e7805 */ /* 0x000fc6000001ff00 */
        /* <DEDUP_REMOVED lines=16> */
[----:B------:R-:W-:Y:S01]  /*59c0*/  CS2R R128, SRZ ;  /* 0x0000000000807805 */ /* 0x000fe2000001ff00 */
[----:B--2---:R-:W-:Y:S02]  /*59d0*/  IMAD.X R13, R156, 0x1, R11, P5 ;  /* 0x000000019c0d7824 */ /* 0x004fe400028e060b */
        /* <DEDUP_REMOVED lines=14> */
[----:B0-----:R-:W-:Y:S02]  /*5ac0*/  IADD3 R12, P4, R131, R9, RZ ;  /* 0x00000009830c7210 */ /* 0x001fe40007f9e0ff */
[----:B------:R-:W-:Y:S01]  /*5ad0*/  CS2R R130, SRZ ;  /* 0x0000000000827805 */ /* 0x000fe2000001ff00 */
[----:B-1----:R-:W-:Y:S02]  /*5ae0*/  IMAD.X R21, R158, 0x1, R11, P5 ;  /* 0x000000019e157824 */ /* 0x002fe400028e060b */
        /* <DEDUP_REMOVED lines=110> */
[----:B------:R-:W-:Y:S04]  /*61d0*/  STL [R1+0x170], R21 ;  /* 0x0001701501007387 */ /* 0x000fe80000100800 */
[----:B------:R-:W-:Y:S01]  /*61e0*/  STL [R1+0x15c], R13 ;  /* 0x00015c0d01007387 */ /* 0x000fe20000100800 */
[----:B0-----:R-:W-:-:S05]  /*61f0*/  IADD3 R12, P3, R145, R8, RZ ;  /* 0x00000008910c7210 */ /* 0x001fca0007f7e0ff */
[----:B------:R0:W-:Y:S02]  /*6200*/  STL [R1+0x178], R12 ;  /* 0x0001780c01007387 */ /* 0x0001e40000100800 */
[C---:B0-----:R-:W-:Y:S01]  /*6210*/  IMAD.X R12, R172.reuse, 0x1, R10, P4 ;  /* 0x00000001ac0c7824 */ /* 0x041fe200020e060a */
[----:B------:R-:W-:Y:S02]  /*6220*/  IADD3 R13, P4, R145, R9, RZ ;  /* 0x00000009910d7210 */ /* 0x000fe40007f9e0ff */
[----:B------:R-:W-:Y:S02]  /*6230*/  CS2R R144, SRZ ;  /* 0x0000000000907805 */ /* 0x000fe4000001ff00 */
[----:B------:R0:W-:Y:S04]  /*6240*/  STL [R1+0x164], R12 ;  /* 0x0001640c01007387 */ /* 0x0001e80000100800 */
[----:B------:R1:W-:Y:S01]  /*6250*/  STL [R1+0x180], R13 ;  /* 0x0001800d01007387 */ /* 0x0003e20000100800 */
[----:B0-----:R-:W-:Y:S01]  /*6260*/  IMAD.X R12, R172, 0x1, R11, P2 ;  /* 0x00000001ac0c7824 */ /* 0x001fe200010e060b */
[----:B-1----:R-:W-:-:S04]  /*6270*/  IADD3 R13, P2, R146, R8, RZ ;  /* 0x00000008920d7210 */ /* 0x002fc80007f5e0ff */
        /* <DEDUP_REMOVED lines=12> */
[----:B------:R0:W-:Y:S01]  /*6340*/  STL [R1+0x184], R12 ;  /* 0x0001840c01007387 */ /* 0x0001e20000100800 */
[----:B------:R-:W-:-:S03]  /*6350*/  CS2R R146, SRZ ;  /* 0x0000000000927805 */ /* 0x000fc6000001ff00 */
[----:B------:R1:W-:Y:S01]  /*6360*/  STL [R1+0x1a0], R13 ;  /* 0x0001a00d01007387 */ /* 0x0003e20000100800 */
[----:B0-----:R-:W-:Y:S01]  /*6370*/  IMAD.X R12, R174, 0x1, R11, P3 ;  /* 0x00000001ae0c7824 */ /* 0x001fe200018e060b */
[----:B-1----:R-:W-:-:S04]  /*6380*/  IADD3 R13, P3, R148, R8, RZ ;  /* 0x00000008940d7210 */ /* 0x002fc80007f7e0ff */
[----:B------:R0:W-:Y:S04]  /*6390*/  STL [R1+0x18c], R12 ;  /* 0x00018c0c01007387 */ /* 0x0001e80000100800 */
[----:B------:R1:W-:Y:S01]  /*63a0*/  STL [R1+0x1a8], R13 ;  /* 0x0001a80d01007387 */ /* 0x0003e20000100800 */
[C---:B0-----:R-:W-:Y:S02]  /*63b0*/  IMAD.X R12, R175.reuse, 0x1, R10, P4 ;  /* 0x00000001af0c7824 */ /* 0x041fe400020e060a */
[----:B-1----:R-:W-:-:S03]  /*63c0*/  IMAD.X R13, R175, 0x1, R11, P2 ;  /* 0x00000001af0d7824 */ /* 0x002fc600010e060b */
[----:B------:R0:W-:Y:S02]  /*63d0*/  STL [R1+0x194], R12 ;  /* 0x0001940c01007387 */ /* 0x0001e40000100800 */
[----:B0-----:R-:W-:Y:S02]  /*63e0*/  IADD3 R12, P4, R148, R9, RZ ;  /* 0x00000009940c7210 */ /* 0x001fe40007f9e0ff */
[----:B------:R-:W-:-:S03]  /*63f0*/  CS2R R148, SRZ ;  /* 0x0000000000947805 */ /* 0x000fc6000001ff00 */
[----:B------:R0:W-:Y:S04]  /*6400*/  STL [R1+0x1b0], R12 ;  /* 0x0001b00c01007387 */ /* 0x0001e80000100800 */
[----:B------:R1:W-:Y:S01]  /*6410*/  STL [R1+0x19c], R13 ;  /* 0x00019c0d01007387 */ /* 0x0003e20000100800 */
[----:B0-----:R-:W-:Y:S01]  /*6420*/  IADD3 R12, P2, R150, R8, RZ ;  /* 0x00000008960c7210 */ /* 0x001fe20007f5e0ff */
[----:B-1----:R-:W-:-:S04]  /*6430*/  IMAD.X R13, R176, 0x1, R10, P3 ;  /* 0x00000001b00d7824 */ /* 0x002fc800018e060a */
[----:B------:R0:W-:Y:S02]  /*6440*/  STL [R1+0x1b8], R12 ;  /* 0x0001b80c01007387 */ /* 0x0001e40000100800 */
[----:B0-----:R-:W-:Y:S02]  /*6450*/  IADD3 R12, P1, R150, R9, RZ ;  /* 0x00000009960c7210 */ /* 0x001fe40007f3e0ff */
[----:B------:R-:W-:-:S03]  /*6460*/  CS2R R150, SRZ ;  /* 0x0000000000967805 */ /* 0x000fc6000001ff00 */
[----:B------:R0:W-:Y:S04]  /*6470*/  STL [R1+0x1c0], R12 ;  /* 0x0001c00c01007387 */ /* 0x0001e80000100800 */
[----:B------:R1:W-:Y:S01]  /*6480*/  STL [R1+0x1a4], R13 ;  /* 0x0001a40d01007387 */ /* 0x0003e20000100800 */
[----:B0-----:R-:W-:Y:S02]  /*6490*/  IMAD.X R12, R176, 0x1, R11, P4 ;  /* 0x00000001b00c7824 */ /* 0x001fe400020e060b */
[----:B-1----:R-:W-:-:S03]  /*64a0*/  IMAD.X R13, R177, 0x1, R10, P2 ;  /* 0x00000001b10d7824 */ /* 0x002fc600010e060a */
[----:B------:R0:W-:Y:S04]  /*64b0*/  STL [R1+0x1ac], R12 ;  /* 0x0001ac0c01007387 */ /* 0x0001e80000100800 */
[----:B------:R1:W-:Y:S01]  /*64c0*/  STL [R1+0x1b4], R13 ;  /* 0x0001b40d01007387 */ /* 0x0003e20000100800 */
[----:B0-----:R-:W-:Y:S02]  /*64d0*/  IMAD.X R12, R177, 0x1, R11, P1 ;  /* 0x00000001b10c7824 */ /* 0x001fe400008e060b */
[----:B-1----:R-:W-:-:S03]  /*64e0*/  VIADD R13, R7, 0x8 ;  /* 0x00000008070d7836 */ /* 0x002fc60000000000 */
[----:B------:R0:W-:Y:S02]  /*64f0*/  STL [R1+0x1bc], R12 ;  /* 0x0001bc0c01007387 */ /* 0x0001e40000100800 */
[----:B0-----:R-:W-:-:S07]  /*6500*/  LOP3.LUT R12, R215, 0x1, RZ, 0x3c, !PT ;  /* 0x00000001d70c7812 */ /* 0x001fce00078e3cff */
.L_x_1:
[----:B------:R-:W2:Y:S04]  /*6510*/  LDL R180, [R1] ;  /* 0x0000000001b47983 */ /* 0x000ea80000100800 */
[----:B------:R-:W3:Y:S04]  /*6520*/  LDL R175, [R1+0x8] ;  /* 0x0000080001af7983 */ /* 0x000ee80000100800 */
[----:B------:R-:W4:Y:S04]  /*6530*/  LDL R177, [R1+0x10] ;  /* 0x0000100001b17983 */ /* 0x000f280000100800 */
[----:B------:R-:W5:Y:S04]  /*6540*/  LDL R174, [R1+0x4] ;  /* 0x0000040001ae7983 */ /* 0x000f680000100800 */
[----:B------:R-:W4:Y:S01]  /*6550*/  LDL R176, [R1+0x18] ;  /* 0x0000180001b07983 */ /* 0x000f220000100800 */
[----:B------:R-:W-:-:S03]  /*6560*/  SHF.R.S32.HI R153, RZ, 0x1f, R0 ;  /* 0x0000001fff997819 */ /* 0x000fc60000011400 */
[----:B------:R-:W4:Y:S01]  /*6570*/  LDL R171, [R1+0xc] ;  /* 0x00000c0001ab7983 */ /* 0x000f220000100800 */
[----:B------:R-:W-:-:S03]  /*6580*/  IADD3 R158, P0, R0, R8, RZ ;  /* 0x00000008009e7210 */ /* 0x000fc60007f1e0ff */
[----:B------:R-:W4:Y:S01]  /*6590*/  LDL R173, [R1+0x20] ;  /* 0x0000200001ad7983 */ /* 0x000f220000100800 */
[----:B------:R-:W-:-:S03]  /*65a0*/  IADD3 R156, P1, R0, R9, RZ ;  /* 0x00000009009c7210 */ /* 0x000fc60007f3e0ff */
[----:B------:R-:W4:Y:S01]  /*65b0*/  LDL R170, [R1+0x14] ;  /* 0x0000140001aa7983 */ /* 0x000f220000100800 */
[C---:B------:R-:W-:Y:S01]  /*65c0*/  IMAD.X R159, R153.reuse, 0x1, R10, P0 ;  /* 0x00000001999f7824 */ /* 0x040fe200000e060a */
[C---:B------:R-:W-:Y:S02]  /*65d0*/  IADD3 R154, P0, R0.reuse, R231, RZ ;  /* 0x000000e7009a7210 */ /* 0x040fe40007f1e0ff */
[----:B------:R-:W4:Y:S01]  /*65e0*/  LDL R172, [R1+0x1c] ;  /* 0x00001c0001ac7983 */ /* 0x000f220000100800 */
[C---:B------:R-:W-:Y:S01]  /*65f0*/  IMAD.X R157, R153.reuse, 0x1, R11, P1 ;  /* 0x00000001999d7824 */ /* 0x040fe200008e060b */
[----:B------:R-:W-:Y:S02]  /*6600*/  IADD3 R160, P1, R0, R235, RZ ;  /* 0x000000eb00a07210 */ /* 0x000fe40007f3e0ff */
[----:B------:R-:W4:Y:S01]  /*6610*/  LDL R189, [R1+0x30] ;  /* 0x0000300001bd7983 */ /* 0x000f220000100800 */
[----:B------:R-:W-:-:S03]  /*6620*/  IMAD.X R155, R153, 0x1, R229, P0 ;  /* 0x00000001999b7824 */ /* 0x000fc600000e06e5 */
[----:B------:R0:W4:Y:S01]  /*6630*/  LDG.E.U8 R152, desc[UR60][R158.64] ;  /* 0x0000003c9e987981 */ /* 0x000122000c1e1100 */
[----:B------:R-:W-:-:S03]  /*6640*/  IMAD.X R161, R153, 0x1, R233, P1 ;  /* 0x0000000199a17824 */ /* 0x000fc600008e06e9 */
[----:B------:R1:W4:Y:S04]  /*6650*/  LDG.E.U8 R185, desc[UR60][R154.64] ;  /* 0x0000003c9ab97981 */ /* 0x000328000c1e1100 */
[----:B------:R-:W4:Y:S01]  /*6660*/  LDL R191, [R1+0x28] ;  /* 0x0000280001bf7983 */ /* 0x000f220000100800 */
[----:B0-----:R-:W-:-:S03]  /*6670*/  IADD3 R158, P0, R0, R239, RZ ;  /* 0x000000ef009e7210 */ /* 0x001fc60007f1e0ff */
[----:B------:R0:W4:Y:S01]  /*6680*/  LDG.E.U8 R184, desc[UR60][R160.64] ;  /* 0x0000003ca0b87981 */ /* 0x000122000c1e1100 */
[C---:B-1----:R-:W-:Y:S01]  /*6690*/  IADD3 R154, P1, R0.reuse, R243, RZ ;  /* 0x000000f3009a7210 */ /* 0x042fe20007f3e0ff */
[C---:B------:R-:W-:Y:S02]  /*66a0*/  IMAD.X R159, R153.reuse, 0x1, R237, P0 ;  /* 0x00000001999f7824 */ /* 0x040fe400000e06ed */
[----:B------:R1:W-:Y:S02]  /*66b0*/  STL [R1+0x3c4], R225 ;  /* 0x0003c4e101007387 */ /* 0x0003e40000100800 */
[----:B------:R-:W-:Y:S02]  /*66c0*/  IMAD.X R155, R153, 0x1, R241, P1 ;  /* 0x00000001999b7824 */ /* 0x000fe400008e06f1 */
[----:B------:R2:W4:Y:S01]  /*66d0*/  LDG.E.U8 R181, desc[UR60][R158.64] ;  /* 0x0000003c9eb57981 */ /* 0x000522000c1e1100 */
[----:B0-----:R-:W-:-:S03]  /*66e0*/  IADD3 R160, P0, R0, R247, RZ ;  /* 0x000000f700a07210 */ /* 0x001fc60007f1e0ff */
[----:B------:R-:W4:Y:S02]  /*66f0*/  LDL R188, [R1+0x24] ;  /* 0x0000240001bc7983 */ /* 0x000f240000100800 */
[----:B------:R-:W-:Y:S02]  /*6700*/  IMAD.X R161, R153, 0x1, R245, P0 ;  /* 0x0000000199a17824 */ /* 0x000fe400000e06f5 */
[----:B------:R-:W4:Y:S04]  /*6710*/  LDL R183, [R1+0x38] ;  /* 0x0000380001b77983 */ /* 0x000f280000100800 */
        /* <DEDUP_REMOVED lines=8> */
[----:B------:R-:W4:Y:S04]  /*67a0*/  LDG.E.U8 R156, desc[UR60][R156.64] ;  /* 0x0000003c9c9c7981 */ /* 0x000f28000c1e1100 */
        /* <DEDUP_REMOVED lines=24> */
[----:B-1----:R-:W4:Y:S04]  /*6930*/  LDL R225, [R1+0x168] ;  /* 0x0001680001e17983 */ /* 0x002f280000100800 */
[----:B------:R-:W4:Y:S04]  /*6940*/  LDL R224, [R1+0x164] ;  /* 0x0001640001e07983 */ /* 0x000f280000100800 */
[----:B------:R-:W4:Y:S04]  /*6950*/  LDL R226, [R1+0x178] ;  /* 0x0001780001e27983 */ /* 0x000f280000100800 */
[----:B------:R-:W4:Y:S04]  /*6960*/  LDL R232, [R1+0x188] ;  /* 0x0001880001e87983 */ /* 0x000f280000100800 */
[----:B------:R-:W4:Y:S04]  /*6970*/  LDL R242, [R1+0x198] ;  /* 0x0001980001f27983 */ /* 0x000f280000100800 */
[----:B------:R-:W4:Y:S04]  /*6980*/  LDL R240, [R1+0x1a0] ;  /* 0x0001a00001f07983 */ /* 0x000f280000100800 */
[----:B------:R-:W4:Y:S04]  /*6990*/  LDL R238, [R1+0x1a8] ;  /* 0x0001a80001ee7983 */ /* 0x000f280000100800 */
[----:B------:R-:W4:Y:S04]  /*69a0*/  LDL R236, [R1+0x1b0] ;  /* 0x0001b00001ec7983 */ /* 0x000f280000100800 */
[----:B------:R-:W4:Y:S01]  /*69b0*/  LDL R234, [R1+0x1b4] ;  /* 0x0001b40001ea7983 */ /* 0x000f220000100800 */
[----:B------:R-:W-:Y:S01]  /*69c0*/  R2UR UR58, R227 ;  /* 0x00000000e33a72ca */ /* 0x000fe200000e0000 */
[----:B------:R-:W-:Y:S01]  /*69d0*/  UMOV UR59, 0x40000040 ;  /* 0x40000040003b7882 */ /* 0x000fe20000000000 */
[----:B------:R-:W-:Y:S01]  /*69e0*/  MOV R195, UR51 ;  /* 0x0000003300c37c02 */ /* 0x000fe20008000f00 */
[----:B------:R-:W4:Y:S01]  /*69f0*/  LDL R250, [R1+0x1d0] ;  /* 0x0001d00001fa7983 */ /* 0x000f220000100800 */
[----:B------:R-:W-:-:S02]  /*6a00*/  MOV R23, UR50 ;  /* 0x0000003200177c02 */ /* 0x000fc40008000f00 */
[----:B------:R-:W-:Y:S01]  /*6a10*/  MOV R13, UR49 ;  /* 0x00000031000d7c02 */ /* 0x000fe20008000f00 */
[----:B------:R-:W4:Y:S01]  /*6a20*/  LDL R248, [R1+0x1c4] ;  /* 0x0001c40001f87983 */ /* 0x000f220000100800 */
[----:B------:R-:W-:Y:S02]  /*6a30*/  MOV R22, UR48 ;  /* 0x0000003000167c02 */ /* 0x000fe40008000f00 */
[----:B------:R-:W-:Y:S01]  /*6a40*/  MOV R21, UR55 ;  /* 0x0000003700157c02 */ /* 0x000fe20008000f00 */
[----:B------:R-:W4:Y:S01]  /*6a50*/  LDL R246, [R1+0x1d8] ;  /* 0x0001d80001f67983 */ /* 0x000f220000100800 */
[----:B------:R-:W-:Y:S02]  /*6a60*/  MOV R12, UR54 ;  /* 0x00000036000c7c02 */ /* 0x000fe40008000f00 */
[----:B------:R-:W-:Y:S01]  /*6a70*/  MOV R168, UR53 ;  /* 0x0000003500a87c02 */ /* 0x000fe20008000f00 */
[----:B------:R-:W4:Y:S01]  /*6a80*/  LDL R244, [R1+0x1cc] ;  /* 0x0001cc0001f47983 */ /* 0x000f220000100800 */
[----:B------:R-:W-:Y:S01]  /*6a90*/  MOV R169, UR52 ;  /* 0x0000003400a97c02 */ /* 0x000fe20008000f00 */
[----:B------:R-:W0:Y:S02]  /*6aa0*/  S2R R251, SR_TID.X ;  /* 0x0000000000fb7919 */ /* 0x000e240000002100 */
[----:B------:R-:W4:Y:S01]  /*6ab0*/  LDL R252, [R1+0x390] ;  /* 0x0003900001fc7983 */ /* 0x000f220000100800 */
[----:B--2---:R-:W-:-:S03]  /*6ac0*/  IADD3 R158, P1, R0, R180, RZ ;  /* 0x000000b4009e7210 */ /* 0x004fc60007f3e0ff */
[----:B------:R3:W2:Y:S02]  /*6ad0*/  LDG.E.U8 R180, desc[UR60][R154.64] ;  /* 0x0000003c9ab47981 */ /* 0x0006a4000c1e1100 */
[C---:B------:R-:W-:Y:S01]  /*6ae0*/  IMAD.X R159, R153.reuse, 0x1, R249, P1 ;  /* 0x00000001999f7824 */ /* 0x040fe200008e06f9 */
[C---:B---3--:R-:W-:Y:S02]  /*6af0*/  IADD3 R154, P0, R0.reuse, R175, RZ ;  /* 0x000000af009a7210 */ /* 0x048fe40007f1e0ff */
[----:B------:R4:W3:Y:S03]  /*6b00*/  LDG.E.U8 R175, desc[UR60][R160.64] ;  /* 0x0000003ca0af7981 */ /* 0x0008e6000c1e1100 */
[----:B-----5:R-:W-:Y:S02]  /*6b10*/  IMAD.X R155, R153, 0x1, R174, P0 ;  /* 0x00000001999b7824 */ /* 0x020fe400000e06ae */
[----:B------:R1:W5:Y:S01]  /*6b20*/  LDG.E.U8 R174, desc[UR60][R158.64] ;  /* 0x0000003c9eae7981 */ /* 0x000362000c1e1100 */
[----:B----4-:R-:W-:-:S03]  /*6b30*/  IADD3 R160, P1, R0, R177, RZ ;  /* 0x000000b100a07210 */ /* 0x010fc60007f3e0ff */
[----:B------:R-:W4:Y:S01]  /*6b40*/  LDL R177, [R1+0x48] ;  /* 0x0000480001b17983 */ /* 0x000f220000100800 */
[----:B-1----:R-:W-:-:S03]  /*6b50*/  IADD3 R158, P0, R0, R176, RZ ;  /* 0x000000b0009e7210 */ /* 0x002fc60007f1e0ff */
[----:B------:R-:W2:Y:S01]  /*6b60*/  LDL R176, [R1+0x50] ;  /* 0x0000500001b07983 */ /* 0x000ea20000100800 */
[----:B------:R-:W-:-:S03]  /*6b70*/  IMAD.X R161, R153, 0x1, R171, P1 ;  /* 0x0000000199a17824 */ /* 0x000fc600008e06ab */
[----:B------:R1:W5:Y:S01]  /*6b80*/  LDG.E.U8 R171, desc[UR60][R154.64] ;  /* 0x0000003c9aab7981 */ /* 0x000362000c1e1100 */
[----:B------:R-:W-:-:S03]  /*6b90*/  IMAD.X R159, R153, 0x1, R170, P0 ;  /* 0x00000001999f7824 */ /* 0x000fc600000e06aa */
[----:B------:R-:W5:Y:S04]  /*6ba0*/  LDG.E.U8 R170, desc[UR60][R160.64] ;  /* 0x0000003ca0aa7981 */ /* 0x000f68000c1e1100 */
[----:B------:R0:W5:Y:S01]  /*6bb0*/  LDG.E.U8 R165, desc[UR60][R158.64] ;  /* 0x0000003c9ea57981 */ /* 0x000162000c1e1100 */
[----:B-1----:R-:W-:-:S03]  /*6bc0*/  IADD3 R154, P1, R0, R173, RZ ;  /* 0x000000ad009a7210 */ /* 0x002fc60007f3e0ff */
[----:B------:R-:W3:Y:S02]  /*6bd0*/  LDL R173, [R1+0x58] ;  /* 0x0000580001ad7983 */ /* 0x000ee40000100800 */
[----:B------:R-:W-:Y:S02]  /*6be0*/  IMAD.X R155, R153, 0x1, R172, P1 ;  /* 0x00000001999b7824 */ /* 0x000fe400008e06ac */
[----:B------:R-:W5:Y:S01]  /*6bf0*/  LDL R172, [R1+0x60] ;  /* 0x0000600001ac7983 */ /* 0x000f620000100800 */
[----:B0-----:R-:W-:-:S03]  /*6c00*/  IADD3 R158, P1, R0, R189, RZ ;  /* 0x000000bd009e7210 */ /* 0x001fc60007f3e0ff */
[----:B------:R-:W5:Y:S01]  /*6c10*/  LDL R189, [R1+0x54] ;  /* 0x0000540001bd7983 */ /* 0x000f620000100800 */
[----:B------:R-:W-:-:S03]  /*6c20*/  IADD3 R160, P0, R0, R191, RZ ;  /* 0x000000bf00a07210 */ /* 0x000fc60007f1e0ff */
[----:B------:R0:W5:Y:S02]  /*6c30*/  LDG.E.U8 R164, desc[UR60][R154.64] ;  /* 0x0000003c9aa47981 */ /* 0x000164000c1e1100 */
[C---:B------:R-:W-:Y:S02]  /*6c40*/  IMAD.X R161, R153.reuse, 0x1, R188, P0 ;  /* 0x0000000199a17824 */ /* 0x040fe400000e06bc */
[----:B------:R-:W5:Y:S04]  /*6c50*/  LDL R191, [R1+0x70] ;  /* 0x0000700001bf7983 */ /* 0x000f680000100800 */
[----:B------:R-:W5:Y:S01]  /*6c60*/  LDL R188, [R1+0x68] ;  /* 0x0000680001bc7983 */ /* 0x000f620000100800 */
[----:B0-----:R-:W-:Y:S01]  /*6c70*/  IADD3 R154, P0, R0, R183, RZ ;  /* 0x000000b7009a7210 */ /* 0x001fe20007f1e0ff */
[----:B------:R-:W-:-:S02]  /*6c80*/  IMAD.X R159, R153, 0x1, R190, P1 ;  /* 0x00000001999f7824 */ /* 0x000fc400008e06be */
[----:B------:R-:W5:Y:S01]  /*6c90*/  LDL R183, [R1+0x5c] ;  /* 0x00005c0001b77983 */ /* 0x000f620000100800 */
[----:B------:R-:W-:-:S03]  /*6ca0*/  IADD3 R162, P1, R0, R182, RZ ;  /* 0x000000b600a27210 */ /* 0x000fc60007f3e0ff */
[----:B------:R-:W5:Y:S01]  /*6cb0*/  LDG.E.U8 R161, desc[UR60][R160.64] ;  /* 0x0000003ca0a17981 */ /* 0x000f62000c1e1100 */
[----:B------:R-:W-:-:S03]  /*6cc0*/  IMAD.X R155, R153, 0x1, R187, P0 ;  /* 0x00000001999b7824 */ /* 0x000fc600000e06bb */
[----:B------:R-:W5:Y:S04]  /*6cd0*/  LDL R182, [R1+0x64] ;  /* 0x0000640001b67983 */ /* 0x000f680000100800 */
[----:B------:R-:W5:Y:S04]  /*6ce0*/  LDL R190, [R1+0x78] ;  /* 0x0000780001be7983 */ /* 0x000f680000100800 */
[----:B------:R4:W5:Y:S01]  /*6cf0*/  LDG.E.U8 R160, desc[UR60][R158.64] ;  /* 0x0000003c9ea07981 */ /* 0x000962000c1e1100 */
[----:B------:R-:W-:-:S03]  /*6d00*/  IMAD.X R163, R153, 0x1, R186, P1 ;  /* 0x0000000199a37824 */ /* 0x000fc600008e06ba */
[----:B------:R-:W5:Y:S04]  /*6d10*/  LDG.E.U8 R155, desc[UR60][R154.64] ;  /* 0x0000003c9a9b7981 */ /* 0x000f68000c1e1100 */
[----:B------:R-:W5:Y:S01]  /*6d20*/  LDG.E.U8 R154, desc[UR60][R162.64] ;  /* 0x0000003ca29a7981 */ /* 0x000f62000c1e1100 */
[----:B----4-:R-:W-:-:S03]  /*6d30*/  IADD3 R158, P0, R0, R177, RZ ;  /* 0x000000b1009e7210 */ /* 0x010fc60007f1e0ff */
[----:B------:R-:W4:Y:S01]  /*6d40*/  LDL R177, [R1+0x6c] ;  /* 0x00006c0001b17983 */ /* 0x000f220000100800 */
[----:B--2---:R-:W-:-:S03]  /*6d50*/  IADD3 R186, P1, R0, R176, RZ ;  /* 0x000000b000ba7210 */ /* 0x004fc60007f3e0ff */
[----:B------:R-:W2:Y:S01]  /*6d60*/  LDL R176, [R1+0x74] ;  /* 0x0000740001b07983 */ /* 0x000ea20000100800 */
[C---:B------:R-:W-:Y:S02]  /*6d70*/  IMAD.X R159, R153.reuse, 0x1, R194, P0 ;  /* 0x00000001999f7824 */ /* 0x040fe400000e06c2 */
[----:B------:R-:W-:Y:S01]  /*6d80*/  IMAD.X R187, R153, 0x1, R193, P1 ;  /* 0x0000000199bb7824 */ /* 0x000fe200008e06c1 */
[----:B------:R-:W2:Y:S04]  /*6d90*/  LDL R194, [R1+0x98] ;  /* 0x0000980001c27983 */ /* 0x000ea80000100800 */
[----:B------:R5:W2:Y:S04]  /*6da0*/  LDG.E.U8 R157, desc[UR60][R158.64] ;  /* 0x0000003c9e9d7981 */ /* 0x000aa8000c1e1100 */
[----:B------:R-:W2:Y:S01]  /*6db0*/  LDL R193, [R1+0xa4] ;  /* 0x0000a40001c17983 */ /* 0x000ea20000100800 */
[----:B---3--:R-:W-:-:S03]  /*6dc0*/  IADD3 R166, P0, R0, R173, RZ ;  /* 0x000000ad00a67210 */ /* 0x008fc60007f1e0ff */
[----:B------:R-:W3:Y:S01]  /*6dd0*/  LDL R173, [R1+0x7c] ;  /* 0x00007c0001ad7983 */ /* 0x000ee20000100800 */
[----:B-----5:R-:W-:-:S03]  /*6de0*/  IADD3 R158, P1, R0, R172, RZ ;  /* 0x000000ac009e7210 */ /* 0x020fc60007f3e0ff */
[----:B------:R-:W5:Y:S01]  /*6df0*/  LDG.E.U8 R186, desc[UR60][R186.64] ;  /* 0x0000003cbaba7981 */ /* 0x000f62000c1e1100 */
[----:B------:R-:W-:-:S03]  /*6e00*/  IMAD.X R167, R153, 0x1, R189, P0 ;  /* 0x0000000199a77824 */ /* 0x000fc600000e06bd */
[----:B------:R-:W5:Y:S04]  /*6e10*/  LDL R172, [R1+0x84] ;  /* 0x0000840001ac7983 */ /* 0x000f680000100800 */
[----:B------:R-:W5:Y:S04]  /*6e20*/  LDL R189, [R1+0x8c] ;  /* 0x00008c0001bd7983 */ /* 0x000f680000100800 */
[----:B------:R-:W5:Y:S01]  /*6e30*/  LDL R187, [R1+0xbc] ;  /* 0x0000bc0001bb7983 */ /* 0x000f620000100800 */
[----:B------:R-:W-:-:S03]  /*6e40*/  IADD3 R162, P0, R0, R188, RZ ;  /* 0x000000bc00a27210 */ /* 0x000fc60007f1e0ff */
[----:B------:R-:W5:Y:S01]  /*6e50*/  LDL R188, [R1+0xa0] ;  /* 0x0000a00001bc7983 */ /* 0x000f620000100800 */
[----:B------:R-:W-:-:S03]  /*6e60*/  IMAD.X R159, R153, 0x1, R183, P1 ;  /* 0x00000001999f7824 */ /* 0x000fc600008e06b7 */
[----:B------:R0:W5:Y:S01]  /*6e70*/  LDG.E.U8 R183, desc[UR60][R166.64] ;  /* 0x0000003ca6b77981 */ /* 0x000162000c1e1100 */
[----:B------:R-:W-:-:S03]  /*6e80*/  IMAD.X R163, R153, 0x1, R182, P0 ;  /* 0x0000000199a37824 */ /* 0x000fc600000e06b6 */
[----:B------:R1:W5:Y:S01]  /*6e90*/  LDG.E.U8 R182, desc[UR60][R158.64] ;  /* 0x0000003c9eb67981 */ /* 0x000362000c1e1100 */
[----:B0-----:R-:W-:-:S03]  /*6ea0*/  IADD3 R166, P1, R0, R191, RZ ;  /* 0x000000bf00a67210 */ /* 0x001fc60007f3e0ff */
[----:B------:R-:W5:Y:S01]  /*6eb0*/  LDL R191, [R1+0x9c] ;  /* 0x00009c0001bf7983 */ /* 0x000f620000100800 */
[----:B-1----:R-:W-:-:S03]  /*6ec0*/  IADD3 R158, P0, R0, R190, RZ ;  /* 0x000000be009e7210 */ /* 0x002fc60007f1e0ff */
[----:B------:R-:W5:Y:S01]  /*6ed0*/  LDL R190, [R1+0xb0] ;  /* 0x0000b00001be7983 */ /* 0x000f620000100800 */
[----:B----4-:R-:W-:-:S03]  /*6ee0*/  IMAD.X R167, R153, 0x1, R177, P1 ;  /* 0x0000000199a77824 */ /* 0x010fc600008e06b1 */
[----:B------:R0:W4:Y:S01]  /*6ef0*/  LDG.E.U8 R177, desc[UR60][R162.64] ;  /* 0x0000003ca2b17981 */ /* 0x000122000c1e1100 */
[----:B--2---:R-:W-:-:S03]  /*6f00*/  IMAD.X R159, R153, 0x1, R176, P0 ;  /* 0x00000001999f7824 */ /* 0x004fc600000e06b0 */
[----:B------:R1:W2:Y:S01]  /*6f10*/  LDG.E.U8 R176, desc[UR60][R166.64] ;  /* 0x0000003ca6b07981 */ /* 0x0002a2000c1e1100 */
[----:B0-----:R-:W-:-:S03]  /*6f20*/  IADD3 R162, P1, R0, R192, RZ ;  /* 0x000000c000a27210 */ /* 0x001fc60007f3e0ff */
[----:B------:R-:W4:Y:S01]  /*6f30*/  LDL R192, [R1+0xb8] ;  /* 0x0000b80001c07983 */ /* 0x000f220000100800 */
[----:B-1----:R-:W-:-:S03]  /*6f40*/  IADD3 R166, P0, R0, R199, RZ ;  /* 0x000000c700a67210 */ /* 0x002fc60007f1e0ff */
[----:B------:R-:W2:Y:S01]  /*6f50*/  LDL R199, [R1+0xc0] ;  /* 0x0000c00001c77983 */ /* 0x000ea20000100800 */
[----:B---3--:R-:W-:-:S03]  /*6f60*/  IMAD.X R163, R153, 0x1, R173, P1 ;  /* 0x0000000199a37824 */ /* 0x008fc600008e06ad */
[----:B------:R0:W3:Y:S01]  /*6f70*/  LDG.E.U8 R173, desc[UR60][R158.64] ;  /* 0x0000003c9ead7981 */ /* 0x0000e2000c1e1100 */
[----:B-----5:R-:W-:-:S03]  /*6f80*/  IMAD.X R167, R153, 0x1, R172, P0 ;  /* 0x0000000199a77824 */ /* 0x020fc600000e06ac */
[----:B------:R1:W5:Y:S01]  /*6f90*/  LDG.E.U8 R172, desc[UR60][R162.64] ;  /* 0x0000003ca2ac7981 */ /* 0x000362000c1e1100 */
[----:B0-----:R-:W-:-:S03]  /*6fa0*/  IADD3 R158, P1, R0, R198, RZ ;  /* 0x000000c6009e7210 */ /* 0x001fc60007f3e0ff */
[----:B------:R-:W5:Y:S02]  /*6fb0*/  LDG.E.U8 R167, desc[UR60][R166.64] ;  /* 0x0000003ca6a77981 */ /* 0x000f64000c1e1100 */
[----:B------:R-:W-:Y:S02]  /*6fc0*/  IMAD.X R159, R153, 0x1, R189, P1 ;  /* 0x00000001999f7824 */ /* 0x000fe400008e06bd */
[----:B------:R-:W3:Y:S01]  /*6fd0*/  LDL R198, [R1+0xdc] ;  /* 0x0000dc0001c67983 */ /* 0x000ee20000100800 */
[----:B-1----:R-:W-:-:S03]  /*6fe0*/  IADD3 R162, P0, R0, R194, RZ ;  /* 0x000000c200a27210 */ /* 0x002fc60007f1e0ff */
[----:B------:R-:W5:Y:S02]  /*6ff0*/  LDL R194, [R1+0xc4] ;  /* 0x0000c40001c27983 */ /* 0x000f640000100800 */
[----:B------:R-:W-:Y:S02]  /*7000*/  IMAD.X R163, R153, 0x1, R197, P0 ;  /* 0x0000000199a37824 */ /* 0x000fe400000e06c5 */
[----:B------:R0:W3:Y:S01]  /*7010*/  LDG.E.U8 R166, desc[UR60][R158.64] ;  /* 0x0000003c9ea67981 */ /* 0x0000e2000c1e1100 */
[----:B------:R-:W-:-:S03]  /*7020*/  IADD3 R188, P1, R0, R188, RZ ;  /* 0x000000bc00bc7210 */ /* 0x000fc60007f3e0ff */
[----:B------:R-:W3:Y:S04]  /*7030*/  LDL R197, [R1+0xd4] ;  /* 0x0000d40001c57983 */ /* 0x000ee80000100800 */
[----:B------:R-:W3:Y:S01]  /*7040*/  LDG.E.U8 R163, desc[UR60][R162.64] ;  /* 0x0000003ca2a37981 */ /* 0x000ee2000c1e1100 */
[----:B0-----:R-:W-:-:S03]  /*7050*/  IADD3 R158, P0, R0, R196, RZ ;  /* 0x000000c4009e7210 */ /* 0x001fc60007f1e0ff */
[----:B------:R-:W3:Y:S01]  /*7060*/  LDL R196, [R1+0xcc] ;  /* 0x0000cc0001c47983 */ /* 0x000ee20000100800 */
[C---:B------:R-:W-:Y:S02]  /*7070*/  IMAD.X R189, R153.reuse, 0x1, R191, P1 ;  /* 0x0000000199bd7824 */ /* 0x040fe400008e06bf */
[----:B------:R-:W-:-:S03]  /*7080*/  IMAD.X R159, R153, 0x1, R193, P0 ;  /* 0x00000001999f7824 */ /* 0x000fc600000e06c1 */
[----:B------:R2:W3:Y:S01]  /*7090*/  LDG.E.U8 R162, desc[UR60][R188.64] ;  /* 0x0000003cbca27981 */ /* 0x0004e2000c1e1100 */
[----:B------:R-:W-:-:S03]  /*70a0*/  IADD3 R190, P1, R0, R190, RZ ;  /* 0x000000be00be7210 */ /* 0x000fc60007f3e0ff */
[----:B------:R-:W3:Y:S02]  /*70b0*/  LDG.E.U8 R159, desc[UR60][R158.64] ;  /* 0x0000003c9e9f7981 */ /* 0x000ee4000c1e1100 */
[----:B------:R-:W-:Y:S02]  /*70c0*/  IMAD.X R191, R153, 0x1, R205, P1 ;  /* 0x0000000199bf7824 */ /* 0x000fe400008e06cd */
[----:B------:R-:W3:Y:S04]  /*70d0*/  LDL R205, [R1+0xf0] ;  /* 0x0000f00001cd7983 */ /* 0x000ee80000100800 */
[----:B------:R0:W3:Y:S01]  /*70e0*/  LDG.E.U8 R158, desc[UR60][R190.64] ;  /* 0x0000003cbe9e7981 */ /* 0x0000e2000c1e1100 */
[C---:B----4-:R-:W-:Y:S02]  /*70f0*/  IADD3 R192, P0, R0.reuse, R192, RZ ;  /* 0x000000c000c07210 */ /* 0x050fe40007f1e0ff */
[----:B--2---:R-:W-:-:S02]  /*7100*/  IADD3 R188, P1, R0, R199, RZ ;  /* 0x000000c700bc7210 */ /* 0x004fc40007f3e0ff */
[----:B------:R-:W2:Y:S01]  /*7110*/  LDL R199, [R1+0xe4] ;  /* 0x0000e40001c77983 */ /* 0x000ea20000100800 */
[C---:B------:R-:W-:Y:S01]  /*7120*/  IMAD.X R193, R153.reuse, 0x1, R201, P0 ;  /* 0x0000000199c17824 */ /* 0x040fe200000e06c9 */
[----:B0-----:R-:W-:Y:S02]  /*7130*/  IADD3 R190, P0, R0, R200, RZ ;  /* 0x000000c800be7210 */ /* 0x001fe40007f1e0ff */
[----:B------:R-:W4:Y:S01]  /*7140*/  LDL R200, [R1+0xec] ;  /* 0x0000ec0001c87983 */ /* 0x000f220000100800 */
[----:B------:R-:W-:-:S03]  /*7150*/  IMAD.X R189, R153, 0x1, R187, P1 ;  /* 0x0000000199bd7824 */ /* 0x000fc600008e06bb */
[----:B------:R-:W4:Y:S04]  /*7160*/  LDL R201, [R1+0xf4] ;  /* 0x0000f40001c97983 */ /* 0x000f280000100800 */
[----:B------:R0:W4:Y:S02]  /*7170*/  LDG.E.U8 R187, desc[UR60][R192.64] ;  /* 0x0000003cc0bb7981 */ /* 0x000124000c1e1100 */
[----:B0-----:R-:W-:Y:S01]  /*7180*/  IADD3 R192, P1, R0, R202, RZ ;  /* 0x000000ca00c07210 */ /* 0x001fe20007f3e0ff */
[C---:B-----5:R-:W-:Y:S01]  /*7190*/  IMAD.X R191, R153.reuse, 0x1, R194, P0 ;  /* 0x0000000199bf7824 */ /* 0x060fe200000e06c2 */
[----:B------:R-:W5:Y:S04]  /*71a0*/  LDL R202, [R1+0xfc] ;  /* 0x0000fc0001ca7983 */ /* 0x000f680000100800 */
[----:B------:R-:W5:Y:S01]  /*71b0*/  LDG.E.U8 R194, desc[UR60][R188.64] ;  /* 0x0000003cbcc27981 */ /* 0x000f62000c1e1100 */
[----:B---3--:R-:W-:-:S03]  /*71c0*/  IMAD.X R193, R153, 0x1, R196, P1 ;  /* 0x0000000199c17824 */ /* 0x008fc600008e06c4 */
[----:B------:R0:W3:Y:S02]  /*71d0*/  LDG.E.U8 R196, desc[UR60][R190.64] ;  /* 0x0000003cbec47981 */ /* 0x0000e4000c1e1100 */
[C---:B0-----:R-:W-:Y:S02]  /*71e0*/  IADD3 R190, P1, R0.reuse, R203, RZ ;  /* 0x000000cb00be7210 */ /* 0x041fe40007f3e0ff */
[----:B------:R-:W3:Y:S01]  /*71f0*/  LDL R203, [R1+0x104] ;  /* 0x0001040001cb7983 */ /* 0x000ee20000100800 */
[----:B------:R-:W-:Y:S02]  /*7200*/  IADD3 R188, P0, R0, R204, RZ ;  /* 0x000000cc00bc7210 */ /* 0x000fe40007f1e0ff */
[C---:B------:R-:W-:Y:S01]  /*7210*/  IMAD.X R191, R153.reuse, 0x1, R198, P1 ;  /* 0x0000000199bf7824 */ /* 0x040fe200008e06c6 */
[----:B------:R-:W3:Y:S02]  /*7220*/  LDL R204, [R1+0x10c] ;  /* 0x00010c0001cc7983 */ /* 0x000ee40000100800 */
[----:B------:R-:W-:-:S02]  /*7230*/  IMAD.X R189, R153, 0x1, R197, P0 ;  /* 0x0000000199bd7824 */ /* 0x000fc400000e06c5 */
[----:B------:R0:W3:Y:S04]  /*7240*/  LDG.E.U8 R197, desc[UR60][R192.64] ;  /* 0x0000003cc0c57981 */ /* 0x0000e8000c1e1100 */
[----:B------:R1:W3:Y:S01]  /*7250*/  LDG.E.U8 R198, desc[UR60][R188.64] ;  /* 0x0000003cbcc67981 */ /* 0x0002e2000c1e1100 */
[----:B0-----:R-:W-:-:S03]  /*7260*/  IADD3 R192, P0, R0, R211, RZ ;  /* 0x000000d300c07210 */ /* 0x001fc60007f1e0ff */
[----:B------:R-:W3:Y:S01]  /*7270*/  LDL R211, [R1+0x144] ;  /* 0x0001440001d37983 */ /* 0x000ee20000100800 */
[----:B-1----:R-:W-:-:S03]  /*7280*/  IADD3 R188, P1, R0, R205, RZ ;  /* 0x000000cd00bc7210 */ /* 0x002fc60007f3e0ff */
[----:B------:R-:W3:Y:S01]  /*7290*/  LDL R205, [R1+0x114] ;  /* 0x0001140001cd7983 */ /* 0x000ee20000100800 */
[----:B--2---:R-:W-:-:S03]  /*72a0*/  IMAD.X R193, R153, 0x1, R199, P0 ;  /* 0x0000000199c17824 */ /* 0x004fc600000e06c7 */
[----:B------:R0:W2:Y:S01]  /*72b0*/  LDG.E.U8 R199, desc[UR60][R190.64] ;  /* 0x0000003cbec77981 */ /* 0x0000a2000c1e1100 */
[----:B----4-:R-:W-:-:S03]  /*72c0*/  IMAD.X R189, R153, 0x1, R200, P1 ;  /* 0x0000000199bd7824 */ /* 0x010fc600008e06c8 */
[----:B------:R1:W4:Y:S01]  /*72d0*/  LDG.E.U8 R200, desc[UR60][R192.64] ;  /* 0x0000003cc0c87981 */ /* 0x000322000c1e1100 */
[----:B0-----:R-:W-:-:S03]  /*72e0*/  IADD3 R190, P0, R0, R206, RZ ;  /* 0x000000ce00be7210 */ /* 0x001fc60007f1e0ff */
[----:B------:R-:W2:Y:S01]  /*72f0*/  LDL R206, [R1+0x11c] ;  /* 0x00011c0001ce7983 */ /* 0x000ea20000100800 */
[----:B-1----:R-:W-:-:S03]  /*7300*/  IADD3 R192, P1, R0, R207, RZ ;  /* 0x000000cf00c07210 */ /* 0x002fc60007f3e0ff */
[----:B------:R-:W4:Y:S01]  /*7310*/  LDL R207, [R1+0x124] ;  /* 0x0001240001cf7983 */ /* 0x000f220000100800 */
[----:B------:R-:W-:-:S03]  /*7320*/  IMAD.X R191, R153, 0x1, R201, P0 ;  /* 0x0000000199bf7824 */ /* 0x000fc600000e06c9 */
[----:B------:R0:W4:Y:S01]  /*7330*/  LDG.E.U8 R201, desc[UR60][R188.64] ;  /* 0x0000003cbcc97981 */ /* 0x000122000c1e1100 */
[----:B-----5:R-:W-:-:S03]  /*7340*/  IMAD.X R193, R153, 0x1, R202, P1 ;  /* 0x0000000199c17824 */ /* 0x020fc600008e06ca */
[----:B------:R1:W5:Y:S01]  /*7350*/  LDG.E.U8 R202, desc[UR60][R190.64] ;  /* 0x0000003cbeca7981 */ /* 0x000362000c1e1100 */
[----:B0-----:R-:W-:-:S03]  /*7360*/  IADD3 R188, P0, R0, R208, RZ ;  /* 0x000000d000bc7210 */ /* 0x001fc60007f1e0ff */
[----:B------:R-:W5:Y:S01]  /*7370*/  LDL R208, [R1+0x12c] ;  /* 0x00012c0001d07983 */ /* 0x000f620000100800 */
[----:B-1----:R-:W-:-:S03]  /*7380*/  IADD3 R190, P1, R0, R209, RZ ;  /* 0x000000d100be7210 */ /* 0x002fc60007f3e0ff */
[----:B------:R-:W5:Y:S01]  /*7390*/  LDL R209, [R1+0x134] ;  /* 0x0001340001d17983 */ /* 0x000f620000100800 */
[----:B---3--:R-:W-:-:S03]  /*73a0*/  IMAD.X R189, R153, 0x1, R203, P0 ;  /* 0x0000000199bd7824 */ /* 0x008fc600000e06cb */
[----:B------:R0:W3:Y:S02]  /*73b0*/  LDG.E.U8 R203, desc[UR60][R192.64] ;  /* 0x0000003cc0cb7981 */ /* 0x0000e4000c1e1100 */
[----:B0-----:R-:W-:Y:S02]  /*73c0*/  IADD3 R192, P0, R0, R210, RZ ;  /* 0x000000d200c07210 */ /* 0x001fe40007f1e0ff */
[----:B------:R-:W3:Y:S01]  /*73d0*/  LDL R210, [R1+0x13c] ;  /* 0x00013c0001d27983 */ /* 0x000ee20000100800 */
[----:B------:R-:W-:-:S03]  /*73e0*/  IMAD.X R191, R153, 0x1, R204, P1 ;  /* 0x0000000199bf7824 */ /* 0x000fc600008e06cc */
[----:B------:R0:W3:Y:S01]  /*73f0*/  LDG.E.U8 R204, desc[UR60][R188.64] ;  /* 0x0000003cbccc7981 */ /* 0x0000e2000c1e1100 */
[----:B------:R-:W-:-:S03]  /*7400*/  IMAD.X R193, R153, 0x1, R205, P0 ;  /* 0x0000000199c17824 */ /* 0x000fc600000e06cd */
        /* <DEDUP_REMOVED lines=13> */
[----:B-----5:R-:W-:-:S03]  /*74e0*/  IMAD.X R193, R153, 0x1, R208, P1 ;  /* 0x0000000199c17824 */ /* 0x020fc600008e06d0 */
[----:B------:R0:W5:Y:S01]  /*74f0*/  LDG.E.U8 R208, desc[UR60][R190.64] ;  /* 0x0000003cbed07981 */ /* 0x000162000c1e1100 */
[----:B------:R-:W-:-:S03]  /*7500*/  IMAD.X R189, R153, 0x1, R209, P0 ;  /* 0x0000000199bd7824 */ /* 0x000fc600000e06d1 */
        /* <DEDUP_REMOVED lines=15> */
[C---:B-1----:R-:W-:Y:S01]  /*7600*/  IADD3 R192, P1, R0.reuse, R230, RZ ;  /* 0x000000e600c07210 */ /* 0x042fe20007f3e0ff */
[----:B------:R-:W-:Y:S02]  /*7610*/  IMAD.X R191, R153, 0x1, R213, P0 ;  /* 0x0000000199bf7824 */ /* 0x000fe400000e06d5 */
[----:B------:R-:W3:Y:S04]  /*7620*/  LDL R230, [R1+0x1a4] ;  /* 0x0001a40001e67983 */ /* 0x000ee80000100800 */
[----:B------:R0:W3:Y:S02]  /*7630*/  LDG.E.U8 R213, desc[UR60][R188.64] ;  /* 0x0000003cbcd57981 */ /* 0x0000e4000c1e1100 */
[----:B0-----:R-:W-:-:S02]  /*7640*/  IADD3 R188, P0, R0, R225, RZ ;  /* 0x000000e100bc7210 */ /* 0x001fc40007f1e0ff */
[----:B------:R-:W3:Y:S01]  /*7650*/  LDL R225, [R1+0x190] ;  /* 0x0001900001e17983 */ /* 0x000ee20000100800 */
[----:B--2---:R-:W-:-:S03]  /*7660*/  IMAD.X R193, R153, 0x1, R214, P1 ;  /* 0x0000000199c17824 */ /* 0x004fc600008e06d6 */
[----:B------:R4:W2:Y:S01]  /*7670*/  LDG.E.U8 R214, desc[UR60][R190.64] ;  /* 0x0000003cbed67981 */ /* 0x0008a2000c1e1100 */
[----:B------:R-:W-:-:S03]  /*7680*/  IMAD.X R189, R153, 0x1, R224, P0 ;  /* 0x0000000199bd7824 */ /* 0x000fc600000e06e0 */
[----:B------:R-:W2:Y:S04]  /*7690*/  LDL R224, [R1+0x18c] ;  /* 0x00018c0001e07983 */ /* 0x000ea80000100800 */
[----:B------:R-:W2:Y:S01]  /*76a0*/  LDG.E.U8 R192, desc[UR60][R192.64] ;  /* 0x0000003cc0c07981 */ /* 0x000ea2000c1e1100 */
[----:B----4-:R-:W-:-:S03]  /*76b0*/  IADD3 R190, P1, R0, R222, RZ ;  /* 0x000000de00be7210 */ /* 0x010fc60007f3e0ff */
[----:B------:R-:W4:Y:S04]  /*76c0*/  LDL R222, [R1+0x184] ;  /* 0x0001840001de7983 */ /* 0x000f280000100800 */
[----:B------:R0:W2:Y:S02]  /*76d0*/  LDG.E.U8 R193, desc[UR60][R188.64] ;  /* 0x0000003cbcc17981 */ /* 0x0000a4000c1e1100 */
[----:B0-----:R-:W-:Y:S02]  /*76e0*/  IADD3 R188, P0, R0, R226, RZ ;  /* 0x000000e200bc7210 */ /* 0x001fe40007f1e0ff */
[----:B------:R-:W2:Y:S03]  /*76f0*/  LDL R226, [R1+0x194] ;  /* 0x0001940001e27983 */ /* 0x000ea60000100800 */
[----:B-----5:R-:W-:-:S05]  /*7700*/  IMAD.X R189, R153, 0x1, R218, P0 ;  /* 0x0000000199bd7824 */ /* 0x020fca00000e06da */
[----:B------:R3:W5:Y:S02]  /*7710*/  LDG.E.U8 R218, desc[UR60][R188.64] ;  /* 0x0000003cbcda7981 */ /* 0x000764000c1e1100 */
[----:B---3--:R-:W-:Y:S02]  /*7720*/  IADD3 R188, P0, R0, R228, RZ ;  /* 0x000000e400bc7210 */ /* 0x008fe40007f1e0ff */
[----:B------:R-:W3:Y:S01]  /*7730*/  LDL R228, [R1+0x19c] ;  /* 0x00019c0001e47983 */ /* 0x000ee20000100800 */
[----:B------:R-:W-:-:S05]  /*7740*/  IMAD.X R191, R153, 0x1, R216, P1 ;  /* 0x0000000199bf7824 */ /* 0x000fca00008e06d8 */
[----:B------:R-:W5:Y:S01]  /*7750*/  LDG.E.U8 R216, desc[UR60][R190.64] ;  /* 0x0000003cbed87981 */ /* 0x000f62000c1e1100 */
[----:B------:R-:W-:-:S03]  /*7760*/  IMAD.X R189, R153, 0x1, R220, P0 ;  /* 0x0000000199bd7824 */ /* 0x000fc600000e06dc */
[----:B------:R-:W5:Y:S04]  /*7770*/  LDL R191, [R1+0x1b8] ;  /* 0x0001b80001bf7983 */ /* 0x000f680000100800 */
[----:B------:R0:W5:Y:S04]  /*7780*/  LDG.E.U8 R220, desc[UR60][R188.64] ;  /* 0x0000003cbcdc7981 */ /* 0x000168000c1e1100 */
[----:B------:R-:W5:Y:S01]  /*7790*/  LDL R190, [R1+0x1c0] ;  /* 0x0001c00001be7983 */ /* 0x000f620000100800 */
[----:B0-----:R-:W-:-:S03]  /*77a0*/  IADD3 R188, P0, R0, R232, RZ ;  /* 0x000000e800bc7210 */ /* 0x001fc60007f1e0ff */
[----:B------:R-:W5:Y:S02]  /*77b0*/  LDL R232, [R1+0x1ac] ;  /* 0x0001ac0001e87983 */ /* 0x000f640000100800 */
[----:B----4-:R-:W-:-:S05]  /*77c0*/  IMAD.X R189, R153, 0x1, R222, P0 ;  /* 0x0000000199bd7824 */ /* 0x010fca00000e06de */
[----:B------:R0:W4:Y:S02]  /*77d0*/  LDG.E.U8 R222, desc[UR60][R188.64] ;  /* 0x0000003cbcde7981 */ /* 0x000124000c1e1100 */
[----:B0-----:R-:W-:Y:S02]  /*77e0*/  IADD3 R188, P0, R0, R225, RZ ;  /* 0x000000e100bc7210 */ /* 0x001fe40007f1e0ff */
[----:B------:R-:W4:Y:S03]  /*77f0*/  LDL R225, [R1+0x1bc] ;  /* 0x0001bc0001e17983 */ /* 0x000f260000100800 */
[----:B--2---:R-:W-:-:S05]  /*7800*/  IMAD.X R189, R153, 0x1, R224, P0 ;  /* 0x0000000199bd7824 */ /* 0x004fca00000e06e0 */
[----:B------:R0:W2:Y:S02]  /*7810*/  LDG.E.U8 R224, desc[UR60][R188.64] ;  /* 0x0000003cbce07981 */ /* 0x0000a4000c1e1100 */
[----:B0-----:R-:W-:Y:S01]  /*7820*/  IADD3 R188, P0, R0, R242, RZ ;  /* 0x000000f200bc7210 */ /* 0x001fe20007f1e0ff */
[----:B------:R-:W-:Y:S01]  /*7830*/  UIADD3.64 UR48, UR4, 0x2, URZ ;  /* 0x0000000204307897 */ /* 0x000fe2000fffe03f */
[----:B------:R-:W2:Y:S03]  /*7840*/  LDL R242, [R1+0x1e0] ;  /* 0x0001e00001f27983 */ /* 0x000ea60000100800 */
[----:B------:R-:W-:-:S05]  /*7850*/  IMAD.X R189, R153, 0x1, R226, P0 ;  /* 0x0000000199bd7824 */ /* 0x000fca00000e06e2 */
[----:B------:R0:W2:Y:S02]  /*7860*/  LDG.E.U8 R226, desc[UR60][R188.64] ;  /* 0x0000003cbce27981 */ /* 0x0000a4000c1e1100 */
[----:B0-----:R-:W-:Y:S01]  /*7870*/  IADD3 R188, P0, R0, R240, RZ ;  /* 0x000000f000bc7210 */ /* 0x001fe20007f1e0ff */
[----:B------:R-:W-:Y:S01]  /*7880*/  UIADD3.64 UR50, UR6, 0x2, URZ ;  /* 0x0000000206327897 */ /* 0x000fe2000fffe03f */
[----:B------:R-:W2:Y:S03]  /*7890*/  LDL R240, [R1+0x1d4] ;  /* 0x0001d40001f07983 */ /* 0x000ea60000100800 */
[----:B---3--:R-:W-:-:S05]  /*78a0*/  IMAD.X R189, R153, 0x1, R228, P0 ;  /* 0x0000000199bd7824 */ /* 0x008fca00000e06e4 */
[----:B------:R0:W3:Y:S02]  /*78b0*/  LDG.E.U8 R228, desc[UR60][R188.64] ;  /* 0x0000003cbce47981 */ /* 0x0000e4000c1e1100 */
[C---:B0-----:R-:W-:Y:S02]  /*78c0*/  IADD3 R188, P0, R0.reuse, R238, RZ ;  /* 0x000000ee00bc7210 */ /* 0x041fe40007f1e0ff */
[----:B-----5:R-:W-:Y:S01]  /*78d0*/  IADD3 R190, P1, R0, R190, RZ ;  /* 0x000000be00be7210 */ /* 0x020fe20007f3e0ff */
[----:B------:R-:W-:Y:S01]  /*78e0*/  UIADD3.64 UR52, UR4, 0x4, URZ ;  /* 0x0000000404347897 */ /* 0x000fe2000fffe03f */
[----:B------:R-:W5:Y:S01]  /*78f0*/  LDL R238, [R1+0x1e8] ;  /* 0x0001e80001ee7983 */ /* 0x000f620000100800 */
[----:B------:R-:W-:-:S05]  /*7900*/  IMAD.X R189, R153, 0x1, R230, P0 ;  /* 0x0000000199bd7824 */ /* 0x000fca00000e06e6 */
[----:B------:R0:W5:Y:S02]  /*7910*/  LDG.E.U8 R230, desc[UR60][R188.64] ;  /* 0x0000003cbce67981 */ /* 0x000164000c1e1100 */
[----:B0-----:R-:W-:Y:S01]  /*7920*/  IADD3 R188, P0, R0, R236, RZ ;  /* 0x000000ec00bc7210 */ /* 0x001fe20007f1e0ff */
[----:B------:R-:W-:Y:S01]  /*7930*/  UIADD3.64 UR54, UR6, 0x4, URZ ;  /* 0x0000000406367897 */ /* 0x000fe2000fffe03f */
[----:B------:R-:W5:Y:S03]  /*7940*/  LDL R236, [R1+0x1dc] ;  /* 0x0001dc0001ec7983 */ /* 0x000f660000100800 */
[----:B------:R-:W-:-:S05]  /*7950*/  IMAD.X R189, R153, 0x1, R232, P0 ;  /* 0x0000000199bd7824 */ /* 0x000fca00000e06e8 */
[----:B------:R0:W5:Y:S02]  /*7960*/  LDG.E.U8 R232, desc[UR60][R188.64] ;  /* 0x0000003cbce87981 */ /* 0x000164000c1e1100 */
[----:B0-----:R-:W-:-:S05]  /*7970*/  IADD3 R188, P0, R0, R191, RZ ;  /* 0x000000bf00bc7210 */ /* 0x001fca0007f1e0ff */
[C---:B------:R-:W-:Y:S02]  /*7980*/  IMAD.X R189, R153.reuse, 0x1, R234, P0 ;  /* 0x0000000199bd7824 */ /* 0x040fe400000e06ea */
[----:B------:R-:W5:Y:S04]  /*7990*/  LDL R234, [R1+0x1f0] ;  /* 0x0001f00001ea7983 */ /* 0x000f680000100800 */
[----:B------:R-:W5:Y:S01]  /*79a0*/  LDG.E.U8 R188, desc[UR60][R188.64] ;  /* 0x0000003cbcbc7981 */ /* 0x000f62000c1e1100 */
[----:B----4-:R-:W-:-:S03]  /*79b0*/  IMAD.X R191, R153, 0x1, R225, P1 ;  /* 0x0000000199bf7824 */ /* 0x010fc600008e06e1 */
[----:B------:R-:W4:Y:S04]  /*79c0*/  LDL R225, [R1+0x1c8] ;  /* 0x0001c80001e17983 */ /* 0x000f280000100800 */
[----:B------:R-:W4:Y:S01]  /*79d0*/  LDG.E.U8 R190, desc[UR60][R190.64] ;  /* 0x0000003cbebe7981 */ /* 0x000f22000c1e1100 */
[----:B------:R-:W-:Y:S06]  /*79e0*/  BAR.SYNC.DEFER_BLOCKING 0x0 ;  /* 0x0000000000007b1d */ /* 0x000fec0000010000 */
        /* <DEDUP_REMOVED lines=39> */
[----:B--2---:R-:W-:Y:S04]  /*7c60*/  STS.U8 [R20+0xae00], R224 ;  /* 0x00ae00e014007388 */ /* 0x004fe80000000000 */
[----:B------:R-:W-:Y:S04]  /*7c70*/  STS.U8 [R6+0x8280], R165 ;  /* 0x008280a506007388 */ /* 0x000fe80000000000 */
[----:B------:R-:W-:Y:S04]  /*7c80*/  STS.U8 [R6+0xa280], R164 ;  /* 0x00a280a406007388 */ /* 0x000fe80000000000 */
[----:B------:R-:W-:Y:S04]  /*7c90*/  STS.U8 [R6+0x8680], R163 ;  /* 0x008680a306007388 */ /* 0x000fe80000000000 */
[----:B------:R-:W-:Y:S04]  /*7ca0*/  STS.U8 [R6+0xa680], R162 ;  /* 0x00a680a206007388 */ /* 0x000fe80000000000 */
[----:B------:R-:W-:Y:S04]  /*7cb0*/  STS.U8 [R6+0x8a80], R206 ;  /* 0x008a80ce06007388 */ /* 0x000fe80000000000 */
[----:B------:R-:W-:Y:S04]  /*7cc0*/  STS.U8 [R6+0xaa80], R207 ;  /* 0x00aa80cf06007388 */ /* 0x000fe80000000000 */
[----:B------:R-:W-:Y:S04]  /*7cd0*/  STS.U8 [R6+0x8e80], R226 ;  /* 0x008e80e206007388 */ /* 0x000fe80000000000 */
[----:B---3--:R-:W-:Y:S04]  /*7ce0*/  STS.U8 [R6+0xae80], R228 ;  /* 0x00ae80e406007388 */ /* 0x008fe80000000000 */
[----:B------:R-:W-:Y:S04]  /*7cf0*/  STS.U8 [R5+0x8300], R161 ;  /* 0x008300a105007388 */ /* 0x000fe80000000000 */
[----:B------:R-:W-:Y:S04]  /*7d00*/  STS.U8 [R5+0xa300], R160 ;  /* 0x00a300a005007388 */ /* 0x000fe80000000000 */
[----:B------:R-:W-:Y:S04]  /*7d10*/  STS.U8 [R5+0x8700], R159 ;  /* 0x0087009f05007388 */ /* 0x000fe80000000000 */
[----:B------:R-:W-:Y:S04]  /*7d20*/  STS.U8 [R5+0xa700], R158 ;  /* 0x00a7009e05007388 */ /* 0x000fe80000000000 */
[----:B------:R-:W-:Y:S04]  /*7d30*/  STS.U8 [R5+0x8b00], R208 ;  /* 0x008b00d005007388 */ /* 0x000fe80000000000 */
[----:B------:R-:W-:Y:S04]  /*7d40*/  STS.U8 [R5+0xab00], R209 ;  /* 0x00ab00d105007388 */ /* 0x000fe80000000000 */
[----:B-----5:R-:W-:Y:S04]  /*7d50*/  STS.U8 [R5+0x8f00], R230 ;  /* 0x008f00e605007388 */ /* 0x020fe80000000000 */
[----:B------:R-:W-:Y:S04]  /*7d60*/  STS.U8 [R5+0xaf00], R232 ;  /* 0x00af00e805007388 */ /* 0x000fe80000000000 */
[----:B------:R-:W-:Y:S04]  /*7d70*/  STS.U8 [R4+0x8380], R155 ;  /* 0x0083809b04007388 */ /* 0x000fe80000000000 */
[----:B------:R2:W-:Y:S04]  /*7d80*/  STS.U8 [R4+0xa380], R154 ;  /* 0x00a3809a04007388 */ /* 0x0005e80000000000 */
[----:B------:R-:W-:Y:S04]  /*7d90*/  STS.U8 [R4+0x8780], R187 ;  /* 0x008780bb04007388 */ /* 0x000fe80000000000 */
[----:B------:R-:W-:Y:S04]  /*7da0*/  STS.U8 [R4+0xa780], R194 ;  /* 0x00a780c204007388 */ /* 0x000fe80000000000 */
[----:B------:R3:W-:Y:S04]  /*7db0*/  STS.U8 [R4+0x8b80], R210 ;  /* 0x008b80d204007388 */ /* 0x0007e80000000000 */
[----:B------:R5:W-:Y:S04]  /*7dc0*/  STS.U8 [R4+0xab80], R211 ;  /* 0x00ab80d304007388 */ /* 0x000be80000000000 */
[----:B------:R5:W-:Y:S01]  /*7dd0*/  STS.U8 [R4+0x8f80], R188 ;  /* 0x008f80bc04007388 */ /* 0x000be20000000000 */
[----:B0-----:R-:W-:-:S02]  /*7de0*/  MOV R176, UR56 ;  /* 0x0000003800b07c02 */ /* 0x001fc40008000f00 */
[----:B-1----:R-:W-:Y:S01]  /*7df0*/  MOV R175, UR57 ;  /* 0x0000003900af7c02 */ /* 0x002fe20008000f00 */
[----:B------:R-:W5:Y:S04]  /*7e00*/  LDL R182, [R1+0x1f8] ;  /* 0x0001f80001b67983 */ /* 0x000f680000100800 */
[----:B------:R-:W5:Y:S04]  /*7e10*/  LDL R177, [R1+0x1ec] ;  /* 0x0001ec0001b17983 */ /* 0x000f680000100800 */
[----:B------:R-:W5:Y:S04]  /*7e20*/  LDL R181, [R1+0x1f4] ;  /* 0x0001f40001b57983 */ /* 0x000f680000100800 */
[----:B------:R-:W5:Y:S04]  /*7e30*/  LDL R180, [R1+0x208] ;  /* 0x0002080001b47983 */ /* 0x000f680000100800 */
[----:B------:R-:W5:Y:S04]  /*7e40*/  LDL R184, [R1+0x20c] ;  /* 0x00020c0001b87983 */ /* 0x000f680000100800 */
[----:B----4-:R0:W-:Y:S01]  /*7e50*/  STS.U8 [R4+0xaf80], R190 ;  /* 0x00af80be04007388 */ /* 0x0101e20000000000 */
[----:B------:R1:W-:Y:S06]  /*7e60*/  MEMBAR.ALL.CTA ;  /* 0x0000000000007992 */ /* 0x0003ec0000008000 */
[----:B-1----:R-:W1:Y:S01]  /*7e70*/  FENCE.VIEW.ASYNC.S ;  /* 0x00000000000073c6 */ /* 0x002e620000000000 */
[----:B------:R-:W-:-:S03]  /*7e80*/  LOP3.LUT R251, R251, 0x3, RZ, 0xc0, !PT ;  /* 0x00000003fbfb7812 */ /* 0x000fc600078ec0ff */
[----:B------:R-:W4:Y:S04]  /*7e90*/  LDL R185, [R1+0x218] ;  /* 0x0002180001b97983 */ /* 0x000f280000100800 */
[----:B------:R-:W4:Y:S04]  /*7ea0*/  LDL R183, [R1+0x220] ;  /* 0x0002200001b77983 */ /* 0x000f280000100800 */
[----:B------:R-:W4:Y:S04]  /*7eb0*/  LDL R196, [R1+0x23c] ;  /* 0x00023c0001c47983 */ /* 0x000f280000100800 */
[----:B------:R-:W4:Y:S04]  /*7ec0*/  LDL R193, [R1+0x244] ;  /* 0x0002440001c17983 */ /* 0x000f280000100800 */
[----:B------:R-:W4:Y:S01]  /*7ed0*/  LDL R192, [R1+0x258] ;  /* 0x0002580001c07983 */ /* 0x000f220000100800 */
[----:B-1----:R-:W-:Y:S06]  /*7ee0*/  BAR.SYNC.DEFER_BLOCKING 0x0 ;  /* 0x0000000000007b1d */ /* 0x002fec0000010000 */
[----:B------:R-:W4:Y:S04]  /*7ef0*/  LDL R186, [R1+0x24c] ;  /* 0x00024c0001ba7983 */ /* 0x000f280000100800 */
[----:B------:R-:W4:Y:S04]  /*7f00*/  LDL R201, [R1+0x288] ;  /* 0x0002880001c97983 */ /* 0x000f280000100800 */
[----:B------:R-:W4:Y:S04]  /*7f10*/  LDL R200, [R1+0x290] ;  /* 0x0002900001c87983 */ /* 0x000f280000100800 */
[----:B------:R-:W4:Y:S01]  /*7f20*/  LDL R199, [R1+0x284] ;  /* 0x0002840001c77983 */ /* 0x000f220000100800 */
[----:B--2---:R-:W-:-:S03]  /*7f30*/  WARPGROUP.ARRIVE ;  /* 0x00000000000079c5 */ /* 0x004fc60000000000 */
[----:B------:R-:W2:Y:S04]  /*7f40*/  LDL R212, [R1+0x298] ;  /* 0x0002980001d47983 */ /* 0x000ea80000100800 */
[----:B------:R-:W2:Y:S01]  /*7f50*/  LDL R198, [R1+0x28c] ;  /* 0x00028c0001c67983 */ /* 0x000ea20000100800 */
[----:B------:R-:W-:Y:S03]  /*7f60*/  QGMMA.64x16x32.F32.E4M3.E4M3 R160, gdesc[UR56], RZ, !UPT ;  /* 0x0020000038a079f3 */ /* 0x000fe6000c7008ff */
[----:B---3--:R-:W3:Y:S04]  /*7f70*/  LDL R210, [R1+0x2a0] ;  /* 0x0002a00001d27983 */ /* 0x008ee80000100800 */
[----:B------:R-:W3:Y:S04]  /*7f80*/  LDL R203, [R1+0x294] ;  /* 0x0002940001cb7983 */ /* 0x000ee80000100800 */
        /* <DEDUP_REMOVED lines=10> */
[----:B------:R-:W3:Y:S01]  /*8030*/  LDL R214, [R1+0x308] ;  /* 0x0003080001d67983 */ /* 0x000ee20000100800 */
[----:B------:R-:W-:Y:S03]  /*8040*/  QGMMA.64x16x32.F32.E4M3.E4M3 R160, gdesc[UR4], R160 ;  /* 0x0020000004a079f3 */ /* 0x000fe600087008a0 */
[----:B------:R-:W3:Y:S04]  /*8050*/  LDL R230, [R1+0x320] ;  /* 0x0003200001e67983 */ /* 0x000ee80000100800 */
[----:B------:R-:W3:Y:S04]  /*8060*/  LDL R232, [R1+0x328] ;  /* 0x0003280001e87983 */ /* 0x000ee80000100800 */
[----:B------:R-:W3:Y:S01]  /*8070*/  LDL R228, [R1+0x348] ;  /* 0x0003480001e47983 */ /* 0x000ee20000100800 */
[----:B------:R-:W-:Y:S04]  /*8080*/  QGMMA.64x16x32.F32.E4M3.E4M3 R160, gdesc[UR48], R160 ;  /* 0x0020000030a079f3 */ /* 0x000fe800087008a0 */
        /* <DEDUP_REMOVED lines=9> */
[----:B------:R-:W-:Y:S01]  /*8120*/  QGMMA.64x16x32.F32.E4M3.E4M3 R160, gdesc[UR40], R160 ;  /* 0x0020000028a079f3 */ /* 0x000fe200087008a0 */
[----:B------:R-:W-:-:S02]  /*8130*/  R2UR UR51, R195 ;  /* 0x00000000c33372ca */ /* 0x000fc400000e0000 */
[----:B------:R-:W-:Y:S02]  /*8140*/  R2UR UR50, R23 ;  /* 0x00000000173272ca */ /* 0x000fe400000e0000 */
[----:B------:R-:W-:Y:S02]  /*8150*/  R2UR UR49, R13 ;  /* 0x000000000d3172ca */ /* 0x000fe400000e0000 */
[----:B------:R-:W-:Y:S01]  /*8160*/  R2UR UR48, R22 ;  /* 0x00000000163072ca */ /* 0x000fe200000e0000 */
[----:B------:R-:W-:Y:S01]  /*8170*/  QGMMA.64x16x32.F32.E4M3.E4M3 R160, gdesc[UR44], R160 ;  /* 0x002000002ca079f3 */ /* 0x000fe200087008a0 */
[----:B------:R-:W-:Y:S01]  /*8180*/  UMOV UR58, UR52 ;  /* 0x00000034003a7c82 */ /* 0x000fe20008000000 */
[----:B------:R-:W-:Y:S01]  /*8190*/  UMOV UR59, UR53 ;  /* 0x00000035003b7c82 */ /* 0x000fe20008000000 */
[----:B------:R-:W-:Y:S02]  /*81a0*/  R2UR UR55, R21 ;  /* 0x00000000153772ca */ /* 0x000fe400000e0000 */
[----:B------:R-:W-:-:S02]  /*81b0*/  R2UR UR54, R12 ;  /* 0x000000000c3672ca */ /* 0x000fc400000e0000 */
[----:B------:R-:W-:Y:S02]  /*81c0*/  R2UR UR53, R168 ;  /* 0x00000000a83572ca */ /* 0x000fe400000e0000 */
[----:B------:R-:W-:-:S03]  /*81d0*/  R2UR UR52, R169 ;  /* 0x00000000a93472ca */ /* 0x000fc600000e0000 */
[----:B------:R-:W-:Y:S01]  /*81e0*/  QGMMA.64x16x32.F32.E4M3.E4M3 R160, gdesc[UR48], R160 ;  /* 0x0020000030a079f3 */ /* 0x000fe200087008a0 */
[----:B------:R-:W-:Y:S02]  /*81f0*/  MOV R23, UR51 ;  /* 0x0000003300177c02 */ /* 0x000fe40008000f00 */
[----:B------:R-:W-:Y:S01]  /*8200*/  MOV R168, UR50 ;  /* 0x0000003200a87c02 */ /* 0x000fe20008000f00 */
[----:B------:R-:W-:Y:S01]  /*8210*/  UIADD3.64 UR50, UR6, 0x7e, URZ ;  /* 0x0000007e06327897 */ /* 0x000fe2000fffe03f */
[----:B------:R-:W-:Y:S01]  /*8220*/  MOV R169, UR49 ;  /* 0x0000003100a97c02 */ /* 0x000fe20008000f00 */
[----:B------:R-:W-:Y:S01]  /*8230*/  UMOV UR49, UR57 ;  /* 0x0000003900317c82 */ /* 0x000fe20008000000 */
[----:B------:R-:W-:Y:S01]  /*8240*/  MOV R170, UR48 ;  /* 0x0000003000aa7c02 */ /* 0x000fe20008000f00 */
[----:B------:R-:W-:Y:S01]  /*8250*/  UMOV UR48, UR56 ;  /* 0x0000003800307c82 */ /* 0x000fe20008000000 */
[----:B------:R-:W-:Y:S01]  /*8260*/  MOV R12, UR11 ;  /* 0x0000000b000c7c02 */ /* 0x000fe20008000f00 */
[----:B------:R-:W-:Y:S04]  /*8270*/  QGMMA.64x16x32.F32.E4M3.E4M3 R160, gdesc[UR52], R160 ;  /* 0x0020000034a079f3 */ /* 0x000fe800087008a0 */
[----:B------:R-:W-:Y:S01]  /*8280*/  QGMMA.64x16x32.F32.E4M3.E4M3 R152, gdesc[UR48], RZ, !UPT ;  /* 0x00200000309879f3 */ /* 0x000fe2000c7008ff */
[----:B------:R-:W-:Y:S01]  /*8290*/  MOV R13, UR10 ;  /* 0x0000000a000d7c02 */ /* 0x000fe20008000f00 */
[----:B------:R-:W-:Y:S01]  /*82a0*/  UIADD3.64 UR10, UR6, 0x80, URZ ;  /* 0x00000080060a7897 */ /* 0x000fe2000fffe03f */
[----:B------:R-:W-:Y:S01]  /*82b0*/  MOV R21, UR9 ;  /* 0x0000000900157c02 */ /* 0x000fe20008000f00 */
[----:B------:R-:W-:Y:S01]  /*82c0*/  UMOV UR9, UR5 ;  /* 0x0000000500097c82 */ /* 0x000fe20008000000 */
[----:B------:R-:W-:Y:S01]  /*82d0*/  MOV R22, UR8 ;  /* 0x0000000800167c02 */ /* 0x000fe20008000f00 */
[----:B------:R-:W-:Y:S01]  /*82e0*/  UMOV UR8, UR4 ;  /* 0x0000000400087c82 */ /* 0x000fe20008000000 */
[----:B------:R-:W-:Y:S01]  /*82f0*/  MOV R171, UR55 ;  /* 0x0000003700ab7c02 */ /* 0x000fe20008000f00 */
[----:B------:R-:W-:Y:S01]  /*8300*/  UIADD3.64 UR48, UR4, 0x2, URZ ;  /* 0x0000000204307897 */ /* 0x000fe2000fffe03f */
[----:B------:R-:W-:-:S02]  /*8310*/  MOV R172, UR54 ;  /* 0x0000003600ac7c02 */ /* 0x000fc40008000f00 */
[----:B------:R-:W-:Y:S01]  /*8320*/  QGMMA.64x16x32.F32.E4M3.E4M3 R152, gdesc[UR8], R152 ;  /* 0x00200000089879f3 */ /* 0x000fe20008700898 */
[----:B------:R-:W-:Y:S01]  /*8330*/  UIADD3.64 UR54, UR6, 0x82, URZ ;  /* 0x0000008206367897 */ /* 0x000fe2000fffe03f */
[----:B------:R-:W-:Y:S02]  /*8340*/  MOV R173, UR53 ;  /* 0x0000003500ad7c02 */ /* 0x000fe40008000f00 */
[----:B------:R-:W-:Y:S01]  /*8350*/  UMOV UR53, UR49 ;  /* 0x0000003100357c82 */ /* 0x000fe20008000000 */
[----:B------:R-:W-:Y:S01]  /*8360*/  MOV R174, UR52 ;  /* 0x0000003400ae7c02 */ /* 0x000fe20008000f00 */
[----:B------:R-:W-:Y:S01]  /*8370*/  UMOV UR52, UR48 ;  /* 0x0000003000347c82 */ /* 0x000fe20008000000 */
[----:B------:R-:W-:-:S03]  /*8380*/  UIADD3.64 UR50, UR6, 0x84, URZ ;  /* 0x0000008406327897 */ /* 0x000fc6000fffe03f */
[----:B------:R-:W-:Y:S01]  /*8390*/  QGMMA.64x16x32.F32.E4M3.E4M3 R152, gdesc[UR52], R152 ;  /* 0x00200000349879f3 */ /* 0x000fe20008700898 */
[----:B------:R-:W-:Y:S01]  /*83a0*/  UMOV UR48, UR58 ;  /* 0x0000003a00307c82 */ /* 0x000fe20008000000 */
[----:B------:R-:W-:Y:S01]  /*83b0*/  UMOV UR49, UR59 ;  /* 0x0000003b00317c82 */ /* 0x000fe20008000000 */
[----:B------:R-:W-:Y:S02]  /*83c0*/  R2UR UR9, R21 ;  /* 0x00000000150972ca */ /* 0x000fe400000e0000 */
[----:B------:R-:W-:Y:S01]  /*83d0*/  R2UR UR8, R22 ;  /* 0x00000000160872ca */ /* 0x000fe200000e0000 */
[----:B------:R-:W-:Y:S01]  /*83e0*/  UIADD3.64 UR54, UR6, 0x17e, URZ ;  /* 0x0000017e06367897 */ /* 0x000fe2000fffe03f */
[----:B------:R-:W-:Y:S11]  /*83f0*/  QGMMA.64x16x32.F32.E4M3.E4M3 R152, gdesc[UR48], R152 ;  /* 0x00200000309879f3 */ /* 0x000ff60008700898 */
[----:B------:R-:W-:Y:S01]  /*8400*/  UMOV UR52, UR8 ;  /* 0x0000000800347c82 */ /* 0x000fe20008000000 */
[----:B------:R-:W-:Y:S01]  /*8410*/  UMOV UR53, UR9 ;  /* 0x0000000900357c82 */ /* 0x000fe20008000000 */
[----:B------:R-:W-:Y:S01]  /*8420*/  UIADD3.64 UR50, UR6, 0x180, URZ ;  /* 0x0000018006327897 */ /* 0x000fe2000fffe03f */
[----:B------:R-:W-:Y:S01]  /*8430*/  QGMMA.64x16x32.F32.E4M3.E4M3 R152, gdesc[UR52], R152 ;  /* 0x00200000349879f3 */ /* 0x000fe20008700898 */
[----:B------:R-:W-:Y:S01]  /*8440*/  UMOV UR48, UR12 ;  /* 0x0000000c00307c82 */ /* 0x000fe20008000000 */
[----:B------:R-:W-:Y:S01]  /*8450*/  UMOV UR49, UR13 ;  /* 0x0000000d00317c82 */ /* 0x000fe20008000000 */
[----:B------:R-:W-:-:S05]  /*8460*/  UIADD3.64 UR54, UR6, 0x182, URZ ;  /* 0x0000018206367897 */ /* 0x000fca000fffe03f */
[----:B------:R-:W-:Y:S01]  /*8470*/  QGMMA.64x16x32.F32.E4M3.E4M3 R152, gdesc[UR48], R152 ;  /* 0x00200000309879f3 */ /* 0x000fe20008700898 */
        /* <DEDUP_REMOVED lines=32> */
[----:B------:R-:W-:Y:S02]  /*8680*/  R2UR UR49, R169 ;  /* 0x00000000a93172ca */ /* 0x000fe400000e0000 */
[----:B------:R-:W-:Y:S01]  /*8690*/  R2UR UR48, R170 ;  /* 0x00000000aa3072ca */ /* 0x000fe200000e0000 */
[----:B------:R-:W-:Y:S01]  /*86a0*/  UIADD3.64 UR58, UR6, 0x384, URZ ;  /* 0x00000384063a7897 */ /* 0x000fe2000fffe03f */
[----:B------:R-:W4:Y:S09]  /*86b0*/  LDL R170, [R1+0x1e4] ;  /* 0x0001e40001aa7983 */ /* 0x000f320000100800 */
[----:B------:R-:W-:-:S02]  /*86c0*/  UMOV UR53, UR49 ;  /* 0x0000003100357c82 */ /* 0x000fc40008000000 */
[----:B------:R-:W-:Y:S02]  /*86d0*/  UMOV UR52, UR48 ;  /* 0x0000003000347c82 */ /* 0x000fe40008000000 */
[----:B------:R-:W-:Y:S01]  /*86e0*/  QGMMA.64x16x32.F32.E4M3.E4M3 R152, gdesc[UR52], R152 ;  /* 0x00200000349879f3 */ /* 0x000fe20008700898 */
[----:B------:R-:W-:Y:S02]  /*86f0*/  R2UR UR53, R173 ;  /* 0x00000000ad3572ca */ /* 0x000fe400000e0000 */
[----:B------:R-:W-:Y:S01]  /*8700*/  R2UR UR52, R174 ;  /* 0x00000000ae3472ca */ /* 0x000fe200000e0000 */
[----:B------:R-:W2:Y:S04]  /*8710*/  LDL R173, [R1+0x210] ;  /* 0x0002100001ad7983 */ /* 0x000ea80000100800 */
[----:B------:R-:W3:Y:S06]  /*8720*/  LDL R174, [R1+0x1fc] ;  /* 0x0001fc0001ae7983 */ /* 0x000eec0000100800 */
[----:B------:R-:W-:-:S02]  /*8730*/  UMOV UR57, UR53 ;  /* 0x0000003500397c82 */ /* 0x000fc40008000000 */
[----:B------:R-:W-:Y:S02]  /*8740*/  UMOV UR56, UR52 ;  /* 0x0000003400387c82 */ /* 0x000fe40008000000 */
[----:B------:R-:W-:Y:S01]  /*8750*/  QGMMA.64x16x32.F32.E4M3.E4M3 R152, gdesc[UR56], R152, gsb0 ;  /* 0x00200000389879f3 */ /* 0x000fe20008000898 */
[----:B------:R-:W-:Y:S02]  /*8760*/  R2UR UR56, R176 ;  /* 0x00000000b03872ca */ /* 0x000fe400000e0000 */
[----:B------:R-:W2:Y:S01]  /*8770*/  LDL R176, [R1+0x200] ;  /* 0x0002000001b07983 */ /* 0x000ea20000100800 */
[----:B------:R-:W-:Y:S02]  /*8780*/  R2UR UR11, R12 ;  /* 0x000000000c0b72ca */ /* 0x000fe400000e0000 */
[----:B------:R-:W-:Y:S02]  /*8790*/  R2UR UR57, R175 ;  /* 0x00000000af3972ca */ /* 0x000fe400000e0000 */
[----:B------:R-:W-:-:S02]  /*87a0*/  LEA R175, P1, R251, R178, 0x1 ;  /* 0x000000b2fbaf7211 */ /* 0x000fc400078208ff */
[----:B------:R-:W-:Y:S01]  /*87b0*/  SHF.R.S32.HI R21, RZ, 0x1f, R14 ;  /* 0x0000001fff157819 */ /* 0x000fe2000001140e */
[----:B------:R-:W3:Y:S01]  /*87c0*/  LDL R251, [R1+0x3a4] ;  /* 0x0003a40001fb7983 */ /* 0x000ee20000100800 */
[C---:B------:R-:W-:Y:S01]  /*87d0*/  IADD3 R12, P2, R14.reuse, R225, RZ ;  /* 0x000000e10e0c7210 */ /* 0x040fe20007f5e0ff */
[----:B------:R-:W-:Y:S01]  /*87e0*/  VIADD R225, R7, 0x8 ;  /* 0x0000000807e17836 */ /* 0x000fe20000000000 */
[----:B------:R-:W-:Y:S02]  /*87f0*/  R2UR UR51, R23 ;  /* 0x00000000173372ca */ /* 0x000fe400000e0000 */
[----:B------:R-:W-:Y:S01]  /*8800*/  R2UR UR10, R13 ;  /* 0x000000000d0a72ca */ /* 0x000fe200000e0000 */
[----:B------:R-:W-:Y:S01]  /*8810*/  IMAD.X R13, R21, 0x1, R248, P2 ;  /* 0x00000001150d7824 */ /* 0x000fe200010e06f8 */
[----:B------:R-:W-:Y:S01]  /*8820*/  IADD3 R23, P4, R175, 0x9, RZ ;  /* 0x00000009af177810 */ /* 0x000fe20007f9e0ff */
[----:B------:R-:W3:Y:S01]  /*8830*/  LDL R248, [R1+0x394] ;  /* 0x0003940001f87983 */ /* 0x000ee20000100800 */
[----:B------:R-:W-:-:S02]  /*8840*/  IADD3 R22, P0, R14, R250, RZ ;  /* 0x000000fa0e167210 */ /* 0x000fc40007f1e0ff */
[----:B------:R-:W-:Y:S01]  /*8850*/  R2UR UR50, R168 ;  /* 0x00000000a83272ca */ /* 0x000fe200000e0000 */
[----:B------:R1:W3:Y:S01]  /*8860*/  LDG.E.U8 R213, desc[UR60][R12.64] ;  /* 0x0000003c0cd57981 */ /* 0x0002e2000c1e1100 */
[----:B------:R-:W-:Y:S02]  /*8870*/  IADD3 R168, P2, R14, R246, RZ ;  /* 0x000000f60ea87210 */ /* 0x000fe40007f5e0ff */
[C---:B------:R-:W-:Y:S01]  /*8880*/  ISETP.GT.U32.AND P3, PT, R23.reuse, R7, PT ;  /* 0x000000071700720c */ /* 0x040fe20003f64070 */
[----:B------:R-:W3:Y:S01]  /*8890*/  LDL R246, [R1+0x38c] ;  /* 0x00038c0001f67983 */ /* 0x000ee20000100800 */
[----:B------:R-:W-:Y:S01]  /*88a0*/  ISETP.GT.U32.AND P5, PT, R23, R225, PT ;  /* 0x000000e11700720c */ /* 0x000fe20003fa4070 */
[C---:B------:R-:W-:Y:S01]  /*88b0*/  IMAD.X R23, R21.reuse, 0x1, R244, P0 ;  /* 0x0000000115177824 */ /* 0x040fe200000e06f4 */
[----:B------:R-:W-:Y:S01]  /*88c0*/  R2UR UR54, R172 ;  /* 0x00000000ac3672ca */ /* 0x000fe200000e0000 */
[----:B------:R-:W-:Y:S01]  /*88d0*/  IMAD.X R169, R21, 0x1, R240, P2 ;  /* 0x0000000115a97824 */ /* 0x000fe200010e06f0 */
[----:B------:R-:W3:Y:S01]  /*88e0*/  LDL R172, [R1+0x204] ;  /* 0x0002040001ac7983 */ /* 0x000ee20000100800 */
[----:B-1----:R-:W-:-:S03]  /*88f0*/  IADD3 R12, P0, R14, R242, RZ ;  /* 0x000000f20e0c7210 */ /* 0x002fc60007f1e0ff */
[----:B-----5:R1:W5:Y:S02]  /*8900*/  LDG.E.U8 R211, desc[UR60][R22.64] ;  /* 0x0000003c16d37981 */ /* 0x020364000c1e1100 */
[----:B------:R-:W-:Y:S02]  /*8910*/  IMAD.X R13, R21, 0x1, R236, P0 ;  /* 0x00000001150d7824 */ /* 0x000fe400000e06ec */
[----:B------:R0:W5:Y:S01]  /*8920*/  LDG.E.U8 R209, desc[UR60][R168.64] ;  /* 0x0000003ca8d17981 */ /* 0x000162000c1e1100 */
[----:B------:R-:W-:-:S03]  /*8930*/  R2UR UR55, R171 ;  /* 0x00000000ab3772ca */ /* 0x000fc600000e0000 */
[----:B------:R-:W5:Y:S01]  /*8940*/  LDL R171, [R1+0x214] ;  /* 0x0002140001ab7983 */ /* 0x000f620000100800 */
[----:B-1----:R-:W-:-:S03]  /*8950*/  IADD3 R22, P2, R14, R238, RZ ;  /* 0x000000ee0e167210 */ /* 0x002fc60007f5e0ff */
[----:B------:R1:W5:Y:S01]  /*8960*/  LDG.E.U8 R207, desc[UR60][R12.64] ;  /* 0x0000003c0ccf7981 */ /* 0x000362000c1e1100 */
[----:B0-----:R-:W-:-:S03]  /*8970*/  IADD3 R168, P0, R14, R234, RZ ;  /* 0x000000ea0ea87210 */ /* 0x001fc60007f1e0ff */
[----:B------:R-:W5:Y:S02]  /*8980*/  LDL R234, [R1+0x350] ;  /* 0x0003500001ea7983 */ /* 0x000f640000100800 */
[C---:B------:R-:W-:Y:S02]  /*8990*/  IMAD.X R169, R21.reuse, 0x1, R177, P0 ;  /* 0x0000000115a97824 */ /* 0x040fe400000e06b1 */
[----:B------:R-:W5:Y:S04]  /*89a0*/  LDL R236, [R1+0x364] ;  /* 0x0003640001ec7983 */ /* 0x000f680000100800 */
[----:B------:R-:W5:Y:S04]  /*89b0*/  LDL R177, [R1+0x230] ;  /* 0x0002300001b17983 */ /* 0x000f680000100800 */
[----:B------:R0:W5:Y:S04]  /*89c0*/  LDG.E.U8 R204, desc[UR60][R168.64] ;  /* 0x0000003ca8cc7981 */ /* 0x000168000c1e1100 */
[----:B------:R-:W5:Y:S04]  /*89d0*/  LDL R244, [R1+0x370] ;  /* 0x0003700001f47983 */ /* 0x000f680000100800 */
[----:B------:R-:W5:Y:S04]  /*89e0*/  LDL R238, [R1+0x36c] ;  /* 0x00036c0001ee7983 */ /* 0x000f680000100800 */
[----:B------:R-:W5:Y:S04]  /*89f0*/  LDL R242, [R1+0x378] ;  /* 0x0003780001f27983 */ /* 0x000f680000100800 */
[----:B------:R-:W5:Y:S04]  /*8a00*/  LDL R240, [R1+0x374] ;  /* 0x0003740001f07983 */ /* 0x000f680000100800 */
[----:B------:R-:W5:Y:S01]  /*8a10*/  LDL R250, [R1+0x39c] ;  /* 0x00039c0001fa7983 */ /* 0x000f620000100800 */
[----:B----4-:R-:W-:Y:S01]  /*8a20*/  IMAD.X R23, R21, 0x1, R170, P2 ;  /* 0x0000000115177824 */ /* 0x010fe200010e06aa */
[----:B-1----:R-:W-:-:S02]  /*8a30*/  IADD3 R12, P2, R14, R182, RZ ;  /* 0x000000b60e0c7210 */ /* 0x002fc40007f5e0ff */
[----:B------:R-:W4:Y:S04]  /*8a40*/  LDL R170, [R1+0x228] ;  /* 0x0002280001aa7983 */ /* 0x000f280000100800 */
[----:B------:R-:W4:Y:S01]  /*8a50*/  LDL R182, [R1+0x21c] ;  /* 0x00021c0001b67983 */ /* 0x000f220000100800 */
[----:B------:R-:W-:-:S03]  /*8a60*/  IMAD.X R13, R21, 0x1, R181, P2 ;  /* 0x00000001150d7824 */ /* 0x000fc600010e06b5 */
[----:B------:R2:W4:Y:S01]  /*8a70*/  LDG.E.U8 R205, desc[UR60][R22.64] ;  /* 0x0000003c16cd7981 */ /* 0x000522000c1e1100 */
[----:B0-----:R-:W-:-:S03]  /*8a80*/  IADD3 R168, P2, R14, R180, RZ ;  /* 0x000000b40ea87210 */ /* 0x001fc60007f5e0ff */
[----:B------:R-:W4:Y:S04]  /*8a90*/  LDL R181, [R1+0x238] ;  /* 0x0002380001b57983 */ /* 0x000f280000100800 */
[----:B------:R-:W4:Y:S04]  /*8aa0*/  LDL R180, [R1+0x22c] ;  /* 0x00022c0001b47983 */ /* 0x000f280000100800 */
[----:B------:R0:W4:Y:S01]  /*8ab0*/  LDG.E.U8 R189, desc[UR60][R12.64] ;  /* 0x0000003c0cbd7981 */ /* 0x000122000c1e1100 */
[----:B--2---:R-:W-:-:S03]  /*8ac0*/  IADD3 R22, P0, R14, R176, RZ ;  /* 0x000000b00e167210 */ /* 0x004fc60007f1e0ff */
[----:B------:R-:W2:Y:S02]  /*8ad0*/  LDL R176, [R1+0x224] ;  /* 0x0002240001b07983 */ /* 0x000ea40000100800 */
[----:B---3--:R-:W-:Y:S02]  /*8ae0*/  IMAD.X R23, R21, 0x1, R174, P0 ;  /* 0x0000000115177824 */ /* 0x008fe400000e06ae */
[----:B------:R-:W3:Y:S01]  /*8af0*/  LDL R174, [R1+0x240] ;  /* 0x0002400001ae7983 */ /* 0x000ee20000100800 */
[----:B0-----:R-:W-:-:S03]  /*8b00*/  IADD3 R12, P0, R14, R173, RZ ;  /* 0x000000ad0e0c7210 */ /* 0x001fc60007f1e0ff */
[----:B------:R-:W3:Y:S02]  /*8b10*/  LDL R173, [R1+0x234] ;  /* 0x0002340001ad7983 */ /* 0x000ee40000100800 */
[----:B------:R-:W-:Y:S02]  /*8b20*/  IMAD.X R13, R21, 0x1, R184, P0 ;  /* 0x00000001150d7824 */ /* 0x000fe400000e06b8 */
[----:B------:R-:W3:Y:S01]  /*8b30*/  LDL R184, [R1+0x250] ;  /* 0x0002500001b87983 */ /* 0x000ee20000100800 */
[----:B------:R-:W-:-:S03]  /*8b40*/  IADD3 R194, P0, R14, R183, RZ ;  /* 0x000000b70ec27210 */ /* 0x000fc60007f1e0ff */
[----:B------:R0:W3:Y:S04]  /*8b50*/  LDG.E.U8 R187, desc[UR60][R22.64] ;  /* 0x0000003c16bb7981 */ /* 0x0000e8000c1e1100 */
[----:B------:R-:W3:Y:S04]  /*8b60*/  LDG.E.U8 R188, desc[UR60][R12.64] ;  /* 0x0000003c0cbc7981 */ /* 0x000ee8000c1e1100 */
[----:B------:R-:W3:Y:S01]  /*8b70*/  LDL R183, [R1+0x264] ;  /* 0x0002640001b77983 */ /* 0x000ee20000100800 */
[----:B------:R-:W-:-:S03]  /*8b80*/  IMAD.X R169, R21, 0x1, R172, P2 ;  /* 0x0000000115a97824 */ /* 0x000fc600010e06ac */
[----:B------:R-:W3:Y:S01]  /*8b90*/  LDL R172, [R1+0x248] ;  /* 0x0002480001ac7983 */ /* 0x000ee20000100800 */
[----:B0-----:R-:W-:-:S03]  /*8ba0*/  IADD3 R22, P2, R14, R185, RZ ;  /* 0x000000b90e167210 */ /* 0x001fc60007f5e0ff */
[----:B------:R0:W3:Y:S04]  /*8bb0*/  LDG.E.U8 R191, desc[UR60][R168.64] ;  /* 0x0000003ca8bf7981 */ /* 0x0000e8000c1e1100 */
[----:B------:R-:W3:Y:S01]  /*8bc0*/  LDL R185, [R1+0x260] ;  /* 0x0002600001b97983 */ /* 0x000ee20000100800 */
[----:B-----5:R-:W-:-:S05]  /*8bd0*/  IMAD.X R23, R21, 0x1, R171, P2 ;  /* 0x0000000115177824 */ /* 0x020fca00010e06ab */
[----:B------:R-:W5:Y:S04]  /*8be0*/  LDG.E.U8 R22, desc[UR60][R22.64] ;  /* 0x0000003c16167981 */ /* 0x000f68000c1e1100 */
[----:B------:R-:W5:Y:S01]  /*8bf0*/  LDL R23, [R1+0x274] ;  /* 0x0002740001177983 */ /* 0x000f620000100800 */
[C---:B----4-:R-:W-:Y:S01]  /*8c00*/  IADD3 R170, P2, R14.reuse, R170, RZ ;  /* 0x000000aa0eaa7210 */ /* 0x050fe20007f5e0ff */
[C---:B------:R-:W-:Y:S01]  /*8c10*/  IMAD.X R195, R21.reuse, 0x1, R182, P0 ;  /* 0x0000000115c37824 */ /* 0x040fe200000e06b6 */
[----:B0-----:R-:W-:Y:S01]  /*8c20*/  IADD3 R168, P0, R14, R177, RZ ;  /* 0x000000b10ea87210 */ /* 0x001fe20007f1e0ff */
[----:B------:R-:W4:Y:S04]  /*8c30*/  LDL R182, [R1+0x278] ;  /* 0x0002780001b67983 */ /* 0x000f280000100800 */
[----:B------:R-:W5:Y:S04]  /*8c40*/  LDL R177, [R1+0x254] ;  /* 0x0002540001b17983 */ /* 0x000f680000100800 */
[----:B------:R-:W4:Y:S01]  /*8c50*/  LDG.E.U8 R194, desc[UR60][R194.64] ;  /* 0x0000003cc2c27981 */ /* 0x000f22000c1e1100 */
[----:B------:R-:W-:-:S03]  /*8c60*/  IMAD.X R169, R21, 0x1, R180, P0 ;  /* 0x0000000115a97824 */ /* 0x000fc600000e06b4 */
[----:B------:R-:W4:Y:S04]  /*8c70*/  LDL R180, [R1+0x270] ;  /* 0x0002700001b47983 */ /* 0x000f280000100800 */
[----:B------:R-:W4:Y:S01]  /*8c80*/  LDG.E.U8 R195, desc[UR60][R168.64] ;  /* 0x0000003ca8c37981 */ /* 0x000f22000c1e1100 */
[----:B--2---:R-:W-:Y:S01]  /*8c90*/  IMAD.X R171, R21, 0x1, R176, P2 ;  /* 0x0000000115ab7824 */ /* 0x004fe200010e06b0 */
[C---:B------:R-:W-:Y:S02]  /*8ca0*/  IADD3 R12, P2, R14.reuse, R181, RZ ;  /* 0x000000b50e0c7210 */ /* 0x040fe40007f5e0ff */
[----:B------:R-:W2:Y:S04]  /*8cb0*/  LDL R176, [R1+0x268] ;  /* 0x0002680001b07983 */ /* 0x000ea80000100800 */
[----:B------:R-:W4:Y:S04]  /*8cc0*/  LDL R181, [R1+0x25c] ;  /* 0x00025c0001b57983 */ /* 0x000f280000100800 */
[----:B------:R3:W2:Y:S02]  /*8cd0*/  LDG.E.U8 R190, desc[UR60][R170.64] ;  /* 0x0000003caabe7981 */ /* 0x0006a4000c1e1100 */
[----:B---3--:R-:W-:-:S02]  /*8ce0*/  IADD3 R170, P0, R14, R174, RZ ;  /* 0x000000ae0eaa7210 */ /* 0x008fc40007f1e0ff */
[----:B------:R-:W3:Y:S01]  /*8cf0*/  LDL R174, [R1+0x26c] ;  /* 0x00026c0001ae7983 */ /* 0x000ee20000100800 */
[C---:B------:R-:W-:Y:S02]  /*8d00*/  IMAD.X R13, R21.reuse, 0x1, R173, P2 ;  /* 0x00000001150d7824 */ /* 0x040fe400010e06ad */
[----:B------:R-:W-:Y:S01]  /*8d10*/  IMAD.X R171, R21, 0x1, R196, P0 ;  /* 0x0000000115ab7824 */ /* 0x000fe200000e06c4 */
[C---:B------:R-:W-:Y:S01]  /*8d20*/  IADD3 R168, P0, R14.reuse, R184, RZ ;  /* 0x000000b80ea87210 */ /* 0x040fe20007f1e0ff */
[----:B------:R-:W3:Y:S04]  /*8d30*/  LDL R196, [R1+0x2b0] ;  /* 0x0002b00001c47983 */ /* 0x000ee80000100800 */
[----:B------:R-:W3:Y:S04]  /*8d40*/  LDL R184, [R1+0x280] ;  /* 0x0002800001b87983 */ /* 0x000ee80000100800 */
[----:B------:R-:W3:Y:S04]  /*8d50*/  LDG.E.U8 R12, desc[UR60][R12.64] ;  /* 0x0000003c0c0c7981 */ /* 0x000ee8000c1e1100 */
[----:B------:R-:W3:Y:S01]  /*8d60*/  LDL R13, [R1+0x27c] ;  /* 0x00027c00010d7983 */ /* 0x000ee20000100800 */
[----:B------:R-:W-:-:S05]  /*8d70*/  IADD3 R172, P2, R14, R172, RZ ;  /* 0x000000ac0eac7210 */ /* 0x000fca0007f5e0ff */
[C---:B------:R-:W-:Y:S02]  /*8d80*/  IMAD.X R173, R21.reuse, 0x1, R193, P2 ;  /* 0x0000000115ad7824 */ /* 0x040fe400010e06c1 */
[----:B------:R0:W3:Y:S01]  /*8d90*/  LDG.E.U8 R193, desc[UR60][R170.64] ;  /* 0x0000003caac17981 */ /* 0x0000e2000c1e1100 */
[----:B------:R-:W-:-:S03]  /*8da0*/  IMAD.X R169, R21, 0x1, R186, P0 ;  /* 0x0000000115a97824 */ /* 0x000fc600000e06ba */
[----:B------:R-:W3:Y:S04]  /*8db0*/  LDL R186, [R1+0x2ac] ;  /* 0x0002ac0001ba7983 */ /* 0x000ee80000100800 */
[----:B------:R-:W3:Y:S01]  /*8dc0*/  LDG.E.U8 R168, desc[UR60][R168.64] ;  /* 0x0000003ca8a87981 */ /* 0x000ee2000c1e1100 */
[----:B0-----:R-:W-:-:S03]  /*8dd0*/  IADD3 R170, P2, R14, R192, RZ ;  /* 0x000000c00eaa7210 */ /* 0x001fc60007f5e0ff */
[----:B------:R0:W3:Y:S02]  /*8de0*/  LDG.E.U8 R192, desc[UR60][R172.64] ;  /* 0x0000003cacc07981 */ /* 0x0000e4000c1e1100 */
[----:B0-----:R-:W-:Y:S01]  /*8df0*/  IADD3 R172, P0, R14, R185, RZ ;  /* 0x000000b90eac7210 */ /* 0x001fe20007f1e0ff */
[----:B-----5:R-:W-:-:S05]  /*8e00*/  IMAD.X R171, R21, 0x1, R177, P2 ;  /* 0x0000000115ab7824 */ /* 0x020fca00010e06b1 */
[----:B------:R-:W5:Y:S01]  /*8e10*/  LDG.E.U8 R170, desc[UR60][R170.64] ;  /* 0x0000003caaaa7981 */ /* 0x000f62000c1e1100 */
[C---:B----4-:R-:W-:Y:S01]  /*8e20*/  IMAD.X R173, R21.reuse, 0x1, R181, P0 ;  /* 0x0000000115ad7824 */ /* 0x050fe200000e06b5 */
[C---:B------:R-:W-:Y:S02]  /*8e30*/  IADD3 R180, P0, R14.reuse, R180, RZ ;  /* 0x000000b40eb47210 */ /* 0x040fe40007f1e0ff */
[----:B--2---:R-:W-:Y:S02]  /*8e40*/  IADD3 R176, P2, R14, R176, RZ ;  /* 0x000000b00eb07210 */ /* 0x004fe40007f5e0ff */
[----:B------:R-:W2:Y:S01]  /*8e50*/  LDG.E.U8 R172, desc[UR60][R172.64] ;  /* 0x0000003cacac7981 */ /* 0x000ea2000c1e1100 */
[----:B---3--:R-:W-:-:S03]  /*8e60*/  IMAD.X R181, R21, 0x1, R174, P0 ;  /* 0x0000000115b57824 */ /* 0x008fc600000e06ae */
[----:B------:R-:W3:Y:S01]  /*8e70*/  LDL R174, [R1+0x2a4] ;  /* 0x0002a40001ae7983 */ /* 0x000ee20000100800 */
[----:B------:R-:W-:Y:S01]  /*8e80*/  IMAD.X R177, R21, 0x1, R183, P2 ;  /* 0x0000000115b17824 */ /* 0x000fe200010e06b7 */
[C---:B------:R-:W-:Y:S02]  /*8e90*/  IADD3 R182, P2, R14.reuse, R182, RZ ;  /* 0x000000b60eb67210 */ /* 0x040fe40007f5e0ff */
[----:B------:R-:W-:-:S03]  /*8ea0*/  IADD3 R184, P0, R14, R184, RZ ;  /* 0x000000b80eb87210 */ /* 0x000fc60007f1e0ff */
[C---:B------:R-:W-:Y:S01]  /*8eb0*/  IMAD.X R183, R21.reuse, 0x1, R23, P2 ;  /* 0x0000000115b77824 */ /* 0x040fe200010e0617 */
[----:B------:R-:W4:Y:S04]  /*8ec0*/  LDG.E.U8 R177, desc[UR60][R176.64] ;  /* 0x0000003cb0b17981 */ /* 0x000f28000c1e1100 */
[----:B------:R0:W5:Y:S04]  /*8ed0*/  LDG.E.U8 R23, desc[UR60][R180.64] ;  /* 0x0000003cb4177981 */ /* 0x000168000c1e1100 */
[----:B------:R-:W2:Y:S01]  /*8ee0*/  LDL R176, [R1+0x2cc] ;  /* 0x0002cc0001b07983 */ /* 0x000ea20000100800 */
[----:B0-----:R-:W-:Y:S01]  /*8ef0*/  IADD3 R180, P2, R14, R201, RZ ;  /* 0x000000c90eb47210 */ /* 0x001fe20007f5e0ff */
[----:B------:R-:W-:-:S02]  /*8f00*/  IMAD.X R185, R21, 0x1, R13, P0 ;  /* 0x0000000115b97824 */ /* 0x000fc400000e060d */
[----:B------:R-:W4:Y:S02]  /*8f10*/  LDL R201, [R1+0x2b4] ;  /* 0x0002b40001c97983 */ /* 0x000f240000100800 */
[----:B------:R-:W-:Y:S02]  /*8f20*/  IMAD.X R181, R21, 0x1, R199, P2 ;  /* 0x0000000115b57824 */ /* 0x000fe400010e06c7 */
[----:B------:R0:W5:Y:S04]  /*8f30*/  LDG.E.U8 R13, desc[UR60][R182.64] ;  /* 0x0000003cb60d7981 */ /* 0x000168000c1e1100 */
[----:B------:R1:W5:Y:S04]  /*8f40*/  LDG.E.U8 R169, desc[UR60][R184.64] ;  /* 0x0000003cb8a97981 */ /* 0x000368000c1e1100 */
[----:B------:R1:W5:Y:S01]  /*8f50*/  LDG.E.U8 R171, desc[UR60][R180.64] ;  /* 0x0000003cb4ab7981 */ /* 0x000362000c1e1100 */
[----:B0-----:R-:W-:-:S03]  /*8f60*/  IADD3 R182, P0, R14, R200, RZ ;  /* 0x000000c80eb67210 */ /* 0x001fc60007f1e0ff */
[----:B------:R-:W2:Y:S01]  /*8f70*/  LDL R200, [R1+0x2c8] ;  /* 0x0002c80001c87983 */ /* 0x000ea20000100800 */
[C---:B-1----:R-:W-:Y:S01]  /*8f80*/  IADD3 R184, P2, R14.reuse, R212, RZ ;  /* 0x000000d40eb87210 */ /* 0x042fe20007f5e0ff */
[----:B------:R-:W-:Y:S02]  /*8f90*/  IMAD.X R183, R21, 0x1, R198, P0 ;  /* 0x0000000115b77824 */ /* 0x000fe400000e06c6 */
[----:B------:R-:W5:Y:S01]  /*8fa0*/  LDL R212, [R1+0x2c4] ;  /* 0x0002c40001d47983 */ /* 0x000f620000100800 */
[----:B------:R-:W-:-:S03]  /*8fb0*/  IADD3 R180, P0, R14, R210, RZ ;  /* 0x000000d20eb47210 */ /* 0x000fc60007f1e0ff */
[----:B------:R-:W5:Y:S04]  /*8fc0*/  LDL R210, [R1+0x2d8] ;  /* 0x0002d80001d27983 */ /* 0x000f680000100800 */
[----:B------:R-:W5:Y:S04]  /*8fd0*/  LDL R199, [R1+0x2bc] ;  /* 0x0002bc0001c77983 */ /* 0x000f680000100800 */
[----:B------:R-:W5:Y:S01]  /*8fe0*/  LDL R198, [R1+0x2d0] ;  /* 0x0002d00001c67983 */ /* 0x000f620000100800 */
[----:B------:R-:W-:-:S03]  /*8ff0*/  IMAD.X R185, R21, 0x1, R203, P2 ;  /* 0x0000000115b97824 */ /* 0x000fc600010e06cb */
[----:B------:R-:W5:Y:S04]  /*9000*/  LDL R203, [R1+0x2d4] ;  /* 0x0002d40001cb7983 */ /* 0x000f680000100800 */
[----:B------:R0:W5:Y:S01]  /*9010*/  LDG.E.U8 R173, desc[UR60][R182.64] ;  /* 0x0000003cb6ad7981 */ /* 0x000162000c1e1100 */
[----:B------:R-:W-:-:S03]  /*9020*/  IMAD.X R181, R21, 0x1, R197, P0 ;  /* 0x0000000115b57824 */ /* 0x000fc600000e06c5 */
[----:B------:R-:W5:Y:S01]  /*9030*/  LDG.E.U8 R184, desc[UR60][R184.64] ;  /* 0x0000003cb8b87981 */ /* 0x000f62000c1e1100 */
[----:B0-----:R-:W-:-:S03]  /*9040*/  IADD3 R182, P2, R14, R202, RZ ;  /* 0x000000ca0eb67210 */ /* 0x001fc60007f5e0ff */
[----:B------:R-:W5:Y:S01]  /*9050*/  LDL R202, [R1+0x2e0] ;  /* 0x0002e00001ca7983 */ /* 0x000f620000100800 */
[----:B------:R-:W-:-:S05]  /*9060*/  IADD3 R196, P0, R14, R196, RZ ;  /* 0x000000c40ec47210 */ /* 0x000fca0007f1e0ff */
[----:B------:R-:W-:-:S05]  /*9070*/  IMAD.X R197, R21, 0x1, R186, P0 ;  /* 0x0000000115c57824 */ /* 0x000fca00000e06ba */
[----:B------:R-:W5:Y:S01]  /*9080*/  LDG.E.U8 R185, desc[UR60][R196.64] ;  /* 0x0000003cc4b97981 */ /* 0x000f62000c1e1100 */
[----:B---3--:R-:W-:-:S03]  /*9090*/  IMAD.X R183, R21, 0x1, R174, P2 ;  /* 0x0000000115b77824 */ /* 0x008fc600010e06ae */
[----:B------:R-:W3:Y:S04]  /*90a0*/  LDG.E.U8 R174, desc[UR60][R180.64] ;  /* 0x0000003cb4ae7981 */ /* 0x000ee8000c1e1100 */
[----:B------:R0:W3:Y:S02]  /*90b0*/  LDG.E.U8 R186, desc[UR60][R182.64] ;  /* 0x0000003cb6ba7981 */ /* 0x0000e4000c1e1100 */
[C---:B0-----:R-:W-:Y:S02]  /*90c0*/  IADD3 R182, P0, R14.reuse, R206, RZ ;  /* 0x000000ce0eb67210 */ /* 0x041fe40007f1e0ff */
[----:B------:R-:W3:Y:S01]  /*90d0*/  LDL R206, [R1+0x2ec] ;  /* 0x0002ec0001ce7983 */ /* 0x000ee20000100800 */
[----:B------:R-:W-:-:S03]  /*90e0*/  IADD3 R180, P2, R14, R208, RZ ;  /* 0x000000d00eb47210 */ /* 0x000fc60007f5e0ff */
[----:B------:R-:W3:Y:S02]  /*90f0*/  LDL R208, [R1+0x2f4] ;  /* 0x0002f40001d07983 */ /* 0x000ee40000100800 */
[----:B----4-:R-:W-:-:S05]  /*9100*/  IMAD.X R181, R21, 0x1, R201, P2 ;  /* 0x0000000115b57824 */ /* 0x010fca00010e06c9 */
[----:B------:R-:W4:Y:S01]  /*9110*/  LDG.E.U8 R180, desc[UR60][R180.64] ;  /* 0x0000003cb4b47981 */ /* 0x000f22000c1e1100 */
[----:B--2---:R-:W-:-:S05]  /*9120*/  IADD3 R200, P2, R14, R200, RZ ;  /* 0x000000c80ec87210 */ /* 0x004fca0007f5e0ff */
[----:B-----5:R-:W-:Y:S02]  /*9130*/  IMAD.X R201, R21, 0x1, R212, P2 ;  /* 0x0000000115c97824 */ /* 0x020fe400010e06d4 */
[----:B------:R-:W2:Y:S01]  /*9140*/  LDL R212, [R1+0x304] ;  /* 0x0003040001d47983 */ /* 0x000ea20000100800 */
[----:B------:R-:W-:-:S03]  /*9150*/  IADD3 R196, P2, R14, R210, RZ ;  /* 0x000000d20ec47210 */ /* 0x000fc60007f5e0ff */
[----:B------:R-:W5:Y:S01]  /*9160*/  LDL R210, [R1+0x2fc] ;  /* 0x0002fc0001d27983 */ /* 0x000f620000100800 */
[----:B------:R-:W-:Y:S01]  /*9170*/  IMAD.X R183, R21, 0x1, R199, P0 ;  /* 0x0000000115b77824 */ /* 0x000fe200000e06c7 */
[----:B------:R-:W-:-:S05]  /*9180*/  IADD3 R198, P0, R14, R198, RZ ;  /* 0x000000c60ec67210 */ /* 0x000fca0007f1e0ff */
[----:B------:R-:W4:Y:S01]  /*9190*/  LDG.E.U8 R183, desc[UR60][R182.64] ;  /* 0x0000003cb6b77981 */ /* 0x000f22000c1e1100 */
[----:B------:R-:W-:-:S03]  /*91a0*/  IMAD.X R199, R21, 0x1, R176, P0 ;  /* 0x0000000115c77824 */ /* 0x000fc600000e06b0 */
[----:B------:R-:W4:Y:S01]  /*91b0*/  LDG.E.U8 R176, desc[UR60][R200.64] ;  /* 0x0000003cc8b07981 */ /* 0x000f22000c1e1100 */
[----:B------:R-:W-:-:S03]  /*91c0*/  IMAD.X R197, R21, 0x1, R203, P2 ;  /* 0x0000000115c57824 */ /* 0x000fc600010e06cb */
[----:B------:R-:W4:Y:S04]  /*91d0*/  LDG.E.U8 R182, desc[UR60][R198.64] ;  /* 0x0000003cc6b67981 */ /* 0x000f28000c1e1100 */
[----:B------:R0:W4:Y:S04]  /*91e0*/  LDG.E.U8 R181, desc[UR60][R196.64] ;  /* 0x0000003cc4b57981 */ /* 0x000128000c1e1100 */
[----:B------:R-:W4:Y:S04]  /*91f0*/  LDL R200, [R1+0x310] ;  /* 0x0003100001c87983 */ /* 0x000f280000100800 */
[----:B------:R-:W4:Y:S01]  /*9200*/  LDL R199, [R1+0x30c] ;  /* 0x00030c0001c77983 */ /* 0x000f220000100800 */
[----:B0-----:R-:W-:-:S03]  /*9210*/  IADD3 R196, P2, R14, R216, RZ ;  /* 0x000000d80ec47210 */ /* 0x001fc60007f5e0ff */
[----:B------:R-:W4:Y:S04]  /*9220*/  LDL R216, [R1+0x318] ;  /* 0x0003180001d87983 */ /* 0x000f280000100800 */
[----:B------:R-:W4:Y:S01]  /*9230*/  LDL R198, [R1+0x314] ;  /* 0x0003140001c67983 */ /* 0x000f220000100800 */
[----:B------:R-:W-:Y:S01]  /*9240*/  IADD3 R202, P0, R14, R202, RZ ;  /* 0x000000ca0eca7210 */ /* 0x000fe20007f1e0ff */
[C---:B------:R-:W-:Y:S02]  /*9250*/  IMAD.X R197, R21.reuse, 0x1, R224, P2 ;  /* 0x0000000115c57824 */ /* 0x040fe400010e06e0 */
[----:B------:R-:W4:Y:S02]  /*9260*/  LDL R201, [R1+0x338] ;  /* 0x0003380001c97983 */ /* 0x000f240000100800 */
[----:B------:R-:W-:-:S02]  /*9270*/  IMAD.X R203, R21, 0x1, R226, P0 ;  /* 0x0000000115cb7824 */ /* 0x000fc400000e06e2 */
[----:B------:R-:W4:Y:S04]  /*9280*/  LDL R226, [R1+0x330] ;  /* 0x0003300001e27983 */ /* 0x000f280000100800 */
[----:B------:R-:W4:Y:S04]  /*9290*/  LDG.E.U8 R202, desc[UR60][R202.64] ;  /* 0x0000003ccaca7981 */ /* 0x000f28000c1e1100 */
[----:B------:R-:W4:Y:S04]  /*92a0*/  LDL R224, [R1+0x334] ;  /* 0x0003340001e07983 */ /* 0x000f280000100800 */
[----:B------:R0:W4:Y:S02]  /*92b0*/  LDG.E.U8 R203, desc[UR60][R196.64] ;  /* 0x0000003cc4cb7981 */ /* 0x000124000c1e1100 */
[----:B0-----:R-:W-:-:S02]  /*92c0*/  IADD3 R196, P0, R14, R218, RZ ;  /* 0x000000da0ec47210 */ /* 0x001fc40007f1e0ff */
[----:B------:R-:W4:Y:S03]  /*92d0*/  LDL R218, [R1+0x31c] ;  /* 0x00031c0001da7983 */ /* 0x000f260000100800 */
[----:B---3--:R-:W-:-:S05]  /*92e0*/  IMAD.X R197, R21, 0x1, R206, P0 ;  /* 0x0000000115c57824 */ /* 0x008fca00000e06ce */
[----:B------:R0:W3:Y:S02]  /*92f0*/  LDG.E.U8 R206, desc[UR60][R196.64] ;  /* 0x0000003cc4ce7981 */ /* 0x0000e4000c1e1100 */
[----:B0-----:R-:W-:Y:S02]  /*9300*/  IADD3 R196, P0, R14, R220, RZ ;  /* 0x000000dc0ec47210 */ /* 0x001fe40007f1e0ff */
[----:B------:R-:W3:Y:S03]  /*9310*/  LDL R220, [R1+0x324] ;  /* 0x0003240001dc7983 */ /* 0x000ee60000100800 */
[----:B------:R-:W-:-:S05]  /*9320*/  IMAD.X R197, R21, 0x1, R208, P0 ;  /* 0x0000000115c57824 */ /* 0x000fca00000e06d0 */
[----:B------:R0:W3:Y:S02]  /*9330*/  LDG.E.U8 R208, desc[UR60][R196.64] ;  /* 0x0000003cc4d07981 */ /* 0x0000e4000c1e1100 */
[----:B0-----:R-:W-:Y:S02]  /*9340*/  IADD3 R196, P0, R14, R222, RZ ;  /* 0x000000de0ec47210 */ /* 0x001fe40007f1e0ff */
[----:B------:R-:W3:Y:S03]  /*9350*/  LDL R222, [R1+0x32c] ;  /* 0x00032c0001de7983 */ /* 0x000ee60000100800 */
[----:B-----5:R-:W-:-:S05]  /*9360*/  IMAD.X R197, R21, 0x1, R210, P0 ;  /* 0x0000000115c57824 */ /* 0x020fca00000e06d2 */
[----:B------:R0:W5:Y:S02]  /*9370*/  LDG.E.U8 R210, desc[UR60][R196.64] ;  /* 0x0000003cc4d27981 */ /* 0x000164000c1e1100 */
[----:B0-----:R-:W-:-:S05]  /*9380*/  IADD3 R196, P0, R14, R214, RZ ;  /* 0x000000d60ec47210 */ /* 0x001fca0007f1e0ff */
[----:B--2---:R-:W-:-:S05]  /*9390*/  IMAD.X R197, R21, 0x1, R212, P0 ;  /* 0x0000000115c57824 */ /* 0x004fca00000e06d4 */
[----:B------:R4:W2:Y:S02]  /*93a0*/  LDG.E.U8 R212, desc[UR60][R196.64] ;  /* 0x0000003cc4d47981 */ /* 0x0008a4000c1e1100 */
[C---:B----4-:R-:W-:Y:S02]  /*93b0*/  IADD3 R196, P0, R14.reuse, R200, RZ ;  /* 0x000000c80ec47210 */ /* 0x050fe40007f1e0ff */
[----:B------:R-:W4:Y:S03]  /*93c0*/  LDL R200, [R1+0x340] ;  /* 0x0003400001c87983 */ /* 0x000f260000100800 */
[----:B------:R-:W-:Y:S02]  /*93d0*/  IMAD.X R197, R21, 0x1, R199, P0 ;  /* 0x0000000115c57824 */ /* 0x000fe400000e06c7 */
[----:B------:R-:W5:Y:S04]  /*93e0*/  LDL R199, [R1+0x33c] ;  /* 0x00033c0001c77983 */ /* 0x000f680000100800 */
[----:B------:R0:W2:Y:S02]  /*93f0*/  LDG.E.U8 R214, desc[UR60][R196.64] ;  /* 0x0000003cc4d67981 */ /* 0x0000a4000c1e1100 */
[----:B0-----:R-:W-:-:S05]  /*9400*/  IADD3 R196, P0, R14, R216, RZ ;  /* 0x000000d80ec47210 */ /* 0x001fca0007f1e0ff */
[C---:B------:R-:W-:Y:S02]  /*9410*/  IMAD.X R197, R21.reuse, 0x1, R198, P0 ;  /* 0x0000000115c57824 */ /* 0x040fe400000e06c6 */
[----:B------:R-:W2:Y:S04]  /*9420*/  LDL R198, [R1+0x344] ;  /* 0x0003440001c67983 */ /* 0x000ea80000100800 */
[----:B------:R0:W2:Y:S02]  /*9430*/  LDG.E.U8 R216, desc[UR60][R196.64] ;  /* 0x0000003cc4d87981 */ /* 0x0000a4000c1e1100 */
[----:B0-----:R-:W-:Y:S02]  /*9440*/  IADD3 R196, P0, R14, R230, RZ ;  /* 0x000000e60ec47210 */ /* 0x001fe40007f1e0ff */
[----:B------:R-:W2:Y:S03]  /*9450*/  LDL R230, [R1+0x34c] ;  /* 0x00034c0001e67983 */ /* 0x000ea60000100800 */
[----:B------:R-:W-:-:S05]  /*9460*/  IMAD.X R197, R21, 0x1, R218, P0 ;  /* 0x0000000115c57824 */ /* 0x000fca00000e06da */
[----:B------:R0:W2:Y:S02]  /*9470*/  LDG.E.U8 R218, desc[UR60][R196.64] ;  /* 0x0000003cc4da7981 */ /* 0x0000a4000c1e1100 */
[----:B0-----:R-:W-:Y:S02]  /*9480*/  IADD3 R196, P0, R14, R232, RZ ;  /* 0x000000e80ec47210 */ /* 0x001fe40007f1e0ff */
[----:B------:R-:W2:Y:S03]  /*9490*/  LDL R232, [R1+0x358] ;  /* 0x0003580001e87983 */ /* 0x000ea60000100800 */
[----:B---3--:R-:W-:-:S05]  /*94a0*/  IMAD.X R197, R21, 0x1, R220, P0 ;  /* 0x0000000115c57824 */ /* 0x008fca00000e06dc */
[----:B------:R0:W3:Y:S02]  /*94b0*/  LDG.E.U8 R220, desc[UR60][R196.64] ;  /* 0x0000003cc4dc7981 */ /* 0x0000e4000c1e1100 */
[----:B0-----:R-:W-:-:S05]  /*94c0*/  IADD3 R196, P0, R14, R226, RZ ;  /* 0x000000e20ec47210 */ /* 0x001fca0007f1e0ff */
[----:B------:R-:W-:-:S05]  /*94d0*/  IMAD.X R197, R21, 0x1, R222, P0 ;  /* 0x0000000115c57824 */ /* 0x000fca00000e06de */
[----:B------:R0:W3:Y:S02]  /*94e0*/  LDG.E.U8 R222, desc[UR60][R196.64] ;  /* 0x0000003cc4de7981 */ /* 0x0000e4000c1e1100 */
[----:B0-----:R-:W-:Y:S02]  /*94f0*/  IADD3 R196, P0, R14, R201, RZ ;  /* 0x000000c90ec47210 */ /* 0x001fe40007f1e0ff */
[----:B------:R-:W3:Y:S03]  /*9500*/  LDL R201, [R1+0x354] ;  /* 0x0003540001c97983 */ /* 0x000ee60000100800 */
[----:B------:R-:W-:-:S05]  /*9510*/  IMAD.X R197, R21, 0x1, R224, P0 ;  /* 0x0000000115c57824 */ /* 0x000fca00000e06e0 */
[----:B------:R4:W3:Y:S02]  /*9520*/  LDG.E.U8 R224, desc[UR60][R196.64] ;  /* 0x0000003cc4e07981 */ /* 0x0008e4000c1e1100 */
[C---:B----4-:R-:W-:Y:S02]  /*9530*/  IADD3 R196, P0, R14.reuse, R200, RZ ;  /* 0x000000c80ec47210 */ /* 0x050fe40007f1e0ff */
[----:B------:R-:W4:Y:S03]  /*9540*/  LDL R200, [R1+0x360] ;  /* 0x0003600001c87983 */ /* 0x000f260000100800 */
[----:B-----5:R-:W-:Y:S02]  /*9550*/  IMAD.X R197, R21, 0x1, R199, P0 ;  /* 0x0000000115c57824 */ /* 0x020fe400000e06c7 */
[----:B------:R-:W5:Y:S04]  /*9560*/  LDL R199, [R1+0x35c] ;  /* 0x00035c0001c77983 */ /* 0x000f680000100800 */
[----:B------:R0:W5:Y:S02]  /*9570*/  LDG.E.U8 R226, desc[UR60][R196.64] ;  /* 0x0000003cc4e27981 */ /* 0x000164000c1e1100 */
[----:B0-----:R-:W-:-:S05]  /*9580*/  IADD3 R196, P0, R14, R228, RZ ;  /* 0x000000e40ec47210 */ /* 0x001fca0007f1e0ff */
[----:B--2---:R-:W-:Y:S02]  /*9590*/  IMAD.X R197, R21, 0x1, R198, P0 ;  /* 0x0000000115c57824 */ /* 0x004fe400000e06c6 */
[----:B------:R-:W2:Y:S04]  /*95a0*/  LDL R198, [R1+0x368] ;  /* 0x0003680001c67983 */ /* 0x000ea80000100800 */
[----:B------:R0:W2:Y:S02]  /*95b0*/  LDG.E.U8 R228, desc[UR60][R196.64] ;  /* 0x0000003cc4e47981 */ /* 0x0000a4000c1e1100 */
[----:B0-----:R-:W-:-:S05]  /*95c0*/  IADD3 R196, P0, R14, R234, RZ ;  /* 0x000000ea0ec47210 */ /* 0x001fca0007f1e0ff */
[----:B------:R-:W-:-:S05]  /*95d0*/  IMAD.X R197, R21, 0x1, R230, P0 ;  /* 0x0000000115c57824 */ /* 0x000fca00000e06e6 */
[----:B------:R0:W2:Y:S02]  /*95e0*/  LDG.E.U8 R230, desc[UR60][R196.64] ;  /* 0x0000003cc4e67981 */ /* 0x0000a4000c1e1100 */
[----:B0-----:R-:W-:-:S05]  /*95f0*/  IADD3 R196, P0, R14, R232, RZ ;  /* 0x000000e80ec47210 */ /* 0x001fca0007f1e0ff */
[C---:B---3--:R-:W-:Y:S02]  /*9600*/  IMAD.X R197, R21.reuse, 0x1, R201, P0 ;  /* 0x0000000115c57824 */ /* 0x048fe400000e06c9 */
[----:B------:R-:W3:Y:S04]  /*9610*/  LDL R201, [R1+0x380] ;  /* 0x0003800001c97983 */ /* 0x000ee80000100800 */
[----:B------:R4:W3:Y:S02]  /*9620*/  LDG.E.U8 R232, desc[UR60][R196.64] ;  /* 0x0000003cc4e87981 */ /* 0x0008e4000c1e1100 */
[----:B----4-:R-:W-:Y:S02]  /*9630*/  IADD3 R196, P0, R14, R200, RZ ;  /* 0x000000c80ec47210 */ /* 0x010fe40007f1e0ff */
[----:B------:R-:W4:Y:S03]  /*9640*/  LDL R200, [R1+0x37c] ;  /* 0x00037c0001c87983 */ /* 0x000f260000100800 */
[----:B-----5:R-:W-:-:S02]  /*9650*/  IMAD.X R197, R21, 0x1, R199, P0 ;  /* 0x0000000115c57824 */ /* 0x020fc400000e06c7 */
[----:B------:R-:W5:Y:S04]  /*9660*/  LDL R199, [R1+0x388] ;  /* 0x0003880001c77983 */ /* 0x000f680000100800 */
[----:B------:R2:W5:Y:S02]  /*9670*/  LDG.E.U8 R234, desc[UR60][R196.64] ;  /* 0x0000003cc4ea7981 */ /* 0x000564000c1e1100 */
[----:B--2---:R-:W-:Y:S02]  /*9680*/  IADD3 R196, P0, R14, R198, RZ ;  /* 0x000000c60ec47210 */ /* 0x004fe40007f1e0ff */
[----:B------:R-:W2:Y:S03]  /*9690*/  LDL R198, [R1+0x384] ;  /* 0x0003840001c67983 */ /* 0x000ea60000100800 */
[----:B------:R-:W-:-:S05]  /*96a0*/  IMAD.X R197, R21, 0x1, R236, P0 ;  /* 0x0000000115c57824 */ /* 0x000fca00000e06ec */
[----:B------:R0:W2:Y:S02]  /*96b0*/  LDG.E.U8 R236, desc[UR60][R196.64] ;  /* 0x0000003cc4ec7981 */ /* 0x0000a4000c1e1100 */
[----:B0-----:R-:W-:-:S05]  /*96c0*/  IADD3 R196, P0, R14, R244, RZ ;  /* 0x000000f40ec47210 */ /* 0x001fca0007f1e0ff */
[----:B------:R-:W-:-:S05]  /*96d0*/  IMAD.X R197, R21, 0x1, R238, P0 ;  /* 0x0000000115c57824 */ /* 0x000fca00000e06ee */
[----:B------:R0:W2:Y:S02]  /*96e0*/  LDG.E.U8 R238, desc[UR60][R196.64] ;  /* 0x0000003cc4ee7981 */ /* 0x0000a4000c1e1100 */
[----:B0-----:R-:W-:-:S05]  /*96f0*/  IADD3 R196, P0, R14, R242, RZ ;  /* 0x000000f20ec47210 */ /* 0x001fca0007f1e0ff */
[----:B------:R-:W-:-:S05]  /*9700*/  IMAD.X R197, R21, 0x1, R240, P0 ;  /* 0x0000000115c57824 */ /* 0x000fca00000e06f0 */
[----:B------:R3:W2:Y:S02]  /*9710*/  LDG.E.U8 R240, desc[UR60][R196.64] ;  /* 0x0000003cc4f07981 */ /* 0x0006a4000c1e1100 */
[C---:B---3--:R-:W-:Y:S02]  /*9720*/  IADD3 R196, P0, R14.reuse, R201, RZ ;  /* 0x000000c90ec47210 */ /* 0x048fe40007f1e0ff */
[----:B------:R-:W3:Y:S03]  /*9730*/  LDL R201, [R1+0x3ac] ;  /* 0x0003ac0001c97983 */ /* 0x000ee60000100800 */
[----:B----4-:R-:W-:Y:S02]  /*9740*/  IMAD.X R197, R21, 0x1, R200, P0 ;  /* 0x0000000115c57824 */ /* 0x010fe400000e06c8 */
[----:B------:R-:W4:Y:S04]  /*9750*/  LDL R200, [R1+0x3c0] ;  /* 0x0003c00001c87983 */ /* 0x000f280000100800 */
[----:B------:R5:W4:Y:S02]  /*9760*/  LDG.E.U8 R242, desc[UR60][R196.64] ;  /* 0x0000003cc4f27981 */ /* 0x000b24000c1e1100 */
[----:B-----5:R-:W-:-:S02]  /*9770*/  IADD3 R196, P0, R14, R199, RZ ;  /* 0x000000c70ec47210 */ /* 0x020fc40007f1e0ff */
[----:B------:R-:W5:Y:S03]  /*9780*/  LDL R199, [R1+0x3b0] ;  /* 0x0003b00001c77983 */ /* 0x000f660000100800 */
[----:B--2---:R-:W-:Y:S02]  /*9790*/  IMAD.X R197, R21, 0x1, R198, P0 ;  /* 0x0000000115c57824 */ /* 0x004fe400000e06c6 */
[----:B------:R-:W2:Y:S04]  /*97a0*/  LDL R198, [R1+0x3b8] ;  /* 0x0003b80001c67983 */ /* 0x000ea80000100800 */
[----:B------:R0:W4:Y:S02]  /*97b0*/  LDG.E.U8 R244, desc[UR60][R196.64] ;  /* 0x0000003cc4f47981 */ /* 0x000124000c1e1100 */
[----:B0-----:R-:W-:-:S02]  /*97c0*/  IADD3 R196, P0, R14, R252, RZ ;  /* 0x000000fc0ec47210 */ /* 0x001fc40007f1e0ff */
[----:B------:R-:W4:Y:S03]  /*97d0*/  LDL R252, [R1+0x3b4] ;  /* 0x0003b40001fc7983 */ /* 0x000f260000100800 */
[----:B------:R-:W-:-:S05]  /*97e0*/  IMAD.X R197, R21, 0x1, R246, P0 ;  /* 0x0000000115c57824 */ /* 0x000fca00000e06f6 */
[----:B------:R0:W4:Y:S04]  /*97f0*/  LDG.E.U8 R246, desc[UR60][R196.64] ;  /* 0x0000003cc4f67981 */ /* 0x000128000c1e1100 */
[----:B------:R-:W0:Y:S02]  /*9800*/  LDL R197, [R1+0x398] ;  /* 0x0003980001c57983 */ /* 0x000e240000100800 */
[----:B0-----:R-:W-:-:S05]  /*9810*/  IADD3 R196, P0, R14, R197, RZ ;  /* 0x000000c50ec47210 */ /* 0x001fca0007f1e0ff */
        /* <DEDUP_REMOVED lines=9> */
[----:B------:R5:W4:Y:S02]  /*98b0*/  LDG.E.U8 R251, desc[UR60][R196.64] ;  /* 0x0000003cc4fb7981 */ /* 0x000b24000c1e1100 */
[----:B-----5:R-:W-:-:S05]  /*98c0*/  IADD3 R196, P2, R14, R199, RZ ;  /* 0x000000c70ec47210 */ /* 0x020fca0007f5e0ff */
[C---:B---3--:R-:W-:Y:S02]  /*98d0*/  IMAD.X R197, R21.reuse, 0x1, R201, P2 ;  /* 0x0000000115c57824 */ /* 0x048fe400010e06c9 */
[----:B------:R-:W3:Y:S01]  /*98e0*/  LDL R201, [R1+0x3bc] ;  /* 0x0003bc0001c97983 */ /* 0x000ee20000100800 */
[C---:B--2---:R-:W-:Y:S02]  /*98f0*/  IADD3 R198, P0, R14.reuse, R198, RZ ;  /* 0x000000c60ec67210 */ /* 0x044fe40007f1e0ff */
[----:B----4-:R-:W-:Y:S01]  /*9900*/  IADD3 R200, P2, R14, R200, RZ ;  /* 0x000000c80ec87210 */ /* 0x010fe20007f5e0ff */
[----:B------:R0:W2:Y:S02]  /*9910*/  LDG.E.U8 R196, desc[UR60][R196.64] ;  /* 0x0000003cc4c47981 */ /* 0x0000a4000c1e1100 */
[----:B------:R-:W-:-:S05]  /*9920*/  IMAD.X R199, R21, 0x1, R252, P0 ;  /* 0x0000000115c77824 */ /* 0x000fca00000e06fc */
[----:B------:R-:W4:Y:S01]  /*9930*/  LDG.E.U8 R198, desc[UR60][R198.64] ;  /* 0x0000003cc6c67981 */ /* 0x000f22000c1e1100 */
[----:B------:R-:W-:Y:S01]  /*9940*/  IADD3 R252, P0, R175, 0x10, RZ ;  /* 0x00000010affc7810 */ /* 0x000fe20007f1e0ff */
[----:B------:R-:W-:Y:S02]  /*9950*/  WARPGROUP.DEPBAR.LE gsb0, 0x0 ;  /* 0x00008000000079c5 */ /* 0x000fe40000010000 */
[----:B---3--:R-:W-:-:S05]  /*9960*/  IMAD.X R201, R21, 0x1, R201, P2 ;  /* 0x0000000115c97824 */ /* 0x008fca00010e06c9 */
[----:B------:R1:W3:Y:S01]  /*9970*/  LDG.E.U8 R200, desc[UR60][R200.64] ;  /* 0x0000003cc8c87981 */ /* 0x0002e2000c1e1100 */
[----:B------:R-:W-:Y:S01]  /*9980*/  IMAD.X R21, RZ, RZ, R2, P1 ;  /* 0x000000ffff157224 */ /* 0x000fe200008e0602 */
[----:B------:R-:W-:Y:S01]  /*9990*/  BAR.SYNC.DEFER_BLOCKING 0x0 ;  /* 0x0000000000007b1d */ /* 0x000fe20000010000 */
[C---:B------:R-:W-:Y:S02]  /*99a0*/  ISETP.GT.U32.AND P2, PT, R252.reuse, R7, PT ;  /* 0x00000007fc00720c */ /* 0x040fe40003f44070 */
[--C-:B0-----:R-:W-:Y:S01]  /*99b0*/  IMAD.X R197, RZ, RZ, R21.reuse, P4 ;  /* 0x000000ffffc57224 */ /* 0x101fe200020e0615 */
[----:B------:R-:W-:Y:S02]  /*99c0*/  ISETP.GT.U32.AND P1, PT, R252, R225, PT ;  /* 0x000000e1fc00720c */ /* 0x000fe40003f24070 */
[----:B------:R-:W-:Y:S01]  /*99d0*/  IADD3 R252, P4, R175, 0x11, RZ ;  /* 0x00000011affc7810 */ /* 0x000fe20007f9e0ff */
[----:B-1----:R-:W-:-:S03]  /*99e0*/  IMAD.X R201, RZ, RZ, R21, P0 ;  /* 0x000000ffffc97224 */ /* 0x002fc600000e0615 */
[C---:B------:R-:W-:Y:S01]  /*99f0*/  ISETP.GT.U32.AND P0, PT, R252.reuse, R7, PT ;  /* 0x00000007fc00720c */ /* 0x040fe20003f04070 */
[----:B------:R-:W-:Y:S01]  /*9a00*/  IMAD.X R199, RZ, RZ, R21, P4 ;  /* 0x000000ffffc77224 */ /* 0x000fe200020e0615 */
[----:B------:R-:W-:Y:S02]  /*9a10*/  ISETP.GT.U32.AND P4, PT, R252, R225, PT ;  /* 0x000000e1fc00720c */ /* 0x000fe40003f84070 */
[----:B------:R-:W0:Y:S01]  /*9a20*/  LDC R252, c[0x0][0x238] ;  /* 0x00008e00fffc7b82 */ /* 0x000e220000000800 */
[C---:B------:R-:W-:Y:S02]  /*9a30*/  ISETP.GT.U32.AND.EX P5, PT, R197.reuse, RZ, PT, P5 ;  /* 0x000000ffc500720c */ /* 0x040fe40003fa4150 */
[----:B------:R-:W-:Y:S02]  /*9a40*/  ISETP.GT.U32.AND.EX P3, PT, R197, RZ, PT, P3 ;  /* 0x000000ffc500720c */ /* 0x000fe40003f64130 */
[----:B------:R-:W-:Y:S02]  /*9a50*/  ISETP.GT.U32.AND.EX P1, PT, R201, RZ, PT, P1 ;  /* 0x000000ffc900720c */ /* 0x000fe40003f24110 */
[----:B------:R-:W-:-:S02]  /*9a60*/  ISETP.GT.U32.AND.EX P4, PT, R199, RZ, PT, P4 ;  /* 0x000000ffc700720c */ /* 0x000fc40003f84140 */
[----:B------:R-:W-:Y:S01]  /*9a70*/  ISETP.GT.U32.AND.EX P2, PT, R201, RZ, PT, P2 ;  /* 0x000000ffc900720c */ /* 0x000fe20003f44120 */
[-C--:B0-----:R-:W-:Y:S01]  /*9a80*/  FMUL R167, R167, R252.reuse ;  /* 0x000000fca7a77220 */ /* 0x081fe20000400000 */
[-C--:B------:R-:W-:Y:S01]  /*9a90*/  FMUL R154, R154, R252.reuse ;  /* 0x000000fc9a9a7220 */ /* 0x080fe20000400000 */
[----:B------:R-:W-:-:S03]  /*9aa0*/  FMUL R155, R155, R252 ;  /* 0x000000fc9b9b7220 */ /* 0x000fc60000400000 */
[----:B------:R-:W-:Y:S02]  /*9ab0*/  FSEL R167, R167, -INF , !P5 ;  /* 0xff800000a7a77808 */ /* 0x000fe40006800000 */
[----:B------:R-:W-:-:S05]  /*9ac0*/  IADD3 R252, P5, R175, 0x18, RZ ;  /* 0x00000018affc7810 */ /* 0x000fca0007fbe0ff */
[--C-:B------:R-:W-:Y:S01]  /*9ad0*/  IMAD.X R197, RZ, RZ, R21.reuse, P5 ;  /* 0x000000ffffc57224 */ /* 0x100fe200028e0615 */
[----:B------:R-:W-:Y:S02]  /*9ae0*/  IADD3 R201, P5, R175, 0x8, RZ ;  /* 0x00000008afc97810 */ /* 0x000fe40007fbe0ff */
[----:B------:R-:W-:Y:S02]  /*9af0*/  FSEL R154, R154, -INF , !P1 ;  /* 0xff8000009a9a7808 */ /* 0x000fe40004800000 */
[----:B------:R-:W-:Y:S02]  /*9b00*/  FSEL R155, R155, -INF , !P4 ;  /* 0xff8000009b9b7808 */ /* 0x000fe40006000000 */
[C---:B------:R-:W-:Y:S02]  /*9b10*/  ISETP.GT.U32.AND P1, PT, R252.reuse, R7, PT ;  /* 0x00000007fc00720c */ /* 0x040fe40003f24070 */
[----:B------:R-:W-:Y:S01]  /*9b20*/  ISETP.GT.U32.AND P4, PT, R252, R225, PT ;  /* 0x000000e1fc00720c */ /* 0x000fe20003f84070 */
[----:B------:R-:W-:Y:S01]  /*9b30*/  IMAD.X R252, RZ, RZ, R21, P5 ;  /* 0x000000fffffc7224 */ /* 0x000fe200028e0615 */
[----:B------:R-:W-:-:S02]  /*9b40*/  ISETP.GT.U32.AND P5, PT, R201, R7, PT ;  /* 0x00000007c900720c */ /* 0x000fc40003fa4070 */
[----:B------:R-:W0:Y:S01]  /*9b50*/  LDC R201, c[0x0][0x238] ;  /* 0x00008e00ffc97b82 */ /* 0x000e220000000800 */
[----:B------:R-:W-:Y:S02]  /*9b60*/  ISETP.GT.U32.AND.EX P4, PT, R197, RZ, PT, P4 ;  /* 0x000000ffc500720c */ /* 0x000fe40003f84140 */
[----:B------:R-:W-:Y:S01]  /*9b70*/  ISETP.GT.U32.AND.EX P5, PT, R252, RZ, PT, P5 ;  /* 0x000000fffc00720c */ /* 0x000fe20003fa4150 */
[-C--:B0-----:R-:W-:Y:S01]  /*9b80*/  FMUL R158, R158, R201.reuse ;  /* 0x000000c99e9e7220 */ /* 0x081fe20000400000 */
[----:B------:R-:W-:-:S04]  /*9b90*/  FMUL R164, R164, R201 ;  /* 0x000000c9a4a47220 */ /* 0x000fc80000400000 */
[----:B------:R-:W-:Y:S02]  /*9ba0*/  FSEL R158, R158, -INF , !P4 ;  /* 0xff8000009e9e7808 */ /* 0x000fe40006000000 */
[----:B------:R-:W-:Y:S01]  /*9bb0*/  ISETP.GT.U32.AND P4, PT, R175, R7, PT ;  /* 0x00000007af00720c */ /* 0x000fe20003f84070 */
[-C--:B------:R-:W-:Y:S01]  /*9bc0*/  FMUL R160, R160, R201.reuse ;  /* 0x000000c9a0a07220 */ /* 0x080fe20000400000 */
[-C--:B------:R-:W-:Y:S01]  /*9bd0*/  FMUL R166, R166, R201.reuse ;  /* 0x000000c9a6a67220 */ /* 0x080fe20000400000 */
[----:B------:R-:W-:Y:S02]  /*9be0*/  FSEL R164, R164, -INF , !P5 ;  /* 0xff800000a4a47808 */ /* 0x000fe40006800000 */
[----:B------:R-:W-:Y:S01]  /*9bf0*/  ISETP.GT.U32.AND.EX P4, PT, R21, RZ, PT, P4 ;  /* 0x000000ff1500720c */ /* 0x000fe20003f84140 */
[----:B------:R-:W-:Y:S01]  /*9c00*/  FMUL R162, R162, R201 ;  /* 0x000000c9a2a27220 */ /* 0x000fe20000400000 */
[----:B------:R-:W-:Y:S02]  /*9c10*/  ISETP.GT.U32.AND P5, PT, R175, R225, PT ;  /* 0x000000e1af00720c */ /* 0x000fe40003fa4070 */
[----:B------:R-:W-:-:S02]  /*9c20*/  FSEL R160, R160, -INF , !P4 ;  /* 0xff800000a0a07808 */ /* 0x000fc40006000000 */
[----:B------:R-:W-:Y:S02]  /*9c30*/  FSEL R201, R166, -INF , !P4 ;  /* 0xff800000a6c97808 */ /* 0x000fe40006000000 */
[----:B------:R-:W-:Y:S02]  /*9c40*/  IADD3 R166, P4, R175, 0x19, RZ ;  /* 0x00000019afa67810 */ /* 0x000fe40007f9e0ff */
[----:B------:R-:W-:-:S03]  /*9c50*/  ISETP.GT.U32.AND.EX P5, PT, R21, RZ, PT, P5 ;  /* 0x000000ff1500720c */ /* 0x000fc60003fa4150 */
[----:B------:R-:W-:Y:S01]  /*9c60*/  IMAD.X R252, RZ, RZ, R21, P4 ;  /* 0x000000fffffc7224 */ /* 0x000fe200020e0615 */
[----:B------:R-:W-:Y:S02]  /*9c70*/  FSEL R162, R162, -INF , !P5 ;  /* 0xff800000a2a27808 */ /* 0x000fe40006800000 */
[C---:B------:R-:W-:Y:S02]  /*9c80*/  ISETP.GE.U32.AND P5, PT, R175.reuse, R225, PT ;  /* 0x000000e1af00720c */ /* 0x040fe40003fa6070 */
[----:B------:R-:W-:Y:S02]  /*9c90*/  ISETP.GE.U32.AND P4, PT, R175, R7, PT ;  /* 0x00000007af00720c */ /* 0x000fe40003f86070 */
[----:B------:R-:W0:Y:S01]  /*9ca0*/  LDC R175, c[0x0][0x238] ;  /* 0x00008e00ffaf7b82 */ /* 0x000e220000000800 */
[C---:B------:R-:W-:Y:S02]  /*9cb0*/  ISETP.GE.U32.AND.EX P5, PT, R21.reuse, RZ, PT, P5 ;  /* 0x000000ff1500720c */ /* 0x040fe40003fa6150 */
[----:B------:R-:W-:Y:S01]  /*9cc0*/  ISETP.GE.U32.AND.EX P4, PT, R21, RZ, PT, P4 ;  /* 0x000000ff1500720c */ /* 0x000fe20003f86140 */
[----:B0-----:R-:W-:-:S05]  /*9cd0*/  FMUL R163, R163, R175 ;  /* 0x000000afa3a37220 */ /* 0x001fca0000400000 */
[----:B------:R-:W-:-:S04]  /*9ce0*/  FSEL R21, R163, -INF , !P5 ;  /* 0xff800000a3157808 */ /* 0x000fc80006800000 */
[----:B------:R-:W-:-:S04]  /*9cf0*/  FMNMX R163, R162, R21, !PT ;  /* 0x00000015a2a37209 */ /* 0x000fc80007800000 */
[----:B------:R-:W-:-:S04]  /*9d00*/  FMNMX R163, R201, R163, !PT ;  /* 0x000000a3c9a37209 */ /* 0x000fc80007800000 */
[----:B------:R-:W-:Y:S02]  /*9d10*/  FMNMX R163, R167, R163, !PT ;  /* 0x000000a3a7a37209 */ /* 0x000fe40007800000 */
[----:B------:R-:W-:Y:S02]  /*9d20*/  ISETP.GT.U32.AND P5, PT, R166, R225, PT ;  /* 0x000000e1a600720c */ /* 0x000fe40003fa4070 */
[----:B------:R-:W-:Y:S01]  /*9d30*/  FMNMX R163, R154, R163, !PT ;  /* 0x000000a39aa37209 */ /* 0x000fe20007800000 */
[-C--:B------:R-:W-:Y:S01]  /*9d40*/  FMUL R159, R159, R175.reuse ;  /* 0x000000af9f9f7220 */ /* 0x080fe20000400000 */
[----:B------:R-:W-:Y:S01]  /*9d50*/  ISETP.GT.U32.AND.EX P5, PT, R252, RZ, PT, P5 ;  /* 0x000000fffc00720c */ /* 0x000fe20003fa4150 */
[----:B------:R-:W-:Y:S01]  /*9d60*/  FMUL R161, R161, R175 ;  /* 0x000000afa1a17220 */ /* 0x000fe20000400000 */
[----:B------:R-:W-:Y:S01]  /*9d70*/  FMNMX R163, R155, R163, !PT ;  /* 0x000000a39ba37209 */ /* 0x000fe20007800000 */
[-C--:B------:R-:W-:Y:S01]  /*9d80*/  FMUL R165, R165, R175.reuse ;  /* 0x000000afa5a57220 */ /* 0x080fe20000400000 */
[----:B------:R-:W-:Y:S01]  /*9d90*/  FSEL R159, R159, -INF , !P5 ;  /* 0xff8000009f9f7808 */ /* 0x000fe20006800000 */
[----:B------:R-:W-:Y:S01]  /*9da0*/  FMUL R152, R152, R175 ;  /* 0x000000af98987220 */ /* 0x000fe20000400000 */
[----:B------:R-:W-:Y:S01]  /*9db0*/  FMNMX R163, R158, R163, !PT ;  /* 0x000000a39ea37209 */ /* 0x000fe20007800000 */
[-C--:B------:R-:W-:Y:S01]  /*9dc0*/  FMUL R153, R153, R175.reuse ;  /* 0x000000af99997220 */ /* 0x080fe20000400000 */
[----:B------:R-:W-:Y:S01]  /*9dd0*/  FSEL R161, R161, -INF , !P4 ;  /* 0xff800000a1a17808 */ /* 0x000fe20006000000 */
[----:B------:R-:W-:Y:S01]  /*9de0*/  FMUL R156, R156, R175 ;  /* 0x000000af9c9c7220 */ /* 0x000fe20000400000 */
[----:B------:R-:W-:Y:S01]  /*9df0*/  FMNMX R163, R159, R163, !PT ;  /* 0x000000a39fa37209 */ /* 0x000fe20007800000 */
[----:B------:R-:W-:Y:S01]  /*9e00*/  FMUL R157, R157, R175 ;  /* 0x000000af9d9d7220 */ /* 0x000fe20000400000 */
[----:B------:R-:W-:Y:S01]  /*9e10*/  FMNMX R175, R160, R161, !PT ;  /* 0x000000a1a0af7209 */ /* 0x000fe20007800000 */
[----:B------:R-:W-:Y:S01]  /*9e20*/  STS.U8 [R3+0x8700], R187 ;  /* 0x008700bb03007388 */ /* 0x000fe20000000000 */
[----:B------:R-:W-:-:S02]  /*9e30*/  ISETP.GT.U32.AND P5, PT, R166, R7, PT ;  /* 0x00000007a600720c */ /* 0x000fc40003fa4070 */
[----:B------:R-:W-:Y:S01]  /*9e40*/  FSEL R165, R165, -INF , !P3 ;  /* 0xff800000a5a57808 */ /* 0x000fe20005800000 */
[----:B------:R-:W0:Y:S01]  /*9e50*/  SHFL.BFLY PT, R166, R163, 0x2, 0x1f ;  /* 0x0c401f00a3a67f89 */ /* 0x000e2200000e0000 */
[----:B------:R-:W-:Y:S02]  /*9e60*/  FMNMX R175, R164, R175, !PT ;  /* 0x000000afa4af7209 */ /* 0x000fe40007800000 */
[----:B------:R-:W-:Y:S01]  /*9e70*/  ISETP.GT.U32.AND.EX P0, PT, R199, RZ, PT, P0 ;  /* 0x000000ffc700720c */ /* 0x000fe20003f04100 */
[----:B------:R-:W5:Y:S01]  /*9e80*/  LDL.LU R225, [R1+0x3c4] ;  /* 0x0003c40001e17983 */ /* 0x000f620000300800 */
[----:B------:R-:W-:Y:S02]  /*9e90*/  FSEL R152, R152, -INF , !P2 ;  /* 0xff80000098987808 */ /* 0x000fe40005000000 */
[----:B------:R-:W-:Y:S02]  /*9ea0*/  FMNMX R175, R165, R175, !PT ;  /* 0x000000afa5af7209 */ /* 0x000fe40007800000 */
[----:B------:R-:W-:-:S02]  /*9eb0*/  ISETP.GT.U32.AND.EX P1, PT, R197, RZ, PT, P1 ;  /* 0x000000ffc500720c */ /* 0x000fc40003f24110 */
[----:B------:R-:W-:Y:S02]  /*9ec0*/  FSEL R153, R153, -INF , !P0 ;  /* 0xff80000099997808 */ /* 0x000fe40004000000 */
[----:B------:R-:W-:Y:S02]  /*9ed0*/  FMNMX R175, R152, R175, !PT ;  /* 0x000000af98af7209 */ /* 0x000fe40007800000 */
[----:B------:R-:W-:Y:S02]  /*9ee0*/  ISETP.GT.U32.AND.EX P5, PT, R252, RZ, PT, P5 ;  /* 0x000000fffc00720c */ /* 0x000fe40003fa4150 */
[----:B------:R-:W-:Y:S02]  /*9ef0*/  FSEL R156, R156, -INF , !P1 ;  /* 0xff8000009c9c7808 */ /* 0x000fe40004800000 */
[----:B------:R-:W-:Y:S02]  /*9f00*/  FMNMX R175, R153, R175, !PT ;  /* 0x000000af99af7209 */ /* 0x000fe40007800000 */
[----:B------:R-:W-:-:S02]  /*9f10*/  FSEL R157, R157, -INF , !P5 ;  /* 0xff8000009d9d7808 */ /* 0x000fc40006800000 */
[----:B------:R-:W-:-:S04]  /*9f20*/  FMNMX R175, R156, R175, !PT ;  /* 0x000000af9caf7209 */ /* 0x000fc80007800000 */
[----:B------:R-:W-:Y:S02]  /*9f30*/  FMNMX R175, R157, R175, !PT ;  /* 0x000000af9daf7209 */ /* 0x000fe40007800000 */
[----:B0-----:R-:W-:-:S03]  /*9f40*/  FMNMX R166, R163, R166, !PT ;  /* 0x000000a6a3a67209 */ /* 0x001fc60007800000 */
[----:B------:R-:W0:Y:S04]  /*9f50*/  SHFL.BFLY PT, R187, R175, 0x2, 0x1f ;  /* 0x0c401f00afbb7f89 */ /* 0x000e2800000e0000 */
[----:B------:R-:W1:Y:S04]  /*9f60*/  SHFL.BFLY PT, R163, R166, 0x1, 0x1f ;  /* 0x0c201f00a6a37f89 */ /* 0x000e6800000e0000 */
[----:B------:R1:W-:Y:S01]  /*9f70*/  STS.U8 [R3+0x8a00], R22 ;  /* 0x008a001603007388 */ /* 0x0003e20000000000 */
[----:B0-----:R-:W-:Y:S02]  /*9f80*/  FMNMX R187, R175, R187, !PT ;  /* 0x000000bbafbb7209 */ /* 0x001fe40007800000 */
[----:B-1----:R-:W-:-:S03]  /*9f90*/  FMNMX R22, R166, R163, !PT ;  /* 0x000000a3a6167209 */ /* 0x002fc60007800000 */
[----:B------:R-:W0:Y:S01]  /*9fa0*/  SHFL.BFLY PT, R166, R187, 0x1, 0x1f ;  /* 0x0c201f00bba67f89 */ /* 0x000e2200000e0000 */
[----:B------:R-:W-:-:S05]  /*9fb0*/  FMNMX R22, R22, R179, !PT ;  /* 0x000000b316167209 */ /* 0x000fca0007800000 */
[--C-:B------:R-:W-:Y:S01]  /*9fc0*/  FADD R154, R154, -R22.reuse ;  /* 0x800000169a9a7221 */ /* 0x100fe20000000000 */
[----:B------:R-:W-:-:S03]  /*9fd0*/  FADD R167, R167, -R22 ;  /* 0x80000016a7a77221 */ /* 0x000fc60000000000 */
[----:B------:R-:W-:Y:S01]  /*9fe0*/  FMUL R154, R154, 1.4426950216293334961 ;  /* 0x3fb8aa3b9a9a7820 */ /* 0x000fe20000400000 */
[----:B------:R-:W-:-:S03]  /*9ff0*/  FMUL R163, R167, 1.4426950216293334961 ;  /* 0x3fb8aa3ba7a37820 */ /* 0x000fc60000400000 */
[----:B------:R1:W-:Y:S01]  /*a000*/  MUFU.EX2 R167, R154 ;  /* 0x0000009a00a77308 */ /* 0x0003e20000000800 */
[--C-:B------:R-:W-:Y:S01]  /*a010*/  FADD R155, R155, -R22.reuse ;  /* 0x800000169b9b7221 */ /* 0x100fe20000000000 */
[----:B-1----:R-:W-:Y:S01]  /*a020*/  FADD R154, R158, -R22 ;  /* 0x800000169e9a7221 */ /* 0x002fe20000000000 */
[----:B0-----:R-:W-:-:S03]  /*a030*/  FMNMX R187, R187, R166, !PT ;  /* 0x000000a6bbbb7209 */ /* 0x001fc60007800000 */
[----:B------:R-:W-:Y:S01]  /*a040*/  FMUL R166, R154, 1.4426950216293334961 ;  /* 0x3fb8aa3b9aa67820 */ /* 0x000fe20000400000 */
[--C-:B------:R-:W-:Y:S01]  /*a050*/  FADD R154, R159, -R22.reuse ;  /* 0x800000169f9a7221 */ /* 0x100fe20000000000 */
[----:B------:R-:W-:Y:S01]  /*a060*/  FMNMX R159, R187, R15, !PT ;  /* 0x0000000fbb9f7209 */ /* 0x000fe20007800000 */
[--C-:B------:R-:W-:Y:S01]  /*a070*/  FADD R162, R162, -R22.reuse ;  /* 0x80000016a2a27221 */ /* 0x100fe20000000000 */
[----:B------:R-:W-:Y:S01]  /*a080*/  FMUL R155, R155, 1.4426950216293334961 ;  /* 0x3fb8aa3b9b9b7820 */ /* 0x000fe20000400000 */
[----:B------:R0:W-:Y:S02]  /*a090*/  STS.U8 [R3+0x8e00], R12 ;  /* 0x008e000c03007388 */ /* 0x0001e40000000000 */
[--C-:B------:R-:W-:Y:S01]  /*a0a0*/  FADD R152, R152, -R159.reuse ;  /* 0x8000009f98987221 */ /* 0x100fe20000000000 */
[----:B------:R-:W-:Y:S01]  /*a0b0*/  FMUL R154, R154, 1.4426950216293334961 ;  /* 0x3fb8aa3b9a9a7820 */ /* 0x000fe20000400000 */
[--C-:B------:R-:W-:Y:S01]  /*a0c0*/  FADD R164, R164, -R159.reuse ;  /* 0x8000009fa4a47221 */ /* 0x100fe20000000000 */
[--C-:B------:R-:W-:Y:S01]  /*a0d0*/  FADD R165, R165, -R159.reuse ;  /* 0x8000009fa5a57221 */ /* 0x100fe20000000000 */
[--C-:B------:R-:W-:Y:S01]  /*a0e0*/  FADD R153, R153, -R159.reuse ;  /* 0x8000009f99997221 */ /* 0x100fe20000000000 */
[--C-:B------:R-:W-:Y:S01]  /*a0f0*/  FADD R21, R21, -R22.reuse ;  /* 0x8000001615157221 */ /* 0x100fe20000000000 */
[----:B------:R1:W-:Y:S01]  /*a100*/  MUFU.EX2 R158, R155 ;  /* 0x0000009b009e7308 */ /* 0x0003e20000000800 */
[----:B0-----:R-:W-:Y:S01]  /*a110*/  FMUL R12, R162, 1.4426950216293334961 ;  /* 0x3fb8aa3ba20c7820 */ /* 0x001fe20000400000 */
[----:B------:R-:W-:Y:S01]  /*a120*/  FADD R162, R201, -R22 ;  /* 0x80000016c9a27221 */ /* 0x000fe20000000000 */
[----:B------:R-:W-:Y:S01]  /*a130*/  FMUL R152, R152, 1.4426950216293334961 ;  /* 0x3fb8aa3b98987820 */ /* 0x000fe20000400000 */
[----:B------:R0:W-:Y:S01]  /*a140*/  STS.U8 [R3+0x9600], R13 ;  /* 0x0096000d03007388 */ /* 0x0001e20000000000 */
[----:B------:R-:W-:Y:S01]  /*a150*/  FMUL R153, R153, 1.4426950216293334961 ;  /* 0x3fb8aa3b99997820 */ /* 0x000fe20000400000 */
[----:B------:R-:W-:Y:S01]  /*a160*/  FMUL R21, R21, 1.4426950216293334961 ;  /* 0x3fb8aa3b15157820 */ /* 0x000fe20000400000 */
[--C-:B-1----:R-:W-:Y:S01]  /*a170*/  FADD R155, R160, -R159.reuse ;  /* 0x8000009fa09b7221 */ /* 0x102fe20000000000 */
[----:B------:R-:W-:Y:S01]  /*a180*/  FMUL R162, R162, 1.4426950216293334961 ;  /* 0x3fb8aa3ba2a27820 */ /* 0x000fe20000400000 */
[----:B------:R1:W-:Y:S01]  /*a190*/  MUFU.EX2 R160, R154 ;  /* 0x0000009a00a07308 */ /* 0x0003e20000000800 */
[----:B0-----:R-:W-:Y:S01]  /*a1a0*/  FMUL R13, R164, 1.4426950216293334961 ;  /* 0x3fb8aa3ba40d7820 */ /* 0x001fe20000400000 */
[----:B------:R-:W-:Y:S01]  /*a1b0*/  FMUL R164, R165, 1.4426950216293334961 ;  /* 0x3fb8aa3ba5a47820 */ /* 0x000fe20000400000 */
[----:B------:R0:W-:Y:S05]  /*a1c0*/  STS.U8 [R3+0x9500], R23 ;  /* 0x0095001703007388 */ /* 0x0001ea0000000000 */
[----:B------:R2:W-:Y:S01]  /*a1d0*/  MUFU.EX2 R165, R152 ;  /* 0x0000009800a57308 */ /* 0x0005e20000000800 */
[--C-:B-1----:R-:W-:Y:S01]  /*a1e0*/  FADD R154, R161, -R159.reuse ;  /* 0x8000009fa19a7221 */ /* 0x102fe20000000000 */
[----:B------:R-:W-:Y:S01]  /*a1f0*/  FMUL R155, R155, 1.4426950216293334961 ;  /* 0x3fb8aa3b9b9b7820 */ /* 0x000fe20000400000 */
[----:B------:R-:W1:Y:S01]  /*a200*/  S2R R199, SR_TID.X ;  /* 0x0000000000c77919 */ /* 0x000e620000002100 */
[----:B--2---:R-:W-:Y:S01]  /*a210*/  FADD R152, R156, -R159 ;  /* 0x8000009f9c987221 */ /* 0x004fe20000000000 */
[----:B0-----:R-:W-:-:S03]  /*a220*/  FMUL R23, R154, 1.4426950216293334961 ;  /* 0x3fb8aa3b9a177820 */ /* 0x001fc60000400000 */
[----:B------:R0:W-:Y:S01]  /*a230*/  MUFU.EX2 R156, R153 ;  /* 0x00000099009c7308 */ /* 0x0001e20000000800 */
[----:B------:R-:W-:Y:S01]  /*a240*/  FMUL R152, R152, 1.4426950216293334961 ;  /* 0x3fb8aa3b98987820 */ /* 0x000fe20000400000 */
[----:B0-----:R-:W-:-:S06]  /*a250*/  FADD R153, R157, -R159 ;  /* 0x8000009f9d997221 */ /* 0x001fcc0000000000 */
[----:B------:R-:W-:Y:S01]  /*a260*/  MUFU.EX2 R12, R12 ;  /* 0x0000000c000c7308 */ /* 0x000fe20000000800 */
[----:B------:R-:W-:-:S07]  /*a270*/  FMUL R153, R153, 1.4426950216293334961 ;  /* 0x3fb8aa3b99997820 */ /* 0x000fce0000400000 */
[----:B------:R-:W0:Y:S01]  /*a280*/  MUFU.EX2 R21, R21 ;  /* 0x0000001500157308 */ /* 0x000e220000000800 */
[----:B------:R2:W-:Y:S07]  /*a290*/  STS.U8 [R3+0x9100], R168 ;  /* 0x009100a803007388 */ /* 0x0005ee0000000000 */
[----:B------:R-:W-:Y:S08]  /*a2a0*/  MUFU.EX2 R162, R162 ;  /* 0x000000a200a27308 */ /* 0x000ff00000000800 */
[----:B------:R-:W4:Y:S08]  /*a2b0*/  MUFU.EX2 R163, R163 ;  /* 0x000000a300a37308 */ /* 0x000f300000000800 */
[----:B------:R-:W-:Y:S08]  /*a2c0*/  MUFU.EX2 R166, R166 ;  /* 0x000000a600a67308 */ /* 0x000ff00000000800 */
[----:B------:R-:W-:Y:S08]  /*a2d0*/  MUFU.EX2 R161, R155 ;  /* 0x0000009b00a17308 */ /* 0x000ff00000000800 */
[----:B------:R-:W3:Y:S08]  /*a2e0*/  MUFU.EX2 R23, R23 ;  /* 0x0000001700177308 */ /* 0x000ef00000000800 */
[----:B------:R-:W-:Y:S08]  /*a2f0*/  MUFU.EX2 R13, R13 ;  /* 0x0000000d000d7308 */ /* 0x000ff00000000800 */
[----:B------:R-:W1:Y:S01]  /*a300*/  MUFU.EX2 R164, R164 ;  /* 0x000000a400a47308 */ /* 0x000e620000000800 */
[----:B------:R-:W5:Y:S07]  /*a310*/  S2R R197, SR_CgaCtaId ;  /* 0x0000000000c57919 */ /* 0x000f6e0000008800 */
[----:B------:R0:W-:Y:S08]  /*a320*/  MUFU.EX2 R157, R152 ;  /* 0x00000098009d7308 */ /* 0x0001f00000000800 */
[----:B--2---:R2:W1:Y:S01]  /*a330*/  MUFU.EX2 R168, R153 ;  /* 0x0000009900a87308 */ /* 0x0044620000000800 */
[----:B0-----:R-:W-:-:S02]  /*a340*/  F2FP.SATFINITE.E4M3.F32.PACK_AB_MERGE_C R152, R21, R12, RZ ;  /* 0x0000000c1598723e */ /* 0x001fc400048070ff */
[----:B----4-:R-:W-:Y:S01]  /*a350*/  F2FP.SATFINITE.E4M3.F32.PACK_AB_MERGE_C R155, R163, R162, RZ ;  /* 0x000000a2a39b723e */ /* 0x010fe200048070ff */
[----:B------:R-:W-:Y:S01]  /*a360*/  STS.U8 [R3+0x8000], R213 ;  /* 0x008000d503007388 */ /* 0x000fe20000000000 */
[----:B------:R-:W-:Y:S02]  /*a370*/  F2FP.SATFINITE.E4M3.F32.PACK_AB_MERGE_C R154, R158, R167, RZ ;  /* 0x000000a79e9a723e */ /* 0x000fe400048070ff */
[----:B---3--:R-:W-:Y:S01]  /*a380*/  F2FP.SATFINITE.E4M3.F32.PACK_AB_MERGE_C R152, R23, R161, R152 ;  /* 0x000000a11798723e */ /* 0x008fe20004807098 */
[----:B------:R-:W-:Y:S01]  /*a390*/  STS.U8 [R3+0x8100], R211 ;  /* 0x008100d303007388 */ /* 0x000fe20000000000 */
[----:B--2---:R-:W-:Y:S02]  /*a3a0*/  F2FP.SATFINITE.E4M3.F32.PACK_AB_MERGE_C R153, R160, R166, RZ ;  /* 0x000000a6a099723e */ /* 0x004fe400048070ff */
[----:B-1----:R-:W-:Y:S01]  /*a3b0*/  F2FP.SATFINITE.E4M3.F32.PACK_AB_MERGE_C R155, R164, R13, R155 ;  /* 0x0000000da49b723e */ /* 0x002fe2000480709b */
[----:B------:R-:W-:Y:S01]  /*a3c0*/  STS.U8 [R3+0x8200], R209 ;  /* 0x008200d103007388 */ /* 0x000fe20000000000 */
[----:B------:R-:W-:-:S03]  /*a3d0*/  F2FP.SATFINITE.E4M3.F32.PACK_AB_MERGE_C R154, R156, R165, R154 ;  /* 0x000000a59c9a723e */ /* 0x000fc6000480709a */
[----:B------:R-:W-:Y:S01]  /*a3e0*/  STS.U8 [R3+0x8300], R207 ;  /* 0x008300cf03007388 */ /* 0x000fe20000000000 */
[----:B------:R-:W-:-:S03]  /*a3f0*/  F2FP.SATFINITE.E4M3.F32.PACK_AB_MERGE_C R153, R168, R157, R153 ;  /* 0x0000009da899723e */ /* 0x000fc60004807099 */
        /* <DEDUP_REMOVED lines=53> */
[----:B------:R-:W-:Y:S01]  /*a750*/  STS.U8 [R3+0xbf00], R200 ;  /* 0x00bf00c803007388 */ /* 0x000fe20000000000 */
[----:B------:R1:W-:Y:S06]  /*a760*/  MEMBAR.ALL.CTA ;  /* 0x0000000000007992 */ /* 0x0003ec0000008000 */
[----:B-1----:R-:W1:Y:S01]  /*a770*/  FENCE.VIEW.ASYNC.S ;  /* 0x00000000000073c6 */ /* 0x002e620000000000 */
[----:B0-----:R-:W-:-:S02]  /*a780*/  SEL R169, R152, R155, !P6 ;  /* 0x0000009b98a97207 */ /* 0x001fc40007000000 */
[----:B------:R-:W-:Y:S02]  /*a790*/  SEL R152, R155, R152, !P6 ;  /* 0x000000989b987207 */ /* 0x000fe40007000000 */
[----:B------:R-:W-:Y:S02]  /*a7a0*/  SEL R155, R154, R153, !P6 ;  /* 0x000000999a9b7207 */ /* 0x000fe40007000000 */
[----:B------:R-:W-:Y:S02]  /*a7b0*/  LOP3.LUT R189, R215, 0x1, RZ, 0x3c, !PT ;  /* 0x00000001d7bd7812 */ /* 0x000fe400078e3cff */
[----:B------:R-:W-:-:S03]  /*a7c0*/  SEL R153, R153, R154, !P6 ;  /* 0x0000009a99997207 */ /* 0x000fc60007000000 */
[----:B-1----:R0:W-:Y:S01]  /*a7d0*/  SHFL.IDX PT, R154, R152, R189, 0x1f ;  /* 0x00001fbd989a7589 */ /* 0x0021e200000e0000 */
[----:B------:R-:W-:-:S03]  /*a7e0*/  FADD R172, -R159, R15 ;  /* 0x0000000f9fac7221 */ /* 0x000fc60000000100 */
[----:B------:R1:W-:Y:S01]  /*a7f0*/  SHFL.IDX PT, R170, R153, R189, 0x1f ;  /* 0x00001fbd99aa7589 */ /* 0x0003e200000e0000 */
[----:B------:R-:W-:-:S03]  /*a800*/  FMUL R172, R172, 1.4426950216293334961 ;  /* 0x3fb8aa3bacac7820 */ /* 0x000fc60000400000 */
[----:B------:R-:W2:Y:S01]  /*a810*/  SHFL.IDX PT, R169, R169, R215, 0x1f ;  /* 0x00001fd7a9a97589 */ /* 0x000ea200000e0000 */
[----:B0-----:R-:W-:Y:S01]  /*a820*/  FADD R152, -R22, R179 ;  /* 0x000000b316987221 */ /* 0x001fe20000000100 */
[----:B-1----:R-:W-:Y:S02]  /*a830*/  SHF.R.U32.HI R189, RZ, 0x5, R199 ;  /* 0x00000005ffbd7819 */ /* 0x002fe400000116c7 */
[----:B------:R-:W0:Y:S01]  /*a840*/  SHFL.IDX PT, R155, R155, R215, 0x1f ;  /* 0x00001fd79b9b7589 */ /* 0x000e2200000e0000 */
[----:B------:R-:W-:Y:S02]  /*a850*/  FMUL R152, R152, 1.4426950216293334961 ;  /* 0x3fb8aa3b98987820 */ /* 0x000fe40000400000 */
[----:B------:R-:W-:Y:S01]  /*a860*/  IMAD.SHL.U32 R173, R189, 0x80, RZ ;  /* 0x00000080bdad7824 */ /* 0x000fe200078e00ff */
[----:B------:R-:W-:Y:S01]  /*a870*/  MOV R189, 0x400 ;  /* 0x0000040000bd7802 */ /* 0x000fe20000000f00 */
[----:B------:R-:W1:Y:S03]  /*a880*/  MUFU.EX2 R171, R152 ;  /* 0x0000009800ab7308 */ /* 0x000e660000000800 */
[----:B-----5:R-:W-:-:S05]  /*a890*/  LEA R189, R197, R189, 0x18 ;  /* 0x000000bdc5bd7211 */ /* 0x020fca00078ec0ff */
[----:B------:R-:W3:Y:S01]  /*a8a0*/  MUFU.EX2 R172, R172 ;  /* 0x000000ac00ac7308 */ /* 0x000ee20000000800 */
[----:B------:R-:W-:Y:S01]  /*a8b0*/  VIADD R189, R189, 0x8000 ;  /* 0x00008000bdbd7836 */ /* 0x000fe20000000000 */
[----:B------:R-:W-:-:S04]  /*a8c0*/  LOP3.LUT R15, R173, 0x200, RZ, 0xc0, !PT ;  /* 0x00000200ad0f7812 */ /* 0x000fc800078ec0ff */
[----:B------:R-:W-:-:S04]  /*a8d0*/  LEA.HI R15, R189, R15, RZ, 0x1c ;  /* 0x0000000fbd0f7211 */ /* 0x000fc800078fe0ff */
[----:B------:R-:W-:Y:S01]  /*a8e0*/  LOP3.LUT R15, R15, 0x3fff, RZ, 0xc0, !PT ;  /* 0x00003fff0f0f7812 */ /* 0x000fe200078ec0ff */
[----:B-1----:R-:W-:Y:S01]  /*a8f0*/  FMUL R26, R26, R171 ;  /* 0x000000ab1a1a7220 */ /* 0x002fe20000400000 */
[--C-:B--2---:R-:W-:Y:S01]  /*a900*/  PRMT R152, R169, R223, R154.reuse ;  /* 0x000000dfa9987216 */ /* 0x104fe2000000009a */
[-C--:B------:R-:W-:Y:S01]  /*a910*/  FMUL R27, R27, R171.reuse ;  /* 0x000000ab1b1b7220 */ /* 0x080fe20000400000 */
[----:B------:R-:W-:Y:S01]  /*a920*/  R2UR UR58, R15 ;  /* 0x000000000f3a72ca */ /* 0x000fe200000e0000 */
[----:B------:R-:W-:Y:S01]  /*a930*/  FMUL R30, R30, R171 ;  /* 0x000000ab1e1e7220 */ /* 0x000fe20000400000 */
[----:B------:R-:W-:Y:S01]  /*a940*/  PRMT R153, R169, R221, R154 ;  /* 0x000000dda9997216 */ /* 0x000fe2000000009a */
[-C--:B------:R-:W-:Y:S01]  /*a950*/  FMUL R31, R31, R171.reuse ;  /* 0x000000ab1f1f7220 */ /* 0x080fe20000400000 */
        /* <DEDUP_REMOVED lines=59> */
[----:B------:R-:W-:Y:S01]  /*ad10*/  FMUL R151, R151, R171 ;  /* 0x000000ab97977220 */ /* 0x000fe20000400000 */
[-C--:B---3--:R-:W-:Y:S01]  /*ad20*/  FMUL R24, R24, R172.reuse ;  /* 0x000000ac18187220 */ /* 0x088fe20000400000 */
        /* <DEDUP_REMOVED lines=63> */
[----:B0-----:R-:W-:-:S02]  /*b120*/  PRMT R154, R155, R223, R170 ;  /* 0x000000df9b9a7216 */ /* 0x001fc400000000aa */
[----:B------:R-:W-:Y:S01]  /*b130*/  PRMT R155, R155, R221, R170 ;  /* 0x000000dd9b9b7216 */ /* 0x000fe200000000aa */
[----:B------:R-:W-:Y:S06]  /*b140*/  BAR.SYNC.DEFER_BLOCKING 0x0 ;  /* 0x0000000000007b1d */ /* 0x000fec0000010000 */
[----:B------:R-:W-:Y:S01]  /*b150*/  UMOV UR59, 0xc0000010 ;  /* 0xc0000010003b7882 */ /* 0x000fe20000000000 */
[----:B------:R-:W-:-:S06]  /*b160*/  WARPGROUP.ARRIVE ;  /* 0x00000000000079c5 */ /* 0x000fcc0000000000 */
[----:B------:R-:W-:Y:S01]  /*b170*/  QGMMA.64x256x32.F32.E4M3.E4M3 R24, R152, gdesc[UR56], R24, gsb0 ;  /* 0x03e0003898187df3 */ /* 0x000fe20008000818 */
[----:B------:R-:W-:Y:S01]  /*b180*/  FADD R12, R12, R21 ;  /* 0x000000150c0c7221 */ /* 0x000fe20000000000 */
[----:B------:R-:W-:-:S03]  /*b190*/  FADD R23, R161, R23 ;  /* 0x00000017a1177221 */ /* 0x000fc60000000000 */
        /* <DEDUP_REMOVED lines=11> */
[----:B------:R-:W-:Y:S01]  /*b250*/  FADD R23, R168, R23 ;  /* 0x00000017a8177221 */ /* 0x000fe20000000000 */
[----:B------:R-:W0:Y:S03]  /*b260*/  S2R R169, SR_CTAID.X ;  /* 0x0000000000a97919 */ /* 0x000e260000002500 */
[----:B------:R-:W1:Y:S04]  /*b270*/  SHFL.BFLY PT, R15, R12, 0x2, 0x1f ;  /* 0x0c401f000c0f7f89 */ /* 0x000e6800000e0000 */
[----:B------:R-:W2:Y:S01]  /*b280*/  SHFL.BFLY PT, R13, R23, 0x2, 0x1f ;  /* 0x0c401f00170d7f89 */ /* 0x000ea200000e0000 */
[----:B------:R-:W-:-:S05]  /*b290*/  IADD3 R178, P0, R178, 0x20, RZ ;  /* 0x00000020b2b27810 */ /* 0x000fca0007f1e0ff */
[----:B------:R-:W-:Y:S02]  /*b2a0*/  IMAD.X R2, RZ, RZ, R2, P0 ;  /* 0x000000ffff027224 */ /* 0x000fe400000e0602 */
[----:B-1----:R-:W-:Y:S01]  /*b2b0*/  FADD R15, R12, R15 ;  /* 0x0000000f0c0f7221 */ /* 0x002fe20000000000 */
[----:B--2---:R-:W-:-:S04]  /*b2c0*/  FADD R13, R23, R13 ;  /* 0x0000000d170d7221 */ /* 0x004fc80000000000 */
[----:B------:R-:W1:Y:S01]  /*b2d0*/  SHFL.BFLY PT, R12, R15, 0x1, 0x1f ;  /* 0x0c201f000f0c7f89 */ /* 0x000e6200000e0000 */
[----:B0-----:R-:W-:Y:S01]  /*b2e0*/  IMAD.SHL.U32 R169, R169, 0x40, RZ ;  /* 0x00000040a9a97824 */ /* 0x001fe200078e00ff */
[----:B------:R-:W0:Y:S02]  /*b2f0*/  LDC R23, c[0x0][0x254] ;  /* 0x00009500ff177b82 */ /* 0x000e240000000800 */
[----:B------:R-:W2:Y:S01]  /*b300*/  SHFL.BFLY PT, R21, R13, 0x1, 0x1f ;  /* 0x0c201f000d157f89 */ /* 0x000ea200000e0000 */
[----:B------:R-:W-:-:S05]  /*b310*/  VIADD R169, R169, 0x40 ;  /* 0x00000040a9a97836 */ /* 0x000fca0000000000 */
[----:B------:R-:W-:-:S04]  /*b320*/  ISETP.GE.U32.AND P0, PT, R178, R169, PT ;  /* 0x000000a9b200720c */ /* 0x000fc80003f06070 */
[----:B------:R-:W-:Y:S01]  /*b330*/  ISETP.GE.U32.AND.EX P0, PT, R2, RZ, PT, P0 ;  /* 0x000000ff0200720c */ /* 0x000fe20003f06100 */
[----:B------:R-:W-:Y:S02]  /*b340*/  IMAD R14, R225, 0x20, R14 ;  /* 0x00000020e10e7824 */ /* 0x000fe400078e020e */
[----:B------:R-:W-:Y:S02]  /*b350*/  IMAD.MOV.U32 R179, RZ, RZ, R22 ;  /* 0x000000ffffb37224 */ /* 0x000fe400078e0016 */
[----:B-1----:R-:W-:Y:S01]  /*b360*/  FADD R12, R15, R12 ;  /* 0x0000000c0f0c7221 */ /* 0x002fe20000000000 */
[----:B--2---:R-:W-:-:S03]  /*b370*/  FADD R21, R13, R21 ;  /* 0x000000150d157221 */ /* 0x004fc60000000000 */
[----:B------:R-:W-:Y:S01]  /*b380*/  FFMA R217, R171, R217, R12 ;  /* 0x000000d9abd97223 */ /* 0x000fe2000000000c */
[----:B0-----:R-:W-:Y:S02]  /*b390*/  IMAD R0, R23, 0x20, R0 ;  /* 0x0000002017007824 */ /* 0x001fe400078e0200 */
[----:B------:R-:W-:Y:S01]  /*b3a0*/  FFMA R219, R172, R219, R21 ;  /* 0x000000dbacdb7223 */ /* 0x000fe20000000015 */
[--C-:B------:R-:W-:Y:S02]  /*b3b0*/  IMAD.MOV.U32 R13, RZ, RZ, R159.reuse ;  /* 0x000000ffff0d7224 */ /* 0x100fe400078e009f */
[----:B------:R-:W-:Y:S02]  /*b3c0*/  IMAD.MOV.U32 R12, RZ, RZ, R22 ;  /* 0x000000ffff0c7224 */ /* 0x000fe400078e0016 */
[----:B------:R-:W-:Y:S01]  /*b3d0*/  IMAD.MOV.U32 R15, RZ, RZ, R159 ;  /* 0x000000ffff0f7224 */ /* 0x000fe200078e009f */
[----:B------:R-:W-:Y:S02]  /*b3e0*/  WARPGROUP.DEPBAR.LE gsb0, 0x0 ;  /* 0x00008000000079c5 */ /* 0x000fe40000010000 */
[----:B------:R-:W-:Y:S05]  /*b3f0*/  @!P0 BRA `(.L_x_1) ;  /* 0xffffffb000448947 */ /* 0x000fea000383ffff */
.L_x_0:
[----:B------:R-:W0:Y:S01]  /*b400*/  S2R R168, SR_TID.X ;  /* 0x0000000000a87919 */ /* 0x000e220000002100 */
[----:B------:R-:W-:Y:S01]  /*b410*/  FSETP.GT.AND P0, PT, |R217|, 8.50705917302346158658e+37, PT ;  /* 0x7e800000d900780b */ /* 0x000fe20003f04200 */
[----:B------:R-:W-:Y:S01]  /*b420*/  FMUL R11, R130, 0.25 ;  /* 0x3e800000820b7820 */ /* 0x000fe20000400000 */
[----:B------:R-:W-:Y:S01]  /*b430*/  FSETP.GT.AND P1, PT, |R219|, 8.50705917302346158658e+37, PT ;  /* 0x7e800000db00780b */ /* 0x000fe20003f24200 */
[----:B------:R-:W1:Y:S01]  /*b440*/  S2R R21, SR_TID.X ;  /* 0x0000000000157919 */ /* 0x000e620000002100 */
[----:B------:R-:W-:Y:S01]  /*b450*/  FMUL R10, R139, 0.25 ;  /* 0x3e8000008b0a7820 */ /* 0x000fe20000400000 */
[----:B------:R-:W-:Y:S01]  /*b460*/  FSETP.GEU.AND P2, PT, R219, 1.175494350822287508e-38, PT ;  /* 0x00800000db00780b */ /* 0x000fe20003f4e000 */
[----:B------:R-:W-:Y:S01]  /*b470*/  FMUL R16, R29, 0.25 ;  /* 0x3e8000001d107820 */ /* 0x000fe20000400000 */
[----:B------:R-:W2:Y:S01]  /*b480*/  S2R R22, SR_CgaCtaId ;  /* 0x0000000000167919 */ /* 0x000ea20000008800 */
[----:B------:R-:W-:Y:S01]  /*b490*/  FSEL R130, R11, R130, P0 ;  /* 0x000000820b827208 */ /* 0x000fe20000000000 */
[----:B------:R-:W-:Y:S01]  /*b4a0*/  FMUL R11, R110, 0.25 ;  /* 0x3e8000006e0b7820 */ /* 0x000fe20000400000 */
[----:B------:R-:W-:Y:S01]  /*b4b0*/  FSEL R139, R10, R139, P0 ;  /* 0x0000008b0a8b7208 */ /* 0x000fe20000000000 */
[----:B------:R-:W-:Y:S01]  /*b4c0*/  FMUL R10, R119, 0.25 ;  /* 0x3e800000770a7820 */ /* 0x000fe20000400000 */
[----:B------:R-:W-:Y:S01]  /*b4d0*/  FSETP.GEU.AND P4, PT, |R217|, 1.175494350822287508e-38, PT ;  /* 0x00800000d900780b */ /* 0x000fe20003f8e200 */
[----:B------:R-:W-:Y:S01]  /*b4e0*/  FMUL R17, R28, 0.25 ;  /* 0x3e8000001c117820 */ /* 0x000fe20000400000 */
[----:B------:R-:W-:Y:S01]  /*b4f0*/  FSEL R110, R11, R110, P0 ;  /* 0x0000006e0b6e7208 */ /* 0x000fe20000000000 */
[----:B------:R-:W-:Y:S01]  /*b500*/  FMUL R11, R90, 0.25 ;  /* 0x3e8000005a0b7820 */ /* 0x000fe20000400000 */
[----:B------:R-:W-:Y:S01]  /*b510*/  FSEL R119, R10, R119, P0 ;  /* 0x000000770a777208 */ /* 0x000fe20000000000 */
[----:B------:R-:W-:Y:S01]  /*b520*/  FMUL R10, R99, 0.25 ;  /* 0x3e800000630a7820 */ /* 0x000fe20000400000 */
[----:B------:R-:W-:Y:S01]  /*b530*/  FSETP.GEU.AND P3, PT, R217, 1.175494350822287508e-38, PT ;  /* 0x00800000d900780b */ /* 0x000fe20003f6e000 */
[----:B------:R-:W-:Y:S01]  /*b540*/  FMUL R18, R25, 0.25 ;  /* 0x3e80000019127820 */ /* 0x000fe20000400000 */
[----:B------:R-:W-:Y:S01]  /*b550*/  FSEL R90, R11, R90, P0 ;  /* 0x0000005a0b5a7208 */ /* 0x000fe20000000000 */
[----:B------:R-:W-:Y:S01]  /*b560*/  FMUL R11, R70, 0.25 ;  /* 0x3e800000460b7820 */ /* 0x000fe20000400000 */
[----:B------:R-:W-:Y:S01]  /*b570*/  FSEL R99, R10, R99, P0 ;  /* 0x000000630a637208 */ /* 0x000fe20000000000 */
[----:B------:R-:W-:Y:S01]  /*b580*/  FMUL R10, R79, 0.25 ;  /* 0x3e8000004f0a7820 */ /* 0x000fe20000400000 */
[----:B------:R-:W-:Y:S01]  /*b590*/  FSEL R29, R16, R29, P1 ;  /* 0x0000001d101d7208 */ /* 0x000fe20000800000 */
[----:B------:R-:W-:Y:S01]  /*b5a0*/  @!P4 FMUL R90, R90, 16777216 ;  /* 0x4b8000005a5ac820 */ /* 0x000fe20000400000 */
[----:B------:R-:W-:Y:S01]  /*b5b0*/  FSEL R70, R11, R70, P0 ;  /* 0x000000460b467208 */ /* 0x000fe20000000000 */
[----:B------:R-:W-:Y:S01]  /*b5c0*/  FMUL R11, R50, 0.25 ;  /* 0x3e800000320b7820 */ /* 0x000fe20000400000 */
[----:B------:R-:W-:Y:S01]  /*b5d0*/  FSEL R79, R10, R79, P0 ;  /* 0x0000004f0a4f7208 */ /* 0x000fe20000000000 */
[----:B------:R-:W-:Y:S01]  /*b5e0*/  FMUL R10, R59, 0.25 ;  /* 0x3e8000003b0a7820 */ /* 0x000fe20000400000 */
[----:B------:R-:W-:Y:S01]  /*b5f0*/  FSEL R28, R17, R28, P1 ;  /* 0x0000001c111c7208 */ /* 0x000fe20000800000 */
[C---:B0-----:R-:W-:Y:S01]  /*b600*/  IMAD.SHL.U32 R0, R168.reuse, 0x200, RZ ;  /* 0x00000200a8007824 */ /* 0x041fe200078e00ff */
[C---:B------:R-:W-:Y:S01]  /*b610*/  LOP3.LUT R3, R168.reuse, 0x1c, RZ, 0xc0, !PT ;  /* 0x0000001ca8037812 */ /* 0x040fe200078ec0ff */
[C---:B------:R-:W-:Y:S01]  /*b620*/  IMAD.SHL.U32 R2, R168.reuse, 0x800, RZ ;  /* 0x00000800a8027824 */ /* 0x040fe200078e00ff */
[C---:B------:R-:W-:Y:S01]  /*b630*/  LOP3.LUT R4, R168.reuse, 0x60, RZ, 0xc0, !PT ;  /* 0x00000060a8047812 */ /* 0x040fe200078ec0ff */
[----:B------:R-:W-:Y:S01]  /*b640*/  IMAD.SHL.U32 R5, R168, 0x10, RZ ;  /* 0x00000010a8057824 */ /* 0x000fe200078e00ff */
[----:B-1----:R-:W-:Y:S01]  /*b650*/  LOP3.LUT R21, R21, 0x3, RZ, 0xc0, !PT ;  /* 0x0000000315157812 */ /* 0x002fe200078ec0ff */
[----:B------:R-:W-:Y:S01]  /*b660*/  @!P4 FMUL R79, R79, 16777216 ;  /* 0x4b8000004f4fc820 */ /* 0x000fe20000400000 */
[----:B------:R-:W-:Y:S01]  /*b670*/  LOP3.LUT R0, R0, 0x3000, RZ, 0xc0, !PT ;  /* 0x0000300000007812 */ /* 0x000fe200078ec0ff */
[----:B------:R-:W-:Y:S01]  /*b680*/  IMAD R3, R4, 0x2, R3 ;  /* 0x0000000204037824 */ /* 0x000fe200078e0203 */
[----:B------:R-:W-:Y:S01]  /*b690*/  LOP3.LUT R2, R2, 0x3000, RZ, 0xc0, !PT ;  /* 0x0000300002027812 */ /* 0x000fe200078ec0ff */
[----:B------:R-:W-:Y:S01]  /*b6a0*/  @!P4 FMUL R99, R99, 16777216 ;  /* 0x4b8000006363c820 */ /* 0x000fe20000400000 */
[----:B------:R-:W-:Y:S01]  /*b6b0*/  LOP3.LUT R6, R168, 0x80, RZ, 0xc0, !PT ;  /* 0x00000080a8067812 */ /* 0x000fe200078ec0ff */
[----:B------:R-:W-:Y:S01]  /*b6c0*/  IMAD R0, R21, 0x20, R0 ;  /* 0x0000002015007824 */ /* 0x000fe200078e0200 */
[----:B------:R-:W-:Y:S01]  /*b6d0*/  MOV R21, 0x400 ;  /* 0x0000040000157802 */ /* 0x000fe20000000f00 */
[----:B------:R-:W-:Y:S01]  /*b6e0*/  IMAD.SHL.U32 R3, R3, 0x4, RZ ;  /* 0x0000000403037824 */ /* 0x000fe200078e00ff */
[----:B------:R-:W-:Y:S01]  /*b6f0*/  LOP3.LUT R5, R2, 0x7f0, R5, 0xf8, !PT ;  /* 0x000007f002057812 */ /* 0x000fe200078ef805 */
[C---:B------:R-:W-:Y:S01]  /*b700*/  IMAD.SHL.U32 R2, R168.reuse, 0x4, RZ ;  /* 0x00000004a8027824 */ /* 0x040fe200078e00ff */
[----:B------:R-:W-:Y:S01]  /*b710*/  LOP3.LUT R9, R168, 0x7, RZ, 0xc0, !PT ;  /* 0x00000007a8097812 */ /* 0x000fe200078ec0ff */
[----:B------:R-:W-:Y:S01]  /*b720*/  @!P4 FMUL R110, R110, 16777216 ;  /* 0x4b8000006e6ec820 */ /* 0x000fe20000400000 */
[----:B------:R-:W-:Y:S01]  /*b730*/  LOP3.LUT R3, R0, R3, RZ, 0x3c, !PT ;  /* 0x0000000300037212 */ /* 0x000fe200078e3cff */
[----:B------:R-:W-:Y:S01]  /*b740*/  IMAD.SHL.U32 R0, R168, 0x2, RZ ;  /* 0x00000002a8007824 */ /* 0x000fe200078e00ff */
[----:B--2---:R-:W-:Y:S01]  /*b750*/  LEA R21, R22, R21, 0x18 ;  /* 0x0000001516157211 */ /* 0x004fe200078ec0ff */
[----:B------:R-:W-:Y:S01]  /*b760*/  @!P4 FMUL R130, R130, 16777216 ;  /* 0x4b8000008282c820 */ /* 0x000fe20000400000 */
[----:B------:R-:W-:Y:S01]  /*b770*/  SHF.R.U32.HI R4, RZ, 0x1, R168 ;  /* 0x00000001ff047819 */ /* 0x000fe200000116a8 */
[----:B------:R-:W-:Y:S01]  /*b780*/  @!P4 FMUL R70, R70, 16777216 ;  /* 0x4b8000004646c820 */ /* 0x000fe20000400000 */
[----:B------:R-:W-:Y:S01]  /*b790*/  LOP3.LUT R7, R2, 0xc0, RZ, 0xc0, !PT ;  /* 0x000000c002077812 */ /* 0x000fe200078ec0ff */
[--C-:B------:R-:W-:Y:S01]  /*b7a0*/  IMAD R9, R9, 0x8, R21.reuse ;  /* 0x0000000809097824 */ /* 0x100fe200078e0215 */
[----:B------:R-:W-:Y:S01]  /*b7b0*/  LOP3.LUT R8, R4, 0x4, RZ, 0xc0, !PT ;  /* 0x0000000404087812 */ /* 0x000fe200078ec0ff */
[----:B------:R-:W-:Y:S01]  /*b7c0*/  IMAD R2, R6, 0x10, R21 ;  /* 0x0000001006027824 */ /* 0x000fe200078e0215 */
[----:B------:R-:W-:Y:S01]  /*b7d0*/  SHF.R.U32.HI R4, RZ, 0x2, R6 ;  /* 0x00000002ff047819 */ /* 0x000fe20000011606 */
[----:B------:R-:W-:Y:S01]  /*b7e0*/  @!P4 FMUL R139, R139, 16777216 ;  /* 0x4b8000008b8bc820 */ /* 0x000fe20000400000 */
[----:B------:R-:W-:Y:S01]  /*b7f0*/  LOP3.LUT R6, R0, 0xf8, RZ, 0xc0, !PT ;  /* 0x000000f800067812 */ /* 0x000fe200078ec0ff */
[----:B------:R-:W-:Y:S01]  /*b800*/  BAR.SYNC.DEFER_BLOCKING 0x0 ;  /* 0x0000000000007b1d */ /* 0x000fe20000010000 */
[----:B------:R-:W-:Y:S01]  /*b810*/  LOP3.LUT R4, R5, R4, RZ, 0x3c, !PT ;  /* 0x0000000405047212 */ /* 0x000fe200078e3cff */
[----:B------:R-:W-:Y:S01]  /*b820*/  IMAD.IADD R5, R3, 0x1, R2 ;  /* 0x0000000103057824 */ /* 0x000fe200078e0202 */
[----:B------:R-:W-:Y:S01]  /*b830*/  IADD3 R0, R8, R9, R7 ;  /* 0x0000000908007210 */ /* 0x000fe20007ffe007 */
[----:B------:R-:W-:-:S02]  /*b840*/  IMAD.IADD R2, R21, 0x1, R6 ;  /* 0x0000000115027824 */ /* 0x000fc400078e0206 */
[----:B------:R-:W-:Y:S01]  /*b850*/  FMUL R7, R150, 0.25 ;  /* 0x3e80000096077820 */ /* 0x000fe20000400000 */
[----:B------:R-:W-:Y:S01]  /*b860*/  FMUL R6, R151, 0.25 ;  /* 0x3e80000097067820 */ /* 0x000fe20000400000 */
[----:B------:R-:W-:Y:S01]  /*b870*/  FMUL R8, R143, 0.25 ;  /* 0x3e8000008f087820 */ /* 0x000fe20000400000 */
[----:B------:R-:W-:Y:S01]  /*b880*/  FMUL R9, R26, 0.25 ;  /* 0x3e8000001a097820 */ /* 0x000fe20000400000 */
[----:B------:R-:W-:Y:S01]  /*b890*/  FSEL R50, R11, R50, P0 ;  /* 0x000000320b327208 */ /* 0x000fe20000000000 */
        /* <DEDUP_REMOVED lines=202> */
[----:B------:R-:W-:Y:S01]  /*c540*/  FMUL R6, R219, 8388608 ;  /* 0x4b000000db067820 */ /* 0x000fe20000400000 */
[----:B------:R-:W-:Y:S01]  /*c550*/  FSEL R125, R10, R125, P1 ;  /* 0x0000007d0a7d7208 */ /* 0x000fe20000800000 */
[----:B------:R-:W-:Y:S01]  /*c560*/  FMUL R10, R105, 0.25 ;  /* 0x3e800000690a7820 */ /* 0x000fe20000400000 */
[----:B------:R-:W-:Y:S01]  /*c570*/  FSEL R36, R11, R36, P1 ;  /* 0x000000240b247208 */ /* 0x000fe20000800000 */
[----:B------:R-:W-:Y:S01]  /*c580*/  @!P4 FMUL R35, R35, 16777216 ;  /* 0x4b8000002323c820 */ /* 0x000fe20000400000 */
[----:B------:R-:W-:Y:S01]  /*c590*/  FSEL R32, R7, R32, P1 ;  /* 0x0000002007207208 */ /* 0x000fe20000800000 */
[----:B------:R-:W-:Y:S01]  /*c5a0*/  @!P4 FMUL R34, R34, 16777216 ;  /* 0x4b8000002222c820 */ /* 0x000fe20000400000 */
[----:B------:R-:W-:Y:S01]  /*c5b0*/  FSEL R80, R9, R80, P1 ;  /* 0x0000005009507208 */ /* 0x000fe20000800000 */
[----:B------:R-:W-:Y:S01]  /*c5c0*/  FMUL R9, R68, 0.25 ;  /* 0x3e80000044097820 */ /* 0x000fe20000400000 */
[----:B------:R-:W-:Y:S01]  /*c5d0*/  FSEL R49, R8, R49, P1 ;  /* 0x0000003108317208 */ /* 0x000fe20000800000 */
[----:B------:R-:W-:Y:S01]  /*c5e0*/  FMUL R8, R37, 0.25 ;  /* 0x3e80000025087820 */ /* 0x000fe20000400000 */
[----:B------:R-:W-:Y:S01]  /*c5f0*/  FSEL R7, R6, R219, !P2 ;  /* 0x000000db06077208 */ /* 0x000fe20005000000 */
[----:B------:R-:W-:Y:S01]  /*c600*/  @!P4 FMUL R26, R26, 16777216 ;  /* 0x4b8000001a1ac820 */ /* 0x000fe20000400000 */
[----:B------:R-:W-:Y:S01]  /*c610*/  FSEL R11, RZ, -23, P2 ;  /* 0xc1b80000ff0b7808 */ /* 0x000fe20001000000 */
[----:B------:R-:W-:Y:S01]  /*c620*/  @!P4 FMUL R31, R31, 16777216 ;  /* 0x4b8000001f1fc820 */ /* 0x000fe20000400000 */
[C---:B------:R-:W-:Y:S01]  /*c630*/  FSETP.GEU.AND P2, PT, |R219|.reuse, 1.175494350822287508e-38, PT ;  /* 0x00800000db00780b */ /* 0x040fe20003f4e200 */
[----:B------:R-:W-:Y:S01]  /*c640*/  @P1 FMUL R219, R219, 0.25 ;  /* 0x3e800000dbdb1820 */ /* 0x000fe20000400000 */
        /* <DEDUP_REMOVED lines=9> */
[----:B------:R-:W-:Y:S01]  /*c6e0*/  FMUL R9, R48, 0.25 ;  /* 0x3e80000030097820 */ /* 0x000fe20000400000 */
[----:B------:R-:W-:Y:S01]  /*c6f0*/  FSEL R6, R8, R217, !P3 ;  /* 0x000000d908067208 */ /* 0x000fe20005800000 */
[----:B------:R-:W-:Y:S01]  /*c700*/  @P0 FMUL R217, R217, 0.25 ;  /* 0x3e800000d9d90820 */ /* 0x000fe20000400000 */
[----:B------:R-:W-:Y:S01]  /*c710*/  @!P2 FMUL R219, R219, 16777216 ;  /* 0x4b800000dbdba820 */ /* 0x000fe20000400000 */
[----:B------:R-:W-:Y:S01]  /*c720*/  FSEL R65, R10, R65, P1 ;  /* 0x000000410a417208 */ /* 0x000fe20000800000 */
[----:B------:R-:W-:Y:S01]  /*c730*/  FMUL R10, R45, 0.25 ;  /* 0x3e8000002d0a7820 */ /* 0x000fe20000400000 */
[----:B------:R-:W-:Y:S01]  /*c740*/  @!P4 FMUL R217, R217, 16777216 ;  /* 0x4b800000d9d9c820 */ /* 0x000fe20000400000 */
[----:B------:R-:W-:Y:S01]  /*c750*/  FSEL R48, R9, R48, P1 ;  /* 0x0000003009307208 */ /* 0x000fe20000800000 */
[----:B------:R-:W-:Y:S01]  /*c760*/  FMUL R9, R40, 0.25 ;  /* 0x3e80000028097820 */ /* 0x000fe20000400000 */
[----:B------:R-:W0:Y:S01]  /*c770*/  MUFU.RCP R219, R219 ;  /* 0x000000db00db7308 */ /* 0x000e220000001000 */
[----:B------:R-:W-:Y:S01]  /*c780*/  FSEL R45, R10, R45, P1 ;  /* 0x0000002d0a2d7208 */ /* 0x000fe20000800000 */
[----:B------:R-:W-:Y:S01]  /*c790*/  FMUL R10, R33, 0.25 ;  /* 0x3e800000210a7820 */ /* 0x000fe20000400000 */
[----:B------:R-:W-:Y:S01]  /*c7a0*/  VIADD R8, R7, 0xc0cafb0d ;  /* 0xc0cafb0d07087836 */ /* 0x000fe20000000000 */
[----:B------:R-:W-:Y:S01]  /*c7b0*/  FSEL R40, R9, R40, P1 ;  /* 0x0000002809287208 */ /* 0x000fe20000800000 */
[----:B------:R-:W-:Y:S01]  /*c7c0*/  VIADD R9, R6, 0xc0cafb0d ;  /* 0xc0cafb0d06097836 */ /* 0x000fe20000000000 */
[----:B------:R-:W-:Y:S01]  /*c7d0*/  FSEL R25, R18, R25, P1 ;  /* 0x0000001912197208 */ /* 0x000fe20000800000 */
[----:B------:R-:W-:Y:S01]  /*c7e0*/  @!P2 FMUL R24, R24, 16777216 ;  /* 0x4b8000001818a820 */ /* 0x000fe20000400000 */
[----:B------:R-:W1:Y:S01]  /*c7f0*/  MUFU.RCP R217, R217 ;  /* 0x000000d900d97308 */ /* 0x000e620000001000 */
[----:B------:R-:W-:Y:S01]  /*c800*/  FSEL R33, R10, R33, P1 ;  /* 0x000000210a217208 */ /* 0x000fe20000800000 */
[----:B------:R-:W-:Y:S01]  /*c810*/  @!P2 FMUL R32, R32, 16777216 ;  /* 0x4b8000002020a820 */ /* 0x000fe20000400000 */
[----:B------:R-:W-:Y:S01]  /*c820*/  LOP3.LUT R8, R8, 0xff800000, RZ, 0xc0, !PT ;  /* 0xff80000008087812 */ /* 0x000fe200078ec0ff */
[----:B------:R-:W-:Y:S01]  /*c830*/  @!P2 FMUL R29, R29, 16777216 ;  /* 0x4b8000001d1da820 */ /* 0x000fe20000400000 */
[----:B------:R-:W-:Y:S01]  /*c840*/  LOP3.LUT R9, R9, 0xff800000, RZ, 0xc0, !PT ;  /* 0xff80000009097812 */ /* 0x000fe200078ec0ff */
[----:B------:R-:W-:Y:S01]  /*c850*/  @!P2 FMUL R33, R33, 16777216 ;  /* 0x4b8000002121a820 */ /* 0x000fe20000400000 */
[----:B------:R-:W-:Y:S01]  /*c860*/  I2FP.F32.S32 R10, R8 ;  /* 0x00000008000a7245 */ /* 0x000fe20000201400 */
[----:B------:R-:W-:Y:S01]  /*c870*/  @!P2 FMUL R28, R28, 16777216 ;  /* 0x4b8000001c1ca820 */ /* 0x000fe20000400000 */
[----:B------:R-:W-:Y:S01]  /*c880*/  @!P2 FMUL R25, R25, 16777216 ;  /* 0x4b8000001919a820 */ /* 0x000fe20000400000 */
[----:B------:R-:W-:Y:S01]  /*c890*/  FSEL R14, RZ, -23, P3 ;  /* 0xc1b80000ff0e7808 */ /* 0x000fe20001800000 */
[----:B------:R-:W-:Y:S01]  /*c8a0*/  @!P2 FMUL R49, R49, 16777216 ;  /* 0x4b8000003131a820 */ /* 0x000fe20000400000 */
[----:B------:R-:W-:Y:S01]  /*c8b0*/  I2FP.F32.S32 R15, R9 ;  /* 0x00000009000f7245 */ /* 0x000fe20000201400 */
[----:B------:R-:W-:Y:S01]  /*c8c0*/  @!P2 FMUL R48, R48, 16777216 ;  /* 0x4b8000003030a820 */ /* 0x000fe20000400000 */
[----:B------:R-:W-:Y:S01]  /*c8d0*/  @!P2 FMUL R45, R45, 16777216 ;  /* 0x4b8000002d2da820 */ /* 0x000fe20000400000 */
[----:B------:R-:W-:Y:S01]  /*c8e0*/  @!P2 FMUL R44, R44, 16777216 ;  /* 0x4b8000002c2ca820 */ /* 0x000fe20000400000 */
[----:B------:R-:W-:Y:S01]  /*c8f0*/  @!P2 FMUL R41, R41, 16777216 ;  /* 0x4b8000002929a820 */ /* 0x000fe20000400000 */
[----:B------:R-:W-:Y:S01]  /*c900*/  @!P2 FMUL R40, R40, 16777216 ;  /* 0x4b8000002828a820 */ /* 0x000fe20000400000 */
[----:B------:R-:W-:Y:S01]  /*c910*/  @!P2 FMUL R53, R53, 16777216 ;  /* 0x4b8000003535a820 */ /* 0x000fe20000400000 */
[----:B------:R-:W-:Y:S01]  /*c920*/  @!P2 FMUL R52, R52, 16777216 ;  /* 0x4b8000003434a820 */ /* 0x000fe20000400000 */
[C---:B0-----:R-:W-:Y:S01]  /*c930*/  FMUL R25, R219.reuse, R25 ;  /* 0x00000019db197220 */ /* 0x041fe20000400000 */
[C---:B------:R-:W-:Y:S01]  /*c940*/  FMUL R24, R219.reuse, R24 ;  /* 0x00000018db187220 */ /* 0x040fe20000400000 */
[C---:B------:R-:W-:Y:S01]  /*c950*/  FMUL R29, R219.reuse, R29 ;  /* 0x0000001ddb1d7220 */ /* 0x040fe20000400000 */
[C---:B------:R-:W-:Y:S01]  /*c960*/  FMUL R28, R219.reuse, R28 ;  /* 0x0000001cdb1c7220 */ /* 0x040fe20000400000 */
[C---:B------:R-:W-:Y:S01]  /*c970*/  FMUL R33, R219.reuse, R33 ;  /* 0x00000021db217220 */ /* 0x040fe20000400000 */
[C---:B------:R-:W-:Y:S01]  /*c980*/  FMUL R32, R219.reuse, R32 ;  /* 0x00000020db207220 */ /* 0x040fe20000400000 */
[----:B------:R-:W-:Y:S01]  /*c990*/  FFMA.FTZ R11, R10, 1.1920928955078125e-07, R11 ;  /* 0x340000000a0b7823 */ /* 0x000fe2000001000b */
[C---:B------:R-:W-:Y:S01]  /*c9a0*/  FMUL R49, R219.reuse, R49 ;  /* 0x00000031db317220 */ /* 0x040fe20000400000 */
[C---:B------:R-:W-:Y:S01]  /*c9b0*/  FMUL R48, R219.reuse, R48 ;  /* 0x00000030db307220 */ /* 0x040fe20000400000 */
[C---:B------:R-:W-:Y:S01]  /*c9c0*/  FMUL R45, R219.reuse, R45 ;  /* 0x0000002ddb2d7220 */ /* 0x040fe20000400000 */
[C---:B------:R-:W-:Y:S01]  /*c9d0*/  FMUL R44, R219.reuse, R44 ;  /* 0x0000002cdb2c7220 */ /* 0x040fe20000400000 */
[C---:B------:R-:W-:Y:S01]  /*c9e0*/  FMUL R41, R219.reuse, R41 ;  /* 0x00000029db297220 */ /* 0x040fe20000400000 */
[----:B------:R-:W-:Y:S01]  /*c9f0*/  FMUL R40, R219, R40 ;  /* 0x00000028db287220 */ /* 0x000fe20000400000 */
[----:B------:R-:W-:Y:S01]  /*ca00*/  LOP3.LUT R3, R4, 0x40, RZ, 0x3c, !PT ;  /* 0x0000004004037812 */ /* 0x000fe200078e3cff */
[----:B------:R-:W-:Y:S01]  /*ca10*/  FFMA.FTZ R10, R15, 1.1920928955078125e-07, R14 ;  /* 0x340000000f0a7823 */ /* 0x000fe2000001000e */
[----:B------:R-:W-:Y:S01]  /*ca20*/  @!P2 FMUL R65, R65, 16777216 ;  /* 0x4b8000004141a820 */ /* 0x000fe20000400000 */
[----:B------:R-:W-:Y:S01]  /*ca30*/  @!P2 FMUL R64, R64, 16777216 ;  /* 0x4b8000004040a820 */ /* 0x000fe20000400000 */
[----:B------:R-:W-:Y:S01]  /*ca40*/  @!P2 FMUL R61, R61, 16777216 ;  /* 0x4b8000003d3da820 */ /* 0x000fe20000400000 */
[----:B------:R-:W-:Y:S01]  /*ca50*/  @!P2 FMUL R60, R60, 16777216 ;  /* 0x4b8000003c3ca820 */ /* 0x000fe20000400000 */
[----:B------:R-:W-:Y:S01]  /*ca60*/  @!P2 FMUL R57, R57, 16777216 ;  /* 0x4b8000003939a820 */ /* 0x000fe20000400000 */
[----:B------:R-:W-:Y:S01]  /*ca70*/  @!P2 FMUL R56, R56, 16777216 ;  /* 0x4b8000003838a820 */ /* 0x000fe20000400000 */
[C---:B-1----:R-:W-:Y:S01]  /*ca80*/  FMUL R35, R217.reuse, R35 ;  /* 0x00000023d9237220 */ /* 0x042fe20000400000 */
[----:B------:R-:W-:Y:S01]  /*ca90*/  FMUL R34, R217, R34 ;  /* 0x00000022d9227220 */ /* 0x000fe20000400000 */
[----:B------:R-:W-:Y:S01]  /*caa0*/  @!P2 FMUL R81, R81, 16777216 ;  /* 0x4b8000005151a820 */ /* 0x000fe20000400000 */
[----:B------:R-:W-:Y:S01]  /*cab0*/  @!P2 FMUL R80, R80, 16777216 ;  /* 0x4b8000005050a820 */ /* 0x000fe20000400000 */
[----:B------:R-:W-:Y:S01]  /*cac0*/  @!P2 FMUL R77, R77, 16777216 ;  /* 0x4b8000004d4da820 */ /* 0x000fe20000400000 */
[----:B------:R-:W-:Y:S01]  /*cad0*/  @!P2 FMUL R76, R76, 16777216 ;  /* 0x4b8000004c4ca820 */ /* 0x000fe20000400000 */
[----:B------:R-:W-:Y:S01]  /*cae0*/  @!P2 FMUL R73, R73, 16777216 ;  /* 0x4b8000004949a820 */ /* 0x000fe20000400000 */
[----:B------:R-:W-:Y:S01]  /*caf0*/  @!P2 FMUL R72, R72, 16777216 ;  /* 0x4b8000004848a820 */ /* 0x000fe20000400000 */
[----:B------:R-:W-:Y:S01]  /*cb00*/  @!P2 FMUL R69, R69, 16777216 ;  /* 0x4b8000004545a820 */ /* 0x000fe20000400000 */
[----:B------:R-:W-:Y:S01]  /*cb10*/  @!P2 FMUL R68, R68, 16777216 ;  /* 0x4b8000004444a820 */ /* 0x000fe20000400000 */
[C---:B------:R-:W-:Y:S01]  /*cb20*/  FMUL R15, R219.reuse, R53 ;  /* 0x00000035db0f7220 */ /* 0x040fe20000400000 */
        /* <DEDUP_REMOVED lines=11> */
[----:B------:R-:W-:Y:S01]  /*cbe0*/  F2FP.SATFINITE.E4M3.F32.PACK_AB_MERGE_C R24, R25, R24, RZ ;  /* 0x000000181918723e */ /* 0x000fe200048070ff */
[----:B------:R-:W-:Y:S01]  /*cbf0*/  FMUL R65, R219, R65 ;  /* 0x00000041db417220 */ /* 0x000fe20000400000 */
[----:B------:R-:W-:Y:S01]  /*cc00*/  F2FP.SATFINITE.E4M3.F32.PACK_AB_MERGE_C R28, R29, R28, RZ ;  /* 0x0000001c1d1c723e */ /* 0x000fe200048070ff */
[----:B------:R-:W-:Y:S01]  /*cc10*/  FMUL R64, R219, R64 ;  /* 0x00000040db407220 */ /* 0x000fe20000400000 */
[----:B------:R-:W-:Y:S01]  /*cc20*/  F2FP.SATFINITE.E4M3.F32.PACK_AB_MERGE_C R32, R33, R32, RZ ;  /* 0x000000202120723e */ /* 0x000fe200048070ff */
[C---:B------:R-:W-:Y:S01]  /*cc30*/  FMUL R61, R219.reuse, R61 ;  /* 0x0000003ddb3d7220 */ /* 0x040fe20000400000 */
[C---:B------:R-:W-:Y:S01]  /*cc40*/  FMUL R60, R219.reuse, R60 ;  /* 0x0000003cdb3c7220 */ /* 0x040fe20000400000 */
[C---:B------:R-:W-:Y:S01]  /*cc50*/  FMUL R57, R219.reuse, R57 ;  /* 0x00000039db397220 */ /* 0x040fe20000400000 */
[----:B------:R-:W-:Y:S01]  /*cc60*/  FMUL R56, R219, R56 ;  /* 0x00000038db387220 */ /* 0x000fe20000400000 */
[----:B------:R-:W-:Y:S01]  /*cc70*/  F2FP.SATFINITE.E4M3.F32.PACK_AB_MERGE_C R40, R41, R40, RZ ;  /* 0x000000282928723e */ /* 0x000fe200048070ff */
[----:B------:R-:W-:Y:S01]  /*cc80*/  IMAD.IADD R4, R21, 0x1, R4 ;  /* 0x0000000115047824 */ /* 0x000fe200078e0204 */
[----:B------:R-:W-:Y:S01]  /*cc90*/  F2FP.SATFINITE.E4M3.F32.PACK_AB_MERGE_C R44, R45, R44, RZ ;  /* 0x0000002c2d2c723e */ /* 0x000fe200048070ff */
[----:B------:R-:W-:Y:S01]  /*cca0*/  IMAD.IADD R3, R21, 0x1, R3 ;  /* 0x0000000115037824 */ /* 0x000fe200078e0203 */
[----:B------:R-:W-:Y:S01]  /*ccb0*/  F2FP.SATFINITE.E4M3.F32.PACK_AB_MERGE_C R48, R49, R48, RZ ;  /* 0x000000303130723e */ /* 0x000fe200048070ff */
[----:B------:R-:W-:Y:S01]  /*ccc0*/  @!P2 FMUL R85, R85, 16777216 ;  /* 0x4b8000005555a820 */ /* 0x000fe20000400000 */
[----:B------:R-:W-:Y:S01]  /*ccd0*/  @!P2 FMUL R84, R84, 16777216 ;  /* 0x4b8000005454a820 */ /* 0x000fe20000400000 */
[C---:B------:R-:W-:Y:S01]  /*cce0*/  FMUL R81, R219.reuse, R81 ;  /* 0x00000051db517220 */ /* 0x040fe20000400000 */
[C---:B------:R-:W-:Y:S01]  /*ccf0*/  FMUL R80, R219.reuse, R80 ;  /* 0x00000050db507220 */ /* 0x040fe20000400000 */
[C---:B------:R-:W-:Y:S01]  /*cd00*/  FMUL R77, R219.reuse, R77 ;  /* 0x0000004ddb4d7220 */ /* 0x040fe20000400000 */
[C---:B------:R-:W-:Y:S01]  /*cd10*/  FMUL R76, R219.reuse, R76 ;  /* 0x0000004cdb4c7220 */ /* 0x040fe20000400000 */
[C---:B------:R-:W-:Y:S01]  /*cd20*/  FMUL R73, R219.reuse, R73 ;  /* 0x00000049db497220 */ /* 0x040fe20000400000 */
[C---:B------:R-:W-:Y:S01]  /*cd30*/  FMUL R72, R219.reuse, R72 ;  /* 0x00000048db487220 */ /* 0x040fe20000400000 */
[C---:B------:R-:W-:Y:S01]  /*cd40*/  FMUL R16, R219.reuse, R69 ;  /* 0x00000045db107220 */ /* 0x040fe20000400000 */
[----:B------:R-:W-:Y:S01]  /*cd50*/  FMUL R19, R219, R68 ;  /* 0x00000044db137220 */ /* 0x000fe20000400000 */
[C---:B------:R-:W-:Y:S01]  /*cd60*/  FMUL R31, R217.reuse, R31 ;  /* 0x0000001fd91f7220 */ /* 0x040fe20000400000 */
[C---:B------:R-:W-:Y:S01]  /*cd70*/  FMUL R30, R217.reuse, R30 ;  /* 0x0000001ed91e7220 */ /* 0x040fe20000400000 */
[C---:B------:R-:W-:Y:S01]  /*cd80*/  FMUL R27, R217.reuse, R27 ;  /* 0x0000001bd91b7220 */ /* 0x040fe20000400000 */
[----:B------:R-:W-:Y:S01]  /*cd90*/  FMUL R26, R217, R26 ;  /* 0x0000001ad91a7220 */ /* 0x000fe20000400000 */
[C---:B------:R-:W-:Y:S01]  /*cda0*/  FMUL R14, R219.reuse, R37 ;  /* 0x00000025db0e7220 */ /* 0x040fe20000400000 */
[----:B------:R-:W-:Y:S01]  /*cdb0*/  FMUL R21, R219, R36 ;  /* 0x00000024db157220 */ /* 0x000fe20000400000 */
[----:B------:R-:W-:Y:S01]  /*cdc0*/  F2FP.SATFINITE.E4M3.F32.PACK_AB_MERGE_C R34, R35, R34, RZ ;  /* 0x000000222322723e */ /* 0x000fe200048070ff */
[----:B------:R-:W-:Y:S01]  /*cdd0*/  @!P4 FMUL R67, R67, 16777216 ;  /* 0x4b8000004343c820 */ /* 0x000fe20000400000 */
[----:B------:R-:W-:Y:S01]  /*cde0*/  F2FP.SATFINITE.E4M3.F32.PACK_AB_MERGE_C R15, R15, R52, RZ ;  /* 0x000000340f0f723e */ /* 0x000fe200048070ff */
[----:B------:R-:W-:Y:S01]  /*cdf0*/  @!P4 FMUL R66, R66, 16777216 ;  /* 0x4b8000004242c820 */ /* 0x000fe20000400000 */
[----:B------:R-:W-:Y:S01]  /*ce00*/  @!P4 FMUL R63, R63, 16777216 ;  /* 0x4b8000003f3fc820 */ /* 0x000fe20000400000 */
[----:B------:R-:W-:Y:S01]  /*ce10*/  @!P4 FMUL R62, R62, 16777216 ;  /* 0x4b8000003e3ec820 */ /* 0x000fe20000400000 */
[----:B------:R-:W-:Y:S01]  /*ce20*/  @!P4 FMUL R59, R59, 16777216 ;  /* 0x4b8000003b3bc820 */ /* 0x000fe20000400000 */
[----:B------:R-:W-:Y:S01]  /*ce30*/  @!P4 FMUL R58, R58, 16777216 ;  /* 0x4b8000003a3ac820 */ /* 0x000fe20000400000 */
[C---:B------:R-:W-:Y:S01]  /*ce40*/  FMUL R51, R217.reuse, R51 ;  /* 0x00000033d9337220 */ /* 0x040fe20000400000 */
[C---:B------:R-:W-:Y:S01]  /*ce50*/  FMUL R50, R217.reuse, R50 ;  /* 0x00000032d9327220 */ /* 0x040fe20000400000 */
[C---:B------:R-:W-:Y:S01]  /*ce60*/  FMUL R47, R217.reuse, R47 ;  /* 0x0000002fd92f7220 */ /* 0x040fe20000400000 */
[C---:B------:R-:W-:Y:S01]  /*ce70*/  FMUL R46, R217.reuse, R46 ;  /* 0x0000002ed92e7220 */ /* 0x040fe20000400000 */
[C---:B------:R-:W-:Y:S01]  /*ce80*/  FMUL R43, R217.reuse, R43 ;  /* 0x0000002bd92b7220 */ /* 0x040fe20000400000 */
[----:B------:R-:W-:Y:S01]  /*ce90*/  FMUL R42, R217, R42 ;  /* 0x0000002ad92a7220 */ /* 0x000fe20000400000 */
[----:B------:R-:W-:Y:S01]  /*cea0*/  LOP3.LUT R35, R24, 0xffff, RZ, 0xc0, !PT ;  /* 0x0000ffff18237812 */ /* 0x000fe200078ec0ff */
[----:B------:R-:W-:Y:S01]  /*ceb0*/  @!P4 FMUL R83, R83, 16777216 ;  /* 0x4b8000005353c820 */ /* 0x000fe20000400000 */
[----:B------:R-:W-:Y:S01]  /*cec0*/  LOP3.LUT R52, R28, 0xffff, RZ, 0xc0, !PT ;  /* 0x0000ffff1c347812 */ /* 0x000fe200078ec0ff */
[----:B------:R-:W-:Y:S01]  /*ced0*/  @!P4 FMUL R82, R82, 16777216 ;  /* 0x4b8000005252c820 */ /* 0x000fe20000400000 */
[----:B------:R-:W-:Y:S01]  /*cee0*/  LOP3.LUT R68, R32, 0xffff, RZ, 0xc0, !PT ;  /* 0x0000ffff20447812 */ /* 0x000fe200078ec0ff */
        /* <DEDUP_REMOVED lines=18> */
[C---:B------:R-:W-:Y:S01]  /*d010*/  FMUL R17, R219.reuse, R85 ;  /* 0x00000055db117220 */ /* 0x040fe20000400000 */
[----:B------:R-:W-:Y:S01]  /*d020*/  FMUL R84, R219, R84 ;  /* 0x00000054db547220 */ /* 0x000fe20000400000 */
[----:B------:R-:W-:Y:S01]  /*d030*/  F2FP.SATFINITE.E4M3.F32.PACK_AB_MERGE_C R56, R57, R56, RZ ;  /* 0x000000383938723e */ /* 0x000fe200048070ff */
[----:B------:R-:W-:Y:S01]  /*d040*/  @!P4 FMUL R55, R55, 16777216 ;  /* 0x4b8000003737c820 */ /* 0x000fe20000400000 */
[----:B------:R-:W-:Y:S01]  /*d050*/  F2FP.SATFINITE.E4M3.F32.PACK_AB_MERGE_C R60, R61, R60, RZ ;  /* 0x0000003c3d3c723e */ /* 0x000fe200048070ff */
[----:B------:R-:W-:Y:S01]  /*d060*/  @!P4 FMUL R54, R54, 16777216 ;  /* 0x4b8000003636c820 */ /* 0x000fe20000400000 */
[----:B------:R-:W-:Y:S01]  /*d070*/  F2FP.SATFINITE.E4M3.F32.PACK_AB_MERGE_C R64, R65, R64, RZ ;  /* 0x000000404140723e */ /* 0x000fe200048070ff */
[C---:B------:R-:W-:Y:S01]  /*d080*/  FMUL R67, R217.reuse, R67 ;  /* 0x00000043d9437220 */ /* 0x040fe20000400000 */
[----:B------:R-:W-:Y:S01]  /*d090*/  F2FP.SATFINITE.E4M3.F32.PACK_AB_MERGE_C R16, R16, R19, RZ ;  /* 0x000000131010723e */ /* 0x000fe200048070ff */
[----:B------:R-:W-:Y:S01]  /*d0a0*/  FMUL R66, R217, R66 ;  /* 0x00000042d9427220 */ /* 0x000fe20000400000 */
[----:B------:R-:W-:Y:S01]  /*d0b0*/  F2FP.SATFINITE.E4M3.F32.PACK_AB_MERGE_C R72, R73, R72, RZ ;  /* 0x000000484948723e */ /* 0x000fe200048070ff */
[----:B------:R-:W-:Y:S01]  /*d0c0*/  FMUL R63, R217, R63 ;  /* 0x0000003fd93f7220 */ /* 0x000fe20000400000 */
[----:B------:R-:W-:Y:S01]  /*d0d0*/  F2FP.SATFINITE.E4M3.F32.PACK_AB_MERGE_C R76, R77, R76, RZ ;  /* 0x0000004c4d4c723e */ /* 0x000fe200048070ff */
[----:B------:R-:W-:Y:S01]  /*d0e0*/  FMUL R62, R217, R62 ;  /* 0x0000003ed93e7220 */ /* 0x000fe20000400000 */
[----:B------:R-:W-:Y:S01]  /*d0f0*/  F2FP.SATFINITE.E4M3.F32.PACK_AB_MERGE_C R80, R81, R80, RZ ;  /* 0x000000505150723e */ /* 0x000fe200048070ff */
[C---:B------:R-:W-:Y:S01]  /*d100*/  FMUL R59, R217.reuse, R59 ;  /* 0x0000003bd93b7220 */ /* 0x040fe20000400000 */
[----:B------:R-:W-:Y:S01]  /*d110*/  FMUL R58, R217, R58 ;  /* 0x0000003ad93a7220 */ /* 0x000fe20000400000 */
[----:B------:R-:W-:Y:S01]  /*d120*/  F2FP.SATFINITE.E4M3.F32.PACK_AB_MERGE_C R26, R27, R26, RZ ;  /* 0x0000001a1b1a723e */ /* 0x000fe200048070ff */
[----:B------:R-:W-:Y:S01]  /*d130*/  FMUL R83, R217, R83 ;  /* 0x00000053d9537220 */ /* 0x000fe20000400000 */
[----:B------:R-:W-:Y:S01]  /*d140*/  F2FP.SATFINITE.E4M3.F32.PACK_AB_MERGE_C R30, R31, R30, RZ ;  /* 0x0000001e1f1e723e */ /* 0x000fe200048070ff */
[C---:B------:R-:W-:Y:S01]  /*d150*/  FMUL R82, R217.reuse, R82 ;  /* 0x00000052d9527220 */ /* 0x040fe20000400000 */
[----:B------:R-:W-:Y:S01]  /*d160*/  F2FP.SATFINITE.E4M3.F32.PACK_AB_MERGE_C R14, R14, R21, RZ ;  /* 0x000000150e0e723e */ /* 0x000fe200048070ff */
[C---:B------:R-:W-:Y:S01]  /*d170*/  FMUL R79, R217.reuse, R79 ;  /* 0x0000004fd94f7220 */ /* 0x040fe20000400000 */
[--C-:B------:R-:W-:Y:S01]  /*d180*/  PRMT R19, R68, 0x3340, R1.reuse ;  /* 0x0000334044137816 */ /* 0x100fe20000000001 */
[----:B------:R-:W-:Y:S01]  /*d190*/  FMUL R78, R217, R78 ;  /* 0x0000004ed94e7220 */ /* 0x000fe20000400000 */
[----:B------:R-:W-:Y:S01]  /*d1a0*/  PRMT R18, R35, 0x3340, R52 ;  /* 0x0000334023127816 */ /* 0x000fe20000000034 */
        /* <DEDUP_REMOVED lines=14> */
[----:B------:R-:W-:Y:S01]  /*d290*/  F2FP.SATFINITE.E4M3.F32.PACK_AB_MERGE_C R42, R43, R42, RZ ;  /* 0x0000002a2b2a723e */ /* 0x000fe200048070ff */
[----:B------:R-:W-:Y:S01]  /*d2a0*/  @!P4 FMUL R98, R98, 16777216 ;  /* 0x4b8000006262c820 */ /* 0x000fe20000400000 */
[----:B------:R-:W-:Y:S01]  /*d2b0*/  F2FP.SATFINITE.E4M3.F32.PACK_AB_MERGE_C R46, R47, R46, RZ ;  /* 0x0000002e2f2e723e */ /* 0x000fe200048070ff */
[----:B------:R-:W-:Y:S01]  /*d2c0*/  @!P4 FMUL R95, R95, 16777216 ;  /* 0x4b8000005f5fc820 */ /* 0x000fe20000400000 */
[----:B------:R-:W-:Y:S01]  /*d2d0*/  F2FP.SATFINITE.E4M3.F32.PACK_AB_MERGE_C R50, R51, R50, RZ ;  /* 0x000000323332723e */ /* 0x000fe200048070ff */
[----:B------:R-:W-:Y:S01]  /*d2e0*/  @!P4 FMUL R94, R94, 16777216 ;  /* 0x4b8000005e5ec820 */ /* 0x000fe20000400000 */
[----:B------:R-:W-:Y:S01]  /*d2f0*/  PRMT R21, R156, 0x3340, R1 ;  /* 0x000033409c157816 */ /* 0x000fe20000000001 */
[----:B------:R-:W-:Y:S01]  /*d300*/  @!P4 FMUL R91, R91, 16777216 ;  /* 0x4b8000005b5bc820 */ /* 0x000fe20000400000 */
[----:B------:R-:W-:Y:S01]  /*d310*/  PRMT R20, R41, 0x3340, R152 ;  /* 0x0000334029147816 */ /* 0x000fe20000000098 */
        /* <DEDUP_REMOVED lines=22> */
[----:B------:R-:W-:Y:S01]  /*d480*/  F2FP.SATFINITE.E4M3.F32.PACK_AB_MERGE_C R17, R17, R84, RZ ;  /* 0x000000541111723e */ /* 0x000fe200048070ff */
[C---:B------:R-:W-:Y:S01]  /*d490*/  FMUL R145, R219.reuse, R145 ;  /* 0x00000091db917220 */ /* 0x040fe20000400000 */
[----:B------:R-:W-:Y:S01]  /*d4a0*/  LOP3.LUT R80, R80, 0xffff, RZ, 0xc0, !PT ;  /* 0x0000ffff50507812 */ /* 0x000fe200078ec0ff */
[C---:B------:R-:W-:Y:S01]  /*d4b0*/  FMUL R144, R219.reuse, R144 ;  /* 0x00000090db907220 */ /* 0x040fe20000400000 */
[----:B------:R-:W-:Y:S01]  /*d4c0*/  LOP3.LUT R72, R72, 0xffff, RZ, 0xc0, !PT ;  /* 0x0000ffff48487812 */ /* 0x000fe200078ec0ff */
[C---:B------:R-:W-:Y:S01]  /*d4d0*/  FMUL R141, R219.reuse, R141 ;  /* 0x0000008ddb8d7220 */ /* 0x040fe20000400000 */
[----:B------:R-:W-:Y:S01]  /*d4e0*/  LOP3.LUT R49, R76, 0xffff, RZ, 0xc0, !PT ;  /* 0x0000ffff4c317812 */ /* 0x000fe200078ec0ff */
[C---:B------:R-:W-:Y:S01]  /*d4f0*/  FMUL R140, R219.reuse, R140 ;  /* 0x0000008cdb8c7220 */ /* 0x040fe20000400000 */
[----:B------:R-:W-:Y:S01]  /*d500*/  PRMT R18, R18, 0x5410, R19 ;  /* 0x0000541012127816 */ /* 0x000fe20000000013 */
[C---:B------:R-:W-:Y:S01]  /*d510*/  FMUL R137, R219.reuse, R137 ;  /* 0x00000089db897220 */ /* 0x040fe20000400000 */
[----:B------:R-:W-:Y:S01]  /*d520*/  LOP3.LUT R43, R26, 0xffff, RZ, 0xc0, !PT ;  /* 0x0000ffff1a2b7812 */ /* 0x000fe200078ec0ff */
[----:B------:R-:W-:Y:S01]  /*d530*/  FMUL R136, R219, R136 ;  /* 0x00000088db887220 */ /* 0x000fe20000400000 */
[----:B------:R-:W-:Y:S01]  /*d540*/  LOP3.LUT R48, R30, 0xffff, RZ, 0xc0, !PT ;  /* 0x0000ffff1e307812 */ /* 0x000fe200078ec0ff */
[C---:B------:R-:W-:Y:S01]  /*d550*/  FMUL R99, R217.reuse, R99 ;  /* 0x00000063d9637220 */ /* 0x040fe20000400000 */
[----:B------:R-:W-:Y:S01]  /*d560*/  LOP3.LUT R84, R34, 0xffff, RZ, 0xc0, !PT ;  /* 0x0000ffff22547812 */ /* 0x000fe200078ec0ff */
[----:B------:R-:W-:Y:S01]  /*d570*/  FMUL R98, R217, R98 ;  /* 0x00000062d9627220 */ /* 0x000fe20000400000 */
[----:B------:R-:W-:Y:S01]  /*d580*/  F2FP.SATFINITE.E4M3.F32.PACK_AB_MERGE_C R58, R59, R58, RZ ;  /* 0x0000003a3b3a723e */ /* 0x000fe200048070ff */
[----:B------:R-:W-:Y:S01]  /*d590*/  FMUL R95, R217, R95 ;  /* 0x0000005fd95f7220 */ /* 0x000fe20000400000 */
[----:B------:R-:W-:Y:S01]  /*d5a0*/  F2FP.SATFINITE.E4M3.F32.PACK_AB_MERGE_C R62, R63, R62, RZ ;  /* 0x0000003e3f3e723e */ /* 0x000fe200048070ff */
[----:B------:R-:W-:Y:S01]  /*d5b0*/  FMUL R94, R217, R94 ;  /* 0x0000005ed95e7220 */ /* 0x000fe20000400000 */
[----:B------:R-:W-:Y:S01]  /*d5c0*/  F2FP.SATFINITE.E4M3.F32.PACK_AB_MERGE_C R66, R67, R66, RZ ;  /* 0x000000424342723e */ /* 0x000fe200048070ff */
[C---:B------:R-:W-:Y:S01]  /*d5d0*/  FMUL R91, R217.reuse, R91 ;  /* 0x0000005bd95b7220 */ /* 0x040fe20000400000 */
[----:B------:R-:W-:Y:S01]  /*d5e0*/  PRMT R19, R20, 0x5410, R21 ;  /* 0x0000541014137816 */ /* 0x000fe20000000015 */
[C---:B------:R-:W-:Y:S01]  /*d5f0*/  FMUL R90, R217.reuse, R90 ;  /* 0x0000005ad95a7220 */ /* 0x040fe20000400000 */
[----:B------:R-:W-:Y:S01]  /*d600*/  LOP3.LUT R53, R42, 0xffff, RZ, 0xc0, !PT ;  /* 0x0000ffff2a357812 */ /* 0x000fe200078ec0ff */
[C---:B------:R-:W-:Y:S01]  /*d610*/  FMUL R115, R217.reuse, R115 ;  /* 0x00000073d9737220 */ /* 0x040fe20000400000 */
        /* <DEDUP_REMOVED lines=18> */
[----:B------:R-:W-:Y:S01]  /*d740*/  PRMT R20, R56, 0x3340, R45 ;  /* 0x0000334038147816 */ /* 0x000fe2000000002d */
        /* <DEDUP_REMOVED lines=11> */
[----:B------:R-:W-:Y:S01]  /*d800*/  @!P4 FMUL R122, R122, 16777216 ;  /* 0x4b8000007a7ac820 */ /* 0x000fe20000400000 */
[----:B------:R-:W-:Y:S01]  /*d810*/  F2FP.SATFINITE.E4M3.F32.PACK_AB_MERGE_C R54, R55, R54, RZ ;  /* 0x000000363736723e */ /* 0x000fe200048070ff */
[----:B------:R-:W-:Y:S01]  /*d820*/  @!P4 FMUL R71, R71, 16777216 ;  /* 0x4b8000004747c820 */ /* 0x000fe20000400000 */
[--C-:B------:R-:W-:Y:S01]  /*d830*/  PRMT R25, R84, 0x3340, R1.reuse ;  /* 0x0000334054197816 */ /* 0x100fe20000000001 */
[----:B------:R-:W-:Y:S01]  /*d840*/  @!P4 FMUL R147, R147, 16777216 ;  /* 0x4b8000009393c820 */ /* 0x000fe20000400000 */
[----:B------:R-:W-:Y:S01]  /*d850*/  PRMT R24, R43, 0x3340, R48 ;  /* 0x000033402b187816 */ /* 0x000fe20000000030 */
[----:B------:R-:W-:Y:S01]  /*d860*/  @!P4 FMUL R146, R146, 16777216 ;  /* 0x4b8000009292c820 */ /* 0x000fe20000400000 */
[----:B------:R-:W-:Y:S01]  /*d870*/  PRMT R27, R158, 0x3340, R1 ;  /* 0x000033409e1b7816 */ /* 0x000fe20000000001 */
[----:B------:R-:W-:Y:S01]  /*d880*/  @!P4 FMUL R143, R143, 16777216 ;  /* 0x4b8000008f8fc820 */ /* 0x000fe20000400000 */
[----:B------:R-:W-:Y:S01]  /*d890*/  PRMT R26, R53, 0x3340, R154 ;  /* 0x00003340351a7816 */ /* 0x000fe2000000009a */
[----:B------:R-:W-:Y:S01]  /*d8a0*/  @!P4 FMUL R142, R142, 16777216 ;  /* 0x4b8000008e8ec820 */ /* 0x000fe20000400000 */
[----:B------:R-:W-:Y:S01]  /*d8b0*/  LOP3.LUT R58, R58, 0xffff, RZ, 0xc0, !PT ;  /* 0x0000ffff3a3a7812 */ /* 0x000fe200078ec0ff */
[----:B------:R-:W-:Y:S01]  /*d8c0*/  @!P4 FMUL R138, R138, 16777216 ;  /* 0x4b8000008a8ac820 */ /* 0x000fe20000400000 */
        /* <DEDUP_REMOVED lines=29> */
[----:B------:R-:W-:Y:S01]  /*daa0*/  @!P4 FMUL R39, R39, 16777216 ;  /* 0x4b8000002727c820 */ /* 0x000fe20000400000 */
[----:B------:R-:W-:Y:S01]  /*dab0*/  PRMT R21, R22, 0x5410, R23 ;  /* 0x0000541016157816 */ /* 0x000fe20000000017 */
[----:B------:R-:W-:Y:S01]  /*dac0*/  @!P4 FMUL R38, R38, 16777216 ;  /* 0x4b8000002626c820 */ /* 0x000fe20000400000 */
[----:B------:R-:W-:Y:S01]  /*dad0*/  LOP3.LUT R104, R104, 0xffff, RZ, 0xc0, !PT ;  /* 0x0000ffff68687812 */ /* 0x000fe200078ec0ff */
[C---:B------:R-:W-:Y:S01]  /*dae0*/  FMUL R39, R217.reuse, R39 ;  /* 0x00000027d9277220 */ /* 0x040fe20000400000 */
[----:B------:R-:W-:Y:S01]  /*daf0*/  LOP3.LUT R61, R108, 0xffff, RZ, 0xc0, !PT ;  /* 0x0000ffff6c3d7812 */ /* 0x000fe200078ec0ff */
[----:B------:R-:W-:Y:S01]  /*db00*/  FMUL R38, R217, R38 ;  /* 0x00000026d9267220 */ /* 0x000fe20000400000 */
[----:B------:R-:W-:Y:S01]  /*db10*/  LOP3.LUT R112, R112, 0xffff, RZ, 0xc0, !PT ;  /* 0x0000ffff70707812 */ /* 0x000fe200078ec0ff */
[----:B------:R-:W-:Y:S01]  /*db20*/  @!P4 FMUL R87, R87, 16777216 ;  /* 0x4b8000005757c820 */ /* 0x000fe20000400000 */
[----:B------:R-:W-:Y:S01]  /*db30*/  F2FP.SATFINITE.E4M3.F32.PACK_AB_MERGE_C R106, R107, R106, RZ ;  /* 0x0000006a6b6a723e */ /* 0x000fe200048070ff */
[----:B------:R-:W-:Y:S01]  /*db40*/  @!P4 FMUL R86, R86, 16777216 ;  /* 0x4b8000005656c820 */ /* 0x000fe20000400000 */
[----:B------:R-:W-:Y:S01]  /*db50*/  F2FP.SATFINITE.E4M3.F32.PACK_AB_MERGE_C R110, R111, R110, RZ ;  /* 0x0000006e6f6e723e */ /* 0x000fe200048070ff */
[----:B------:R-:W-:Y:S01]  /*db60*/  IMAD.IADD R9, R6, 0x1, -R9 ;  /* 0x0000000106097824 */ /* 0x000fe200078e0a09 */
[----:B------:R-:W-:Y:S01]  /*db70*/  F2FP.SATFINITE.E4M3.F32.PACK_AB_MERGE_C R114, R115, R114, RZ ;  /* 0x000000727372723e */ /* 0x000fe200048070ff */
[----:B------:R-:W-:Y:S01]  /*db80*/  FMUL R87, R217, R87 ;  /* 0x00000057d9577220 */ /* 0x000fe20000400000 */
[----:B------:R-:W-:Y:S01]  /*db90*/  F2FP.SATFINITE.E4M3.F32.PACK_AB_MERGE_C R120, R121, R120, RZ ;  /* 0x000000787978723e */ /* 0x000fe200048070ff */
[----:B------:R-:W-:Y:S01]  /*dba0*/  FMUL R86, R217, R86 ;  /* 0x00000056d9567220 */ /* 0x000fe20000400000 */
[----:B------:R-:W-:Y:S01]  /*dbb0*/  F2FP.SATFINITE.E4M3.F32.PACK_AB_MERGE_C R124, R125, R124, RZ ;  /* 0x0000007c7d7c723e */ /* 0x000fe200048070ff */
[----:B------:R-:W-:Y:S01]  /*dbc0*/  IMAD.MOV.U32 R75, RZ, RZ, 0x3dc6b27f ;  /* 0x3dc6b27fff4b7424 */ /* 0x000fe200078e00ff */
[----:B------:R-:W-:Y:S01]  /*dbd0*/  F2FP.SATFINITE.E4M3.F32.PACK_AB_MERGE_C R128, R129, R128, RZ ;  /* 0x000000808180723e */ /* 0x000fe200048070ff */
[----:B------:R-:W-:Y:S01]  /*dbe0*/  FADD R9, R9, -1 ;  /* 0xbf80000009097421 */ /* 0x000fe20000000000 */
[----:B------:R-:W-:Y:S01]  /*dbf0*/  PRMT R22, R24, 0x5410, R25 ;  /* 0x0000541018167816 */ /* 0x000fe20000000019 */
[----:B------:R-:W-:Y:S01]  /*dc00*/  IMAD.IADD R8, R7, 0x1, -R8 ;  /* 0x0000000107087824 */ /* 0x000fe200078e0a08 */
[----:B------:R-:W-:Y:S01]  /*dc10*/  PRMT R23, R26, 0x5410, R27 ;  /* 0x000054101a177816 */ /* 0x000fe2000000001b */
[----:B------:R-:W0:Y:S01]  /*dc20*/  S2R R226, SR_CTAID.X ;  /* 0x0000000000e27919 */ /* 0x000e220000002500 */
[----:B------:R-:W-:Y:S01]  /*dc30*/  PRMT R25, R66, 0x3340, R1 ;  /* 0x0000334042197816 */ /* 0x000fe20000000001 */
[----:B------:R-:W-:Y:S01]  /*dc40*/  FADD R8, R8, -1 ;  /* 0xbf80000008087421 */ /* 0x000fe20000000000 */
[----:B------:R-:W-:Y:S01]  /*dc50*/  PRMT R32, R58, 0x3340, R55 ;  /* 0x000033403a207816 */ /* 0x000fe20000000037 */
[----:B------:R-:W-:Y:S01]  /*dc60*/  @!P2 FMUL R117, R117, 16777216 ;  /* 0x4b8000007575a820 */ /* 0x000fe20000400000 */
[--C-:B------:R-:W-:Y:S01]  /*dc70*/  PRMT R24, R82, 0x3340, R1.reuse ;  /* 0x0000334052187816 */ /* 0x100fe20000000001 */
[----:B------:R-:W-:Y:S01]  /*dc80*/  @!P2 FMUL R116, R116, 16777216 ;  /* 0x4b8000007474a820 */ /* 0x000fe20000400000 */
[----:B------:R-:W-:Y:S01]  /*dc90*/  PRMT R27, R96, 0x3340, R1 ;  /* 0x00003340601b7816 */ /* 0x000fe20000000001 */
[C---:B------:R-:W-:Y:S01]  /*dca0*/  FMUL R117, R219.reuse, R117 ;  /* 0x00000075db757220 */ /* 0x040fe20000400000 */
[----:B------:R-:W-:Y:S01]  /*dcb0*/  PRMT R33, R74, 0x3340, R57 ;  /* 0x000033404a217816 */ /* 0x000fe20000000039 */
[----:B------:R-:W-:Y:S01]  /*dcc0*/  FMUL R116, R219, R116 ;  /* 0x00000074db747220 */ /* 0x000fe20000400000 */
[----:B------:R-:W-:Y:S01]  /*dcd0*/  PRMT R26, R88, 0x3340, R59 ;  /* 0x00003340581a7816 */ /* 0x000fe2000000003b */
[----:B------:R-:W-:Y:S01]  /*dce0*/  @!P2 FMUL R101, R101, 16777216 ;  /* 0x4b8000006565a820 */ /* 0x000fe20000400000 */
[----:B------:R-:W-:Y:S01]  /*dcf0*/  LOP3.LUT R144, R144, 0xffff, RZ, 0xc0, !PT ;  /* 0x0000ffff90907812 */ /* 0x000fe200078ec0ff */
[----:B------:R-:W-:Y:S01]  /*dd00*/  @!P2 FMUL R100, R100, 16777216 ;  /* 0x4b8000006464a820 */ /* 0x000fe20000400000 */
[----:B------:R-:W-:Y:S01]  /*dd10*/  LOP3.LUT R136, R136, 0xffff, RZ, 0xc0, !PT ;  /* 0x0000ffff88887812 */ /* 0x000fe200078ec0ff */
[----:B------:R-:W1:Y:S01]  /*dd20*/  S2R R228, SR_CTAID.Y ;  /* 0x0000000000e47919 */ /* 0x000e620000002600 */
[----:B------:R-:W-:Y:S01]  /*dd30*/  LOP3.LUT R67, R140, 0xffff, RZ, 0xc0, !PT ;  /* 0x0000ffff8c437812 */ /* 0x000fe200078ec0ff */
[----:B------:R-:W-:Y:S01]  /*dd40*/  @!P2 FMUL R133, R133, 16777216 ;  /* 0x4b8000008585a820 */ /* 0x000fe20000400000 */
[----:B------:R-:W-:Y:S01]  /*dd50*/  PRMT R29, R112, 0x3340, R1 ;  /* 0x00003340701d7816 */ /* 0x000fe20000000001 */
[----:B------:R-:W-:Y:S01]  /*dd60*/  @!P2 FMUL R132, R132, 16777216 ;  /* 0x4b8000008484a820 */ /* 0x000fe20000400000 */
[----:B------:R-:W-:Y:S01]  /*dd70*/  PRMT R28, R104, 0x3340, R61 ;  /* 0x00003340681c7816 */ /* 0x000fe2000000003d */
[C---:B------:R-:W-:Y:S01]  /*dd80*/  FMUL R101, R219.reuse, R101 ;  /* 0x00000065db657220 */ /* 0x040fe20000400000 */
[----:B------:R-:W-:Y:S01]  /*dd90*/  LOP3.LUT R90, R90, 0xffff, RZ, 0xc0, !PT ;  /* 0x0000ffff5a5a7812 */ /* 0x000fe200078ec0ff */
[----:B------:R-:W-:Y:S01]  /*dda0*/  FMUL R100, R219, R100 ;  /* 0x00000064db647220 */ /* 0x000fe20000400000 */
[----:B------:R-:W-:Y:S01]  /*ddb0*/  LOP3.LUT R65, R94, 0xffff, RZ, 0xc0, !PT ;  /* 0x0000ffff5e417812 */ /* 0x000fe200078ec0ff */
[----:B------:R-:W-:Y:S01]  /*ddc0*/  @!P2 FMUL R149, R149, 16777216 ;  /* 0x4b8000009595a820 */ /* 0x000fe20000400000 */
[----:B------:R-:W-:Y:S01]  /*ddd0*/  LOP3.LUT R98, R98, 0xffff, RZ, 0xc0, !PT ;  /* 0x0000ffff62627812 */ /* 0x000fe200078ec0ff */
[----:B------:R-:W-:Y:S01]  /*dde0*/  @!P2 FMUL R148, R148, 16777216 ;  /* 0x4b8000009494a820 */ /* 0x000fe20000400000 */
        /* <DEDUP_REMOVED lines=8> */
[----:B------:R-:W-:Y:S01]  /*de70*/  LOP3.LUT R63, R124, 0xffff, RZ, 0xc0, !PT ;  /* 0x0000ffff7c3f7812 */ /* 0x000fe200078ec0ff */
[----:B------:R-:W-:Y:S01]  /*de80*/  @!P4 FMUL R135, R135, 16777216 ;  /* 0x4b8000008787c820 */ /* 0x000fe20000400000 */
[----:B------:R-:W-:Y:S01]  /*de90*/  LOP3.LUT R128, R128, 0xffff, RZ, 0xc0, !PT ;  /* 0x0000ffff80807812 */ /* 0x000fe200078ec0ff */
[----:B------:R-:W-:Y:S01]  /*dea0*/  @!P4 FMUL R134, R134, 16777216 ;  /* 0x4b8000008686c820 */ /* 0x000fe20000400000 */
[----:B------:R-:W-:Y:S01]  /*deb0*/  PRMT R32, R32, 0x5410, R25 ;  /* 0x0000541020207816 */ /* 0x000fe20000000019 */
[----:B------:R-:W-:Y:S01]  /*dec0*/  FMUL R135, R217, R135 ;  /* 0x00000087d9877220 */ /* 0x000fe20000400000 */
[----:B------:R-:W-:Y:S01]  /*ded0*/  PRMT R33, R33, 0x5410, R24 ;  /* 0x0000541021217816 */ /* 0x000fe20000000018 */
[----:B------:R-:W-:Y:S01]  /*dee0*/  FMUL R134, R217, R134 ;  /* 0x00000086d9867220 */ /* 0x000fe20000400000 */
[----:B------:R-:W-:Y:S01]  /*def0*/  PRMT R26, R26, 0x5410, R27 ;  /* 0x000054101a1a7816 */ /* 0x000fe2000000001b */
[----:B------:R-:W-:Y:S01]  /*df00*/  @!P4 FMUL R103, R103, 16777216 ;  /* 0x4b8000006767c820 */ /* 0x000fe20000400000 */
        /* <DEDUP_REMOVED lines=10> */
[----:B------:R-:W-:Y:S01]  /*dfb0*/  F2FP.SATFINITE.E4M3.F32.PACK_AB_MERGE_C R122, R123, R122, RZ ;  /* 0x0000007a7b7a723e */ /* 0x000fe200048070ff */
[----:B------:R-:W-:Y:S01]  /*dfc0*/  FMUL R103, R217, R103 ;  /* 0x00000067d9677220 */ /* 0x000fe20000400000 */
[----:B------:R-:W-:Y:S01]  /*dfd0*/  F2FP.SATFINITE.E4M3.F32.PACK_AB_MERGE_C R126, R127, R126, RZ ;  /* 0x0000007e7f7e723e */ /* 0x000fe200048070ff */
[----:B------:R-:W-:Y:S01]  /*dfe0*/  FMUL R102, R217, R102 ;  /* 0x00000066d9667220 */ /* 0x000fe20000400000 */
[----:B------:R-:W-:Y:S01]  /*dff0*/  F2FP.SATFINITE.E4M3.F32.PACK_AB_MERGE_C R130, R131, R130, RZ ;  /* 0x000000828382723e */ /* 0x000fe200048070ff */
[C---:B------:R-:W-:Y:S01]  /*e000*/  FMUL R119, R217.reuse, R119 ;  /* 0x00000077d9777220 */ /* 0x040fe20000400000 */
[--C-:B------:R-:W-:Y:S01]  /*e010*/  PRMT R28, R128, 0x3340, R1.reuse ;  /* 0x00003340801c7816 */ /* 0x100fe20000000001 */
[C---:B------:R-:W-:Y:S01]  /*e020*/  FMUL R118, R217.reuse, R118 ;  /* 0x00000076d9767220 */ /* 0x040fe20000400000 */
[----:B------:R-:W-:Y:S01]  /*e030*/  PRMT R36, R114, 0x3340, R1 ;  /* 0x0000334072247816 */ /* 0x000fe20000000001 */
[C---:B------:R-:W-:Y:S01]  /*e040*/  FMUL R151, R217.reuse, R151 ;  /* 0x00000097d9977220 */ /* 0x040fe20000400000 */
[----:B------:R-:W-:Y:S01]  /*e050*/  PRMT R31, R120, 0x3340, R63 ;  /* 0x00003340781f7816 */ /* 0x000fe2000000003f */
[----:B------:R-:W-:Y:S01]  /*e060*/  FMUL R150, R217, R150 ;  /* 0x00000096d9967220 */ /* 0x000fe20000400000 */
[----:B------:R-:W-:Y:S01]  /*e070*/  PRMT R29, R106, 0x3340, R69 ;  /* 0x000033406a1d7816 */ /* 0x000fe20000000045 */
[----:B0-----:R-:W-:Y:S01]  /*e080*/  IMAD.SHL.U32 R226, R226, 0x40, RZ ;  /* 0x00000040e2e27824 */ /* 0x001fe200078e00ff */
[----:B------:R-:W-:-:S02]  /*e090*/  PRMT R30, R30, 0x5410, R25 ;  /* 0x000054101e1e7816 */ /* 0x000fc40000000019 */
[----:B------:R-:W-:Y:S02]  /*e0a0*/  F2FP.SATFINITE.E4M3.F32.PACK_AB_MERGE_C R70, R71, R70, RZ ;  /* 0x000000464746723e */ /* 0x000fe400048070ff */
[----:B------:R-:W-:Y:S02]  /*e0b0*/  PRMT R25, R27, 0x5410, R34 ;  /* 0x000054101b197816 */ /* 0x000fe40000000022 */
[----:B------:R-:W-:Y:S02]  /*e0c0*/  F2FP.SATFINITE.E4M3.F32.PACK_AB_MERGE_C R138, R139, R138, RZ ;  /* 0x0000008a8b8a723e */ /* 0x000fe400048070ff */
[----:B------:R-:W-:Y:S02]  /*e0d0*/  F2FP.SATFINITE.E4M3.F32.PACK_AB_MERGE_C R142, R143, R142, RZ ;  /* 0x0000008e8f8e723e */ /* 0x000fe400048070ff */
[----:B------:R-:W-:Y:S02]  /*e0e0*/  F2FP.SATFINITE.E4M3.F32.PACK_AB_MERGE_C R146, R147, R146, RZ ;  /* 0x000000929392723e */ /* 0x000fe400048070ff */
[----:B------:R-:W-:-:S02]  /*e0f0*/  PRMT R31, R31, 0x5410, R28 ;  /* 0x000054101f1f7816 */ /* 0x000fc4000000001c */
[----:B------:R-:W-:Y:S02]  /*e100*/  PRMT R27, R29, 0x5410, R36 ;  /* 0x000054101d1b7816 */ /* 0x000fe40000000024 */
[----:B------:R-:W-:Y:S02]  /*e110*/  LOP3.LUT R122, R122, 0xffff, RZ, 0xc0, !PT ;  /* 0x0000ffff7a7a7812 */ /* 0x000fe400078ec0ff */
[----:B------:R-:W-:Y:S02]  /*e120*/  LOP3.LUT R71, R126, 0xffff, RZ, 0xc0, !PT ;  /* 0x0000ffff7e477812 */ /* 0x000fe400078ec0ff */
[----:B------:R-:W-:Y:S02]  /*e130*/  LOP3.LUT R130, R130, 0xffff, RZ, 0xc0, !PT ;  /* 0x0000ffff82827812 */ /* 0x000fe400078ec0ff */
[----:B------:R-:W-:Y:S02]  /*e140*/  SHF.R.U32.HI R28, RZ, 0x8, R35 ;  /* 0x00000008ff1c7819 */ /* 0x000fe40000011623 */
[----:B------:R-:W-:-:S02]  /*e150*/  SHF.R.U32.HI R29, RZ, 0x8, R52 ;  /* 0x00000008ff1d7819 */ /* 0x000fc40000011634 */
[----:B------:R-:W-:Y:S02]  /*e160*/  LOP3.LUT R138, R138, 0xffff, RZ, 0xc0, !PT ;  /* 0x0000ffff8a8a7812 */ /* 0x000fe400078ec0ff */
[----:B------:R-:W-:Y:S02]  /*e170*/  LOP3.LUT R73, R142, 0xffff, RZ, 0xc0, !PT ;  /* 0x0000ffff8e497812 */ /* 0x000fe400078ec0ff */
[----:B------:R-:W-:Y:S02]  /*e180*/  LOP3.LUT R146, R146, 0xffff, RZ, 0xc0, !PT ;  /* 0x0000ffff92927812 */ /* 0x000fe400078ec0ff */
[----:B------:R-:W-:Y:S02]  /*e190*/  SHF.R.U32.HI R34, RZ, 0x8, R68 ;  /* 0x00000008ff227819 */ /* 0x000fe40000011644 */
[----:B------:R-:W-:Y:S02]  /*e1a0*/  PRMT R42, R130, 0x3340, R1 ;  /* 0x00003340822a7816 */ /* 0x000fe40000000001 */
[----:B------:R-:W-:-:S02]  /*e1b0*/  PRMT R37, R122, 0x3340, R71 ;  /* 0x000033407a257816 */ /* 0x000fc40000000047 */
[----:B------:R-:W-:Y:S02]  /*e1c0*/  LOP3.LUT R35, R29, 0xffff, RZ, 0xc0, !PT ;  /* 0x0000ffff1d237812 */ /* 0x000fe400078ec0ff */
[----:B------:R-:W-:Y:S02]  /*e1d0*/  LOP3.LUT R36, R28, 0xffff, RZ, 0xc0, !PT ;  /* 0x0000ffff1c247812 */ /* 0x000fe400078ec0ff */
[----:B------:R-:W-:Y:S02]  /*e1e0*/  F2FP.SATFINITE.E4M3.F32.PACK_AB_MERGE_C R38, R39, R38, RZ ;  /* 0x000000262726723e */ /* 0x000fe400048070ff */
[----:B------:R-:W-:Y:S02]  /*e1f0*/  PRMT R44, R146, 0x3340, R1 ;  /* 0x00003340922c7816 */ /* 0x000fe40000000001 */
[----:B------:R-:W-:Y:S02]  /*e200*/  PRMT R39, R138, 0x3340, R73 ;  /* 0x000033408a277816 */ /* 0x000fe40000000049 */
[----:B------:R-:W-:-:S02]  /*e210*/  LOP3.LUT R40, R34, 0xffff, RZ, 0xc0, !PT ;  /* 0x0000ffff22287812 */ /* 0x000fc400078ec0ff */
[----:B------:R-:W-:Y:S02]  /*e220*/  PRMT R28, R37, 0x5410, R42 ;  /* 0x00005410251c7816 */ /* 0x000fe4000000002a */
[----:B------:R-:W-:Y:S02]  /*e230*/  PRMT R34, R36, 0x3340, R35 ;  /* 0x0000334024227816 */ /* 0x000fe40000000023 */
[----:B------:R-:W-:Y:S02]  /*e240*/  SHF.R.U32.HI R42, RZ, 0x8, R64 ;  /* 0x00000008ff2a7819 */ /* 0x000fe40000011640 */
[----:B------:R-:W-:Y:S02]  /*e250*/  SHF.R.U32.HI R36, RZ, 0x8, R41 ;  /* 0x00000008ff247819 */ /* 0x000fe40000011629 */
[----:B------:R-:W-:Y:S02]  /*e260*/  SHF.R.U32.HI R37, RZ, 0x8, R152 ;  /* 0x00000008ff257819 */ /* 0x000fe40000011698 */
[----:B------:R-:W-:-:S02]  /*e270*/  PRMT R29, R39, 0x5410, R44 ;  /* 0x00005410271d7816 */ /* 0x000fc4000000002c */
[----:B------:R-:W-:Y:S02]  /*e280*/  PRMT R35, R40, 0x3340, R1 ;  /* 0x0000334028237816 */ /* 0x000fe40000000001 */
[----:B------:R-:W-:Y:S02]  /*e290*/  SHF.R.U32.HI R39, RZ, 0x8, R156 ;  /* 0x00000008ff277819 */ /* 0x000fe4000001169c */
[----:B------:R-:W-:Y:S02]  /*e2a0*/  LOP3.LUT R42, R42, 0xffff, RZ, 0xc0, !PT ;  /* 0x0000ffff2a2a7812 */ /* 0x000fe400078ec0ff */
[----:B------:R-:W-:Y:S02]  /*e2b0*/  SHF.R.U32.HI R40, RZ, 0x8, R56 ;  /* 0x00000008ff287819 */ /* 0x000fe40000011638 */
[----:B------:R-:W-:Y:S02]  /*e2c0*/  SHF.R.U32.HI R41, RZ, 0x8, R45 ;  /* 0x00000008ff297819 */ /* 0x000fe4000001162d */
[----:B------:R-:W-:-:S02]  /*e2d0*/  LOP3.LUT R37, R37, 0xffff, RZ, 0xc0, !PT ;  /* 0x0000ffff25257812 */ /* 0x000fc400078ec0ff */
[----:B------:R-:W-:Y:S02]  /*e2e0*/  LOP3.LUT R36, R36, 0xffff, RZ, 0xc0, !PT ;  /* 0x0000ffff24247812 */ /* 0x000fe400078ec0ff */
[----:B------:R-:W-:Y:S02]  /*e2f0*/  LOP3.LUT R46, R39, 0xffff, RZ, 0xc0, !PT ;  /* 0x0000ffff272e7812 */ /* 0x000fe400078ec0ff */
[----:B------:R-:W-:Y:S02]  /*e300*/  PRMT R47, R42, 0x3340, R1 ;  /* 0x000033402a2f7816 */ /* 0x000fe40000000001 */
[----:B------:R-:W-:Y:S02]  /*e310*/  LOP3.LUT R41, R41, 0xffff, RZ, 0xc0, !PT ;  /* 0x0000ffff29297812 */ /* 0x000fe400078ec0ff */
[----:B------:R-:W-:Y:S02]  /*e320*/  LOP3.LUT R40, R40, 0xffff, RZ, 0xc0, !PT ;  /* 0x0000ffff28287812 */ /* 0x000fe400078ec0ff */
[----:B------:R-:W-:-:S02]  /*e330*/  PRMT R44, R36, 0x3340, R37 ;  /* 0x00003340242c7816 */ /* 0x000fc40000000025 */
[----:B------:R-:W-:Y:S02]  /*e340*/  SHF.R.U32.HI R42, RZ, 0x8, R80 ;  /* 0x00000008ff2a7819 */ /* 0x000fe40000011650 */
[----:B------:R-:W-:Y:S02]  /*e350*/  SHF.R.U32.HI R36, RZ, 0x8, R43 ;  /* 0x00000008ff247819 */ /* 0x000fe4000001162b */
[----:B------:R-:W-:Y:S02]  /*e360*/  SHF.R.U32.HI R37, RZ, 0x8, R48 ;  /* 0x00000008ff257819 */ /* 0x000fe40000011630 */
[----:B------:R-:W-:Y:S02]  /*e370*/  PRMT R45, R46, 0x3340, R1 ;  /* 0x000033402e2d7816 */ /* 0x000fe40000000001 */
[----:B------:R-:W-:Y:S02]  /*e380*/  SHF.R.U32.HI R39, RZ, 0x8, R84 ;  /* 0x00000008ff277819 */ /* 0x000fe40000011654 */
[----:B------:R-:W-:-:S02]  /*e390*/  PRMT R46, R40, 0x3340, R41 ;  /* 0x00003340282e7816 */ /* 0x000fc40000000029 */
[----:B------:R-:W-:Y:S02]  /*e3a0*/  LOP3.LUT R42, R42, 0xffff, RZ, 0xc0, !PT ;  /* 0x0000ffff2a2a7812 */ /* 0x000fe400078ec0ff */
[----:B------:R-:W-:Y:S02]  /*e3b0*/  SHF.R.U32.HI R40, RZ, 0x8, R72 ;  /* 0x00000008ff287819 */ /* 0x000fe40000011648 */
[----:B------:R-:W-:Y:S02]  /*e3c0*/  SHF.R.U32.HI R41, RZ, 0x8, R49 ;  /* 0x00000008ff297819 */ /* 0x000fe40000011631 */
[----:B------:R-:W-:Y:S02]  /*e3d0*/  LOP3.LUT R37, R37, 0xffff, RZ, 0xc0, !PT ;  /* 0x0000ffff25257812 */ /* 0x000fe400078ec0ff */
[----:B------:R-:W-:Y:S02]  /*e3e0*/  LOP3.LUT R36, R36, 0xffff, RZ, 0xc0, !PT ;  /* 0x0000ffff24247812 */ /* 0x000fe400078ec0ff */
[----:B------:R-:W-:-:S02]  /*e3f0*/  LOP3.LUT R52, R39, 0xffff, RZ, 0xc0, !PT ;  /* 0x0000ffff27347812 */ /* 0x000fc400078ec0ff */
[----:B------:R-:W-:Y:S02]  /*e400*/  PRMT R49, R42, 0x3340, R1 ;  /* 0x000033402a317816 */ /* 0x000fe40000000001 */
[----:B------:R-:W-:Y:S02]  /*e410*/  SHF.R.U32.HI R39, RZ, 0x8, R158 ;  /* 0x00000008ff277819 */ /* 0x000fe4000001169e */
[----:B------:R-:W-:Y:S02]  /*e420*/  LOP3.LUT R41, R41, 0xffff, RZ, 0xc0, !PT ;  /* 0x0000ffff29297812 */ /* 0x000fe400078ec0ff */
[----:B------:R-:W-:Y:S02]  /*e430*/  LOP3.LUT R40, R40, 0xffff, RZ, 0xc0, !PT ;  /* 0x0000ffff28287812 */ /* 0x000fe400078ec0ff */
[----:B------:R-:W-:Y:S02]  /*e440*/  PRMT R50, R36, 0x3340, R37 ;  /* 0x0000334024327816 */ /* 0x000fe40000000025 */
[----:B------:R-:W-:-:S02]  /*e450*/  SHF.R.U32.HI R42, RZ, 0x8, R66 ;  /* 0x00000008ff2a7819 */ /* 0x000fc40000011642 */
[----:B------:R-:W-:Y:S02]  /*e460*/  SHF.R.U32.HI R36, RZ, 0x8, R53 ;  /* 0x00000008ff247819 */ /* 0x000fe40000011635 */
[----:B------:R-:W-:Y:S02]  /*e470*/  SHF.R.U32.HI R37, RZ, 0x8, R154 ;  /* 0x00000008ff257819 */ /* 0x000fe4000001169a */
[----:B------:R-:W-:Y:S02]  /*e480*/  LOP3.LUT R56, R39, 0xffff, RZ, 0xc0, !PT ;  /* 0x0000ffff27387812 */ /* 0x000fe400078ec0ff */
[----:B------:R-:W-:Y:S02]  /*e490*/  PRMT R48, R40, 0x3340, R41 ;  /* 0x0000334028307816 */ /* 0x000fe40000000029 */
[----:B------:R-:W-:Y:S02]  /*e4a0*/  LOP3.LUT R42, R42, 0xffff, RZ, 0xc0, !PT ;  /* 0x0000ffff2a2a7812 */ /* 0x000fe400078ec0ff */
[----:B------:R-:W-:-:S02]  /*e4b0*/  SHF.R.U32.HI R40, RZ, 0x8, R58 ;  /* 0x00000008ff287819 */ /* 0x000fc4000001163a */
[----:B------:R-:W-:Y:S02]  /*e4c0*/  SHF.R.U32.HI R41, RZ, 0x8, R55 ;  /* 0x00000008ff297819 */ /* 0x000fe40000011637 */
[----:B------:R-:W-:Y:S02]  /*e4d0*/  LOP3.LUT R37, R37, 0xffff, RZ, 0xc0, !PT ;  /* 0x0000ffff25257812 */ /* 0x000fe400078ec0ff */
[----:B------:R-:W-:Y:S02]  /*e4e0*/  LOP3.LUT R36, R36, 0xffff, RZ, 0xc0, !PT ;  /* 0x0000ffff24247812 */ /* 0x000fe400078ec0ff */
[--C-:B------:R-:W-:Y:S02]  /*e4f0*/  PRMT R53, R56, 0x3340, R1.reuse ;  /* 0x0000334038357816 */ /* 0x100fe40000000001 */
[--C-:B------:R-:W-:Y:S02]  /*e500*/  PRMT R51, R52, 0x3340, R1.reuse ;  /* 0x0000334034337816 */ /* 0x100fe40000000001 */
[----:B------:R-:W-:-:S02]  /*e510*/  PRMT R56, R42, 0x3340, R1 ;  /* 0x000033402a387816 */ /* 0x000fc40000000001 */
[----:B------:R-:W-:Y:S02]  /*e520*/  LOP3.LUT R41, R41, 0xffff, RZ, 0xc0, !PT ;  /* 0x0000ffff29297812 */ /* 0x000fe400078ec0ff */
[----:B------:R-:W-:Y:S02]  /*e530*/  LOP3.LUT R40, R40, 0xffff, RZ, 0xc0, !PT ;  /* 0x0000ffff28287812 */ /* 0x000fe400078ec0ff */
[----:B------:R-:W-:Y:S02]  /*e540*/  PRMT R52, R36, 0x3340, R37 ;  /* 0x0000334024347816 */ /* 0x000fe40000000025 */
[----:B------:R-:W-:Y:S02]  /*e550*/  SHF.R.U32.HI R42, RZ, 0x8, R96 ;  /* 0x00000008ff2a7819 */ /* 0x000fe40000011660 */
[----:B------:R-:W-:Y:S02]  /*e560*/  SHF.R.U32.HI R36, RZ, 0x8, R74 ;  /* 0x00000008ff247819 */ /* 0x000fe4000001164a */
[----:B------:R-:W-:-:S02]  /*e570*/  SHF.R.U32.HI R37, RZ, 0x8, R57 ;  /* 0x00000008ff257819 */ /* 0x000fc40000011639 */
[----:B------:R-:W-:Y:S02]  /*e580*/  PRMT R55, R40, 0x3340, R41 ;  /* 0x0000334028377816 */ /* 0x000fe40000000029 */
[----:B------:R-:W-:Y:S02]  /*e590*/  LOP3.LUT R42, R42, 0xffff, RZ, 0xc0, !PT ;  /* 0x0000ffff2a2a7812 */ /* 0x000fe400078ec0ff */
[----:B------:R-:W-:Y:S02]  /*e5a0*/  SHF.R.U32.HI R40, RZ, 0x8, R88 ;  /* 0x00000008ff287819 */ /* 0x000fe40000011658 */
[----:B------:R-:W-:Y:S02]  /*e5b0*/  SHF.R.U32.HI R41, RZ, 0x8, R59 ;  /* 0x00000008ff297819 */ /* 0x000fe4000001163b */
[----:B------:R-:W-:Y:S02]  /*e5c0*/  LOP3.LUT R37, R37, 0xffff, RZ, 0xc0, !PT ;  /* 0x0000ffff25257812 */ /* 0x000fe400078ec0ff */
[----:B------:R-:W-:-:S02]  /*e5d0*/  LOP3.LUT R36, R36, 0xffff, RZ, 0xc0, !PT ;  /* 0x0000ffff24247812 */ /* 0x000fc400078ec0ff */
[----:B------:R-:W-:Y:S02]  /*e5e0*/  PRMT R60, R42, 0x3340, R1 ;  /* 0x000033402a3c7816 */ /* 0x000fe40000000001 */
[----:B------:R-:W-:Y:S02]  /*e5f0*/  LOP3.LUT R41, R41, 0xffff, RZ, 0xc0, !PT ;  /* 0x0000ffff29297812 */ /* 0x000fe400078ec0ff */
[----:B------:R-:W-:Y:S02]  /*e600*/  LOP3.LUT R40, R40, 0xffff, RZ, 0xc0, !PT ;  /* 0x0000ffff28287812 */ /* 0x000fe400078ec0ff */
[----:B------:R-:W-:Y:S02]  /*e610*/  PRMT R57, R36, 0x3340, R37 ;  /* 0x0000334024397816 */ /* 0x000fe40000000025 */
[----:B------:R-:W-:Y:S02]  /*e620*/  SHF.R.U32.HI R42, RZ, 0x8, R128 ;  /* 0x00000008ff2a7819 */ /* 0x000fe40000011680 */
[----:B------:R-:W-:-:S02]  /*e630*/  SHF.R.U32.HI R36, RZ, 0x8, R104 ;  /* 0x00000008ff247819 */ /* 0x000fc40000011668 */
[----:B------:R-:W-:Y:S02]  /*e640*/  SHF.R.U32.HI R37, RZ, 0x8, R61 ;  /* 0x00000008ff257819 */ /* 0x000fe4000001163d */
[----:B------:R-:W-:Y:S02]  /*e650*/  PRMT R59, R40, 0x3340, R41 ;  /* 0x00003340283b7816 */ /* 0x000fe40000000029 */
[----:B------:R-:W-:Y:S02]  /*e660*/  LOP3.LUT R42, R42, 0xffff, RZ, 0xc0, !PT ;  /* 0x0000ffff2a2a7812 */ /* 0x000fe400078ec0ff */
[----:B------:R-:W-:Y:S02]  /*e670*/  SHF.R.U32.HI R40, RZ, 0x8, R120 ;  /* 0x00000008ff287819 */ /* 0x000fe40000011678 */
[----:B------:R-:W-:Y:S02]  /*e680*/  SHF.R.U32.HI R41, RZ, 0x8, R63 ;  /* 0x00000008ff297819 */ /* 0x000fe4000001163f */
[----:B------:R-:W-:-:S02]  /*e690*/  LOP3.LUT R37, R37, 0xffff, RZ, 0xc0, !PT ;  /* 0x0000ffff25257812 */ /* 0x000fc400078ec0ff */
[----:B------:R-:W-:Y:S02]  /*e6a0*/  LOP3.LUT R36, R36, 0xffff, RZ, 0xc0, !PT ;  /* 0x0000ffff24247812 */ /* 0x000fe400078ec0ff */
[----:B------:R-:W-:Y:S02]  /*e6b0*/  SHF.R.U32.HI R39, RZ, 0x8, R82 ;  /* 0x00000008ff277819 */ /* 0x000fe40000011652 */
[----:B------:R-:W-:Y:S02]  /*e6c0*/  PRMT R64, R42, 0x3340, R1 ;  /* 0x000033402a407816 */ /* 0x000fe40000000001 */
[----:B------:R-:W-:Y:S02]  /*e6d0*/  LOP3.LUT R41, R41, 0xffff, RZ, 0xc0, !PT ;  /* 0x0000ffff29297812 */ /* 0x000fe400078ec0ff */
[----:B------:R-:W-:Y:S02]  /*e6e0*/  LOP3.LUT R40, R40, 0xffff, RZ, 0xc0, !PT ;  /* 0x0000ffff28287812 */ /* 0x000fe400078ec0ff */
[----:B------:R-:W-:-:S02]  /*e6f0*/  PRMT R61, R36, 0x3340, R37 ;  /* 0x00003340243d7816 */ /* 0x000fc40000000025 */
[----:B------:R-:W-:Y:S02]  /*e700*/  SHF.R.U32.HI R42, RZ, 0x8, R144 ;  /* 0x00000008ff2a7819 */ /* 0x000fe40000011690 */
[----:B------:R-:W-:Y:S02]  /*e710*/  SHF.R.U32.HI R36, RZ, 0x8, R90 ;  /* 0x00000008ff247819 */ /* 0x000fe4000001165a */
[----:B------:R-:W-:Y:S02]  /*e720*/  SHF.R.U32.HI R37, RZ, 0x8, R65 ;  /* 0x00000008ff257819 */ /* 0x000fe40000011641 */
[----:B------:R-:W-:Y:S02]  /*e730*/  LOP3.LUT R58, R39, 0xffff, RZ, 0xc0, !PT ;  /* 0x0000ffff273a7812 */ /* 0x000fe400078ec0ff */
        /* <DEDUP_REMOVED lines=15> */
[----:B------:R-:W-:Y:S02]  /*e830*/  LOP3.LUT R68, R39, 0xffff, RZ, 0xc0, !PT ;  /* 0x0000ffff27447812 */ /* 0x000fe400078ec0ff */
[----:B------:R-:W-:Y:S02]  /*e840*/  PRMT R42, R40, 0x3340, R41 ;  /* 0x00003340282a7816 */ /* 0x000fe40000000029 */
[----:B------:R-:W-:Y:S02]  /*e850*/  SHF.R.U32.HI R39, RZ, 0x8, R114 ;  /* 0x00000008ff277819 */ /* 0x000fe40000011672 */
[----:B------:R-:W-:Y:S02]  /*e860*/  SHF.R.U32.HI R40, RZ, 0x8, R122 ;  /* 0x00000008ff287819 */ /* 0x000fe4000001167a */
[----:B------:R-:W-:-:S02]  /*e870*/  SHF.R.U32.HI R41, RZ, 0x8, R71 ;  /* 0x00000008ff297819 */ /* 0x000fc40000011647 */
[----:B------:R-:W-:Y:S02]  /*e880*/  LOP3.LUT R37, R37, 0xffff, RZ, 0xc0, !PT ;  /* 0x0000ffff25257812 */ /* 0x000fe400078ec0ff */
[----:B------:R-:W-:Y:S02]  /*e890*/  LOP3.LUT R36, R36, 0xffff, RZ, 0xc0, !PT ;  /* 0x0000ffff24247812 */ /* 0x000fe400078ec0ff */
[----:B------:R-:W-:Y:S02]  /*e8a0*/  PRMT R67, R68, 0x3340, R1 ;  /* 0x0000334044437816 */ /* 0x000fe40000000001 */
[----:B------:R-:W-:Y:S02]  /*e8b0*/  LOP3.LUT R72, R39, 0xffff, RZ, 0xc0, !PT ;  /* 0x0000ffff27487812 */ /* 0x000fe400078ec0ff */
[----:B------:R-:W-:Y:S02]  /*e8c0*/  LOP3.LUT R41, R41, 0xffff, RZ, 0xc0, !PT ;  /* 0x0000ffff29297812 */ /* 0x000fe400078ec0ff */
[----:B------:R-:W-:-:S02]  /*e8d0*/  LOP3.LUT R40, R40, 0xffff, RZ, 0xc0, !PT ;  /* 0x0000ffff28287812 */ /* 0x000fc400078ec0ff */
[----:B------:R-:W-:Y:S02]  /*e8e0*/  PRMT R68, R36, 0x3340, R37 ;  /* 0x0000334024447816 */ /* 0x000fe40000000025 */
[----:B------:R-:W-:Y:S02]  /*e8f0*/  SHF.R.U32.HI R39, RZ, 0x8, R73 ;  /* 0x00000008ff277819 */ /* 0x000fe40000011649 */
[----:B------:R-:W-:Y:S02]  /*e900*/  SHF.R.U32.HI R37, RZ, 0x8, R138 ;  /* 0x00000008ff257819 */ /* 0x000fe4000001168a */
[----:B------:R-:W-:Y:S02]  /*e910*/  SHF.R.U32.HI R36, RZ, 0x8, R130 ;  /* 0x00000008ff247819 */ /* 0x000fe40000011682 */
[----:B------:R-:W-:Y:S02]  /*e920*/  PRMT R69, R72, 0x3340, R1 ;  /* 0x0000334048457816 */ /* 0x000fe40000000001 */
[----:B------:R-:W-:-:S02]  /*e930*/  PRMT R71, R40, 0x3340, R41 ;  /* 0x0000334028477816 */ /* 0x000fc40000000029 */
[----:B------:R-:W-:Y:S02]  /*e940*/  SHF.R.U32.HI R40, RZ, 0x8, R146 ;  /* 0x00000008ff287819 */ /* 0x000fe40000011692 */
[----:B------:R-:W-:Y:S02]  /*e950*/  LOP3.LUT R39, R39, 0xffff, RZ, 0xc0, !PT ;  /* 0x0000ffff27277812 */ /* 0x000fe400078ec0ff */
[----:B------:R-:W-:Y:S01]  /*e960*/  LOP3.LUT R72, R37, 0xffff, RZ, 0xc0, !PT ;  /* 0x0000ffff25487812 */ /* 0x000fe200078ec0ff */
[----:B------:R-:W-:Y:S01]  /*e970*/  FFMA.FTZ R37, R8, R75, -0.16845393180847167969 ;  /* 0xbe2c7f3008257423 */ /* 0x000fe2000001004b */
[----:B------:R-:W-:Y:S02]  /*e980*/  LOP3.LUT R36, R36, 0xffff, RZ, 0xc0, !PT ;  /* 0x0000ffff24247812 */ /* 0x000fe400078ec0ff */
[----:B------:R-:W-:Y:S01]  /*e990*/  LOP3.LUT R74, R40, 0xffff, RZ, 0xc0, !PT ;  /* 0x0000ffff284a7812 */ /* 0x000fe200078ec0ff */
[----:B------:R-:W-:Y:S01]  /*e9a0*/  FFMA.FTZ R37, R8, R37, 0.1716887056827545166 ;  /* 0x3e2fcf2a08257423 */ /* 0x000fe20000010025 */
[----:B------:R-:W-:-:S02]  /*e9b0*/  PRMT R72, R72, 0x3340, R39 ;  /* 0x0000334048487816 */ /* 0x000fc40000000027 */
[----:B------:R-:W-:Y:S01]  /*e9c0*/  F2FP.SATFINITE.E4M3.F32.PACK_AB_MERGE_C R86, R87, R86, RZ ;  /* 0x000000565756723e */ /* 0x000fe200048070ff */
[----:B------:R-:W-:Y:S01]  /*e9d0*/  FFMA.FTZ R37, R8, R37, -0.17900948226451873779 ;  /* 0xbe374e4308257423 */ /* 0x000fe20000010025 */
[--C-:B------:R-:W-:Y:S02]  /*e9e0*/  PRMT R40, R36, 0x3340, R1.reuse ;  /* 0x0000334024287816 */ /* 0x100fe40000000001 */
[----:B------:R-:W-:Y:S01]  /*e9f0*/  LOP3.LUT R39, R14, 0xffff, RZ, 0xc0, !PT ;  /* 0x0000ffff0e277812 */ /* 0x000fe200078ec0ff */
[----:B------:R-:W-:Y:S01]  /*ea00*/  FFMA.FTZ R14, R9, R75, -0.16845393180847167969 ;  /* 0xbe2c7f30090e7423 */ /* 0x000fe2000001004b */
[----:B------:R-:W-:Y:S01]  /*ea10*/  LOP3.LUT R41, R38, 0xffff, RZ, 0xc0, !PT ;  /* 0x0000ffff26297812 */ /* 0x000fe200078ec0ff */
[----:B------:R-:W-:Y:S01]  /*ea20*/  FFMA.FTZ R37, R8, R37, 0.20512372255325317383 ;  /* 0x3e520bf408257423 */ /* 0x000fe20000010025 */
[----:B------:R-:W-:Y:S01]  /*ea30*/  LOP3.LUT R36, R15, 0xffff, RZ, 0xc0, !PT ;  /* 0x0000ffff0f247812 */ /* 0x000fe200078ec0ff */
[----:B------:R-:W-:Y:S01]  /*ea40*/  FFMA.FTZ R14, R9, R14, 0.1716887056827545166 ;  /* 0x3e2fcf2a090e7423 */ /* 0x000fe2000001000e */
[----:B------:R-:W-:Y:S01]  /*ea50*/  LOP3.LUT R15, R16, 0xffff, RZ, 0xc0, !PT ;  /* 0x0000ffff100f7812 */ /* 0x000fe200078ec0ff */
[----:B------:R-:W-:Y:S01]  /*ea60*/  FFMA.FTZ R37, R8, R37, -0.24046532809734344482 ;  /* 0xbe763c8b08257423 */ /* 0x000fe20000010025 */
[----:B------:R-:W-:Y:S01]  /*ea70*/  LOP3.LUT R38, R17, 0xffff, RZ, 0xc0, !PT ;  /* 0x0000ffff11267812 */ /* 0x000fe200078ec0ff */
[C---:B------:R-:W-:Y:S01]  /*ea80*/  FFMA.FTZ R14, R9.reuse, R14, -0.17900948226451873779 ;  /* 0xbe374e43090e7423 */ /* 0x040fe2000001000e */
[----:B------:R-:W-:Y:S01]  /*ea90*/  LOP3.LUT R54, R54, 0xffff, RZ, 0xc0, !PT ;  /* 0x0000ffff36367812 */ /* 0x000fe200078ec0ff */
[----:B------:R-:W-:Y:S01]  /*eaa0*/  FFMA.FTZ R37, R8, R37, 0.28857114911079406738 ;  /* 0x3e93bf9908257423 */ /* 0x000fe20000010025 */
[----:B------:R-:W-:Y:S01]  /*eab0*/  LOP3.LUT R86, R86, 0xffff, RZ, 0xc0, !PT ;  /* 0x0000ffff56567812 */ /* 0x000fe200078ec0ff */
[C---:B------:R-:W-:Y:S01]  /*eac0*/  FFMA.FTZ R14, R9.reuse, R14, 0.20512372255325317383 ;  /* 0x3e520bf4090e7423 */ /* 0x040fe2000001000e */
[----:B------:R-:W-:Y:S01]  /*ead0*/  PRMT R58, R58, 0x3340, R1 ;  /* 0x000033403a3a7816 */ /* 0x000fe20000000001 */
[----:B------:R-:W-:Y:S01]  /*eae0*/  FFMA.FTZ R37, R8, R37, -0.36067417263984680176 ;  /* 0xbeb8aa4908257423 */ /* 0x000fe20000010025 */
[----:B------:R-:W-:Y:S01]  /*eaf0*/  PRMT R16, R18, 0x4210, R39 ;  /* 0x0000421012107816 */ /* 0x000fe20000000027 */
[----:B------:R-:W-:Y:S01]  /*eb00*/  FFMA.FTZ R14, R9, R14, -0.24046532809734344482 ;  /* 0xbe763c8b090e7423 */ /* 0x000fe2000001000e */
[----:B------:R-:W-:Y:S01]  /*eb10*/  PRMT R17, R19, 0x4210, R36 ;  /* 0x0000421013117816 */ /* 0x000fe20000000024 */
[----:B------:R-:W-:Y:S01]  /*eb20*/  FFMA.FTZ R37, R8, R37, 0.48089820146560668945 ;  /* 0x3ef6384a08257423 */ /* 0x000fe20000010025 */
[----:B------:R-:W-:Y:S01]  /*eb30*/  PRMT R18, R20, 0x4210, R15 ;  /* 0x0000421014127816 */ /* 0x000fe2000000000f */
[----:B------:R-:W-:Y:S01]  /*eb40*/  FFMA.FTZ R14, R9, R14, 0.28857114911079406738 ;  /* 0x3e93bf99090e7423 */ /* 0x000fe2000001000e */
[----:B------:R-:W-:Y:S01]  /*eb50*/  PRMT R19, R21, 0x4210, R38 ;  /* 0x0000421015137816 */ /* 0x000fe20000000026 */
[----:B------:R-:W-:Y:S01]  /*eb60*/  FFMA.FTZ R37, R8, R37, -0.72134751081466674805 ;  /* 0xbf38aa3b08257423 */ /* 0x000fe20000010025 */
[----:B------:R-:W-:Y:S01]  /*eb70*/  PRMT R21, R23, 0x4210, R54 ;  /* 0x0000421017157816 */ /* 0x000fe20000000036 */
[----:B------:R-:W-:Y:S01]  /*eb80*/  FFMA.FTZ R14, R9, R14, -0.36067417263984680176 ;  /* 0xbeb8aa49090e7423 */ /* 0x000fe2000001000e */
[----:B------:R-:W-:Y:S01]  /*eb90*/  LOP3.LUT R43, R70, 0xffff, RZ, 0xc0, !PT ;  /* 0x0000ffff462b7812 */ /* 0x000fe200078ec0ff */
[----:B------:R0:W-:Y:S01]  /*eba0*/  STS.128 [R5], R16 ;  /* 0x0000001005007388 */ /* 0x0001e20000000c00 */
[----:B------:R-:W-:Y:S01]  /*ebb0*/  PRMT R23, R33, 0x4210, R86 ;  /* 0x0000421021177816 */ /* 0x000fe20000000056 */
[C---:B------:R-:W-:Y:S01]  /*ebc0*/  FFMA.FTZ R14, R9.reuse, R14, 0.48089820146560668945 ;  /* 0x3ef6384a090e7423 */ /* 0x040fe2000001000e */
[----:B------:R-:W-:Y:S01]  /*ebd0*/  PRMT R34, R34, 0x5410, R35 ;  /* 0x0000541022227816 */ /* 0x000fe20000000023 */
[----:B------:R-:W-:Y:S01]  /*ebe0*/  FMUL R37, R8, R37 ;  /* 0x0000002508257220 */ /* 0x000fe20000400000 */
[----:B------:R-:W-:Y:S01]  /*ebf0*/  PRMT R45, R44, 0x5410, R45 ;  /* 0x000054102c2d7816 */ /* 0x000fe2000000002d */
[C---:B------:R-:W-:Y:S01]  /*ec00*/  FFMA.FTZ R14, R9.reuse, R14, -0.72134751081466674805 ;  /* 0xbf38aa3b090e7423 */ /* 0x040fe2000001000e */
[----:B------:R-:W-:Y:S01]  /*ec10*/  PRMT R46, R46, 0x5410, R47 ;  /* 0x000054102e2e7816 */ /* 0x000fe2000000002f */
[----:B------:R-:W-:Y:S01]  /*ec20*/  FMUL R37, R8, R37 ;  /* 0x0000002508257220 */ /* 0x000fe20000400000 */
[----:B------:R-:W-:Y:S01]  /*ec30*/  PRMT R49, R48, 0x5410, R49 ;  /* 0x0000541030317816 */ /* 0x000fe20000000031 */
[C---:B------:R-:W-:Y:S01]  /*ec40*/  FMUL R14, R9.reuse, R14 ;  /* 0x0000000e090e7220 */ /* 0x040fe20000400000 */
[----:B------:R-:W-:Y:S01]  /*ec50*/  PRMT R50, R50, 0x5410, R51 ;  /* 0x0000541032327816 */ /* 0x000fe20000000033 */
[----:B------:R-:W-:Y:S01]  /*ec60*/  FFMA.FTZ R8, R8, 1.4426950216293334961, R37 ;  /* 0x3fb8aa3b08087823 */ /* 0x000fe20000010025 */
[----:B------:R-:W-:Y:S01]  /*ec70*/  PRMT R33, R52, 0x5410, R53 ;  /* 0x0000541034217816 */ /* 0x000fe20000000035 */
[----:B------:R-:W-:Y:S01]  /*ec80*/  FMUL R14, R9, R14 ;  /* 0x0000000e090e7220 */ /* 0x000fe20000400000 */
[----:B------:R-:W-:Y:S01]  /*ec90*/  PRMT R56, R55, 0x5410, R56 ;  /* 0x0000541037387816 */ /* 0x000fe20000000038 */
[----:B------:R-:W-:Y:S01]  /*eca0*/  FADD R212, R11, R8 ;  /* 0x000000080bd47221 */ /* 0x000fe20000000000 */
[----:B------:R-:W-:Y:S01]  /*ecb0*/  PRMT R35, R57, 0x5410, R58 ;  /* 0x0000541039237816 */ /* 0x000fe2000000003a */
[----:B------:R-:W-:Y:S01]  /*ecc0*/  FFMA.FTZ R9, R9, 1.4426950216293334961, R14 ;  /* 0x3fb8aa3b09097823 */ /* 0x000fe2000001000e */
[----:B------:R-:W-:-:S02]  /*ecd0*/  PRMT R20, R22, 0x4210, R41 ;  /* 0x0000421016147816 */ /* 0x000fc40000000029 */
[----:B------:R-:W-:Y:S01]  /*ece0*/  PRMT R22, R32, 0x4210, R43 ;  /* 0x0000421020167816 */ /* 0x000fe2000000002b */
[----:B------:R-:W-:Y:S01]  /*ecf0*/  FADD R213, R10, R9 ;  /* 0x000000090ad57221 */ /* 0x000fe20000000000 */
[----:B0-----:R-:W-:Y:S02]  /*ed00*/  PRMT R16, R34, 0x5210, R39 ;  /* 0x0000521022107816 */ /* 0x001fe40000000027 */
[----:B------:R-:W-:Y:S01]  /*ed10*/  PRMT R17, R45, 0x5210, R36 ;  /* 0x000052102d117816 */ /* 0x000fe20000000024 */
[----:B------:R-:W-:Y:S01]  /*ed20*/  STS.128 [R5+0x80], R20 ;  /* 0x0000801405007388 */ /* 0x000fe20000000c00 */
[----:B------:R-:W-:Y:S02]  /*ed30*/  PRMT R18, R46, 0x5210, R15 ;  /* 0x000052102e127816 */ /* 0x000fe4000000000f */
[----:B------:R-:W-:Y:S02]  /*ed40*/  PRMT R19, R49, 0x5210, R38 ;  /* 0x0000521031137816 */ /* 0x000fe40000000026 */
[----:B------:R-:W-:-:S02]  /*ed50*/  PRMT R32, R50, 0x5210, R41 ;  /* 0x0000521032207816 */ /* 0x000fc40000000029 */
[----:B------:R-:W-:Y:S01]  /*ed60*/  PRMT R33, R33, 0x5210, R54 ;  /* 0x0000521021217816 */ /* 0x000fe20000000036 */
[----:B------:R-:W-:Y:S01]  /*ed70*/  STS.128 [R5+0x400], R16 ;  /* 0x0004001005007388 */ /* 0x000fe20000000c00 */
[----:B------:R-:W-:Y:S02]  /*ed80*/  PRMT R34, R56, 0x5210, R43 ;  /* 0x0000521038227816 */ /* 0x000fe4000000002b */
[----:B------:R-:W-:Y:S01]  /*ed90*/  PRMT R35, R35, 0x5210, R86 ;  /* 0x0000521023237816 */ /* 0x000fe20000000056 */
[----:B------:R-:W0:Y:S01]  /*eda0*/  LDC.64 R56, c[0x0][0x228] ;  /* 0x00008a00ff387b82 */ /* 0x000e220000000a00 */
[----:B------:R-:W-:Y:S02]  /*edb0*/  ISETP.GE.U32.AND P3, PT, R6, 0x7f800000, PT ;  /* 0x7f8000000600780c */ /* 0x000fe40003f66070 */
[----:B------:R-:W-:Y:S01]  /*edc0*/  ISETP.GE.U32.AND P0, PT, R7, 0x7f800000, PT ;  /* 0x7f8000000700780c */ /* 0x000fe20003f06070 */
[----:B------:R2:W-:Y:S01]  /*edd0*/  STS.128 [R5+0x480], R32 ;  /* 0x0004802005007388 */ /* 0x0005e20000000c00 */
[----:B------:R-:W-:-:S02]  /*ede0*/  F2FP.SATFINITE.E4M3.F32.PACK_AB_MERGE_C R116, R117, R116, RZ ;  /* 0x000000747574723e */ /* 0x000fc400048070ff */
[----:B------:R-:W-:Y:S01]  /*edf0*/  PRMT R62, R62, 0x3340, R1 ;  /* 0x000033403e3e7816 */ /* 0x000fe20000000001 */
[----:B------:R-:W-:Y:S01]  /*ee00*/  BAR.SYNC.DEFER_BLOCKING 0x0 ;  /* 0x0000000000007b1d */ /* 0x000fe20000010000 */
[----:B------:R-:W-:Y:S02]  /*ee10*/  F2FP.SATFINITE.E4M3.F32.PACK_AB_MERGE_C R100, R101, R100, RZ ;  /* 0x000000646564723e */ /* 0x000fe400048070ff */
[----:B------:R-:W-:Y:S02]  /*ee20*/  PRMT R62, R61, 0x5410, R62 ;  /* 0x000054103d3e7816 */ /* 0x000fe4000000003e */
[----:B------:R-:W-:Y:S01]  /*ee30*/  FSETP.NEU.AND P2, PT, R7, RZ, PT ;  /* 0x000000ff0700720b */ /* 0x000fe20003f4d000 */
[----:B------:R-:W-:Y:S01]  /*ee40*/  @P3 IMAD.MOV.U32 R9, RZ, RZ, 0x7f800000 ;  /* 0x7f800000ff093424 */ /* 0x000fe200078e00ff */
[----:B------:R-:W-:Y:S01]  /*ee50*/  F2FP.SATFINITE.E4M3.F32.PACK_AB_MERGE_C R132, R133, R132, RZ ;  /* 0x000000848584723e */ /* 0x000fe200048070ff */
[----:B------:R-:W-:Y:S01]  /*ee60*/  @P0 IMAD.MOV.U32 R14, RZ, RZ, 0x7f800000 ;  /* 0x7f800000ff0e0424 */ /* 0x000fe200078e00ff */
[----:B------:R-:W-:Y:S01]  /*ee70*/  PRMT R60, R59, 0x5410, R60 ;  /* 0x000054103b3c7816 */ /* 0x000fe2000000003c */
[----:B------:R-:W-:Y:S01]  /*ee80*/  @P3 FFMA.FTZ R213, R6, R9, +INF ;  /* 0x7f80000006d53423 */ /* 0x000fe20000010009 */
[----:B------:R-:W-:Y:S01]  /*ee90*/  LOP3.LUT R9, R116, 0xffff, RZ, 0xc0, !PT ;  /* 0x0000ffff74097812 */ /* 0x000fe200078ec0ff */
[----:B------:R-:W-:Y:S01]  /*eea0*/  @P0 FFMA.FTZ R212, R7, R14, +INF ;  /* 0x7f80000007d40423 */ /* 0x000fe2000001000e */
[----:B------:R-:W-:Y:S01]  /*eeb0*/  LOP3.LUT R7, R100, 0xffff, RZ, 0xc0, !PT ;  /* 0x0000ffff64077812 */ /* 0x000fe200078ec0ff */
[----:B------:R-:W3:Y:S01]  /*eec0*/  LDC.64 R14, c[0x0][0x270] ;  /* 0x00009c00ff0e7b82 */ /* 0x000ee20000000a00 */
[----:B--2---:R-:W-:-:S02]  /*eed0*/  PRMT R33, R24, 0x4210, R9 ;  /* 0x0000421018217816 */ /* 0x004fc40000000009 */
[----:B------:R-:W-:Y:S02]  /*eee0*/  PRMT R61, R62, 0x5210, R9 ;  /* 0x000052103e3d7816 */ /* 0x000fe40000000009 */
[----:B------:R-:W-:Y:S02]  /*eef0*/  F2FP.SATFINITE.E4M3.F32.PACK_AB_MERGE_C R148, R149, R148, RZ ;  /* 0x000000949594723e */ /* 0x000fe400048070ff */
[----:B------:R-:W-:Y:S01]  /*ef00*/  PRMT R63, R63, 0x5410, R64 ;  /* 0x000054103f3f7816 */ /* 0x000fe20000000040 */
[----:B------:R-:W2:Y:S01]  /*ef10*/  LDC R101, c[0x0][0x278] ;  /* 0x00009e00ff657b82 */ /* 0x000ea20000000800 */
[--C-:B------:R-:W-:Y:S01]  /*ef20*/  PRMT R32, R26, 0x4210, R7.reuse ;  /* 0x000042101a207816 */ /* 0x100fe20000000007 */
[----:B------:R-:W4:Y:S01]  /*ef30*/  LDS.128 R20, [R4] ;  /* 0x0000000004147984 */ /* 0x000f220000000c00 */
[----:B------:R-:W-:Y:S02]  /*ef40*/  PRMT R60, R60, 0x5210, R7 ;  /* 0x000052103c3c7816 */ /* 0x000fe40000000007 */
[----:B------:R-:W-:Y:S01]  /*ef50*/  LOP3.LUT R132, R132, 0xffff, RZ, 0xc0, !PT ;  /* 0x0000ffff84847812 */ /* 0x000fe200078ec0ff */
[----:B------:R-:W5:Y:S01]  /*ef60*/  LDS.128 R16, [R3] ;  /* 0x0000000003107984 */ /* 0x000f620000000c00 */
[----:B------:R-:W-:-:S02]  /*ef70*/  PRMT R42, R42, 0x5410, R65 ;  /* 0x000054102a2a7816 */ /* 0x000fc40000000041 */
[----:B------:R-:W-:Y:S01]  /*ef80*/  LOP3.LUT R7, R148, 0xffff, RZ, 0xc0, !PT ;  /* 0x0000ffff94077812 */ /* 0x000fe200078ec0ff */
[----:B------:R-:W5:Y:S01]  /*ef90*/  LDS.128 R220, [R4+0x800] ;  /* 0x0008000004dc7984 */ /* 0x000f620000000c00 */
[----:B------:R-:W-:Y:S02]  /*efa0*/  F2FP.SATFINITE.E4M3.F32.PACK_AB_MERGE_C R134, R135, R134, RZ ;  /* 0x000000868786723e */ /* 0x000fe400048070ff */
[----:B------:R-:W-:Y:S01]  /*efb0*/  PRMT R62, R63, 0x5210, R132 ;  /* 0x000052103f3e7816 */ /* 0x000fe20000000084 */
[----:B------:R-:W-:Y:S01]  /*efc0*/  LDS.128 R8, [R3+0x800] ;  /* 0x0008000003087984 */ /* 0x000fe20000000c00 */
[--C-:B------:R-:W-:Y:S02]  /*efd0*/  PRMT R35, R30, 0x4210, R7.reuse ;  /* 0x000042101e237816 */ /* 0x100fe40000000007 */
[----:B------:R-:W-:Y:S01]  /*efe0*/  PRMT R63, R42, 0x5210, R7 ;  /* 0x000052102a3f7816 */ /* 0x000fe20000000007 */
[----:B------:R-:W-:Y:S01]  /*eff0*/  BAR.SYNC.DEFER_BLOCKING 0x0 ;  /* 0x0000000000007b1d */ /* 0x000fe20000010000 */
[----:B------:R-:W-:-:S02]  /*f000*/  LOP3.LUT R7, R134, 0xffff, RZ, 0xc0, !PT ;  /* 0x0000ffff86077812 */ /* 0x000fc400078ec0ff */
[----:B------:R-:W-:Y:S02]  /*f010*/  F2FP.SATFINITE.E4M3.F32.PACK_AB_MERGE_C R102, R103, R102, RZ ;  /* 0x000000666766723e */ /* 0x000fe400048070ff */
[----:B------:R-:W-:Y:S02]  /*f020*/  F2FP.SATFINITE.E4M3.F32.PACK_AB_MERGE_C R118, R119, R118, RZ ;  /* 0x000000767776723e */ /* 0x000fe400048070ff */
[----:B------:R-:W-:Y:S02]  /*f030*/  F2FP.SATFINITE.E4M3.F32.PACK_AB_MERGE_C R150, R151, R150, RZ ;  /* 0x000000969796723e */ /* 0x000fe400048070ff */
[----:B------:R-:W-:Y:S02]  /*f040*/  PRMT R73, R74, 0x3340, R1 ;  /* 0x000033404a497816 */ /* 0x000fe40000000001 */
[----:B------:R-:W-:Y:S02]  /*f050*/  PRMT R26, R28, 0x4210, R7 ;  /* 0x000042101c1a7816 */ /* 0x000fe40000000007 */
[----:B------:R-:W-:-:S02]  /*f060*/  LOP3.LUT R102, R102, 0xffff, RZ, 0xc0, !PT ;  /* 0x0000ffff66667812 */ /* 0x000fc400078ec0ff */
[----:B------:R-:W-:Y:S02]  /*f070*/  SHF.R.U32.HI R28, RZ, 0x6, R168 ;  /* 0x00000006ff1c7819 */ /* 0x000fe400000116a8 */
[----:B------:R-:W-:Y:S02]  /*f080*/  LOP3.LUT R118, R118, 0xffff, RZ, 0xc0, !PT ;  /* 0x0000ffff76767812 */ /* 0x000fe400078ec0ff */
[----:B------:R-:W-:Y:S02]  /*f090*/  PRMT R67, R66, 0x5410, R67 ;  /* 0x0000541042437816 */ /* 0x000fe40000000043 */
[----:B------:R-:W-:Y:S02]  /*f0a0*/  PRMT R69, R68, 0x5410, R69 ;  /* 0x0000541044457816 */ /* 0x000fe40000000045 */
[----:B------:R-:W-:Y:S01]  /*f0b0*/  PRMT R40, R71, 0x5410, R40 ;  /* 0x0000541047287816 */ /* 0x000fe20000000028 */
[----:B------:R-:W-:Y:S01]  /*f0c0*/  STS.128 [R5+0x400], R60 ;  /* 0x0004003c05007388 */ /* 0x000fe20000000c00 */
[----:B------:R-:W-:-:S02]  /*f0d0*/  PRMT R73, R72, 0x5410, R73 ;  /* 0x0000541048497816 */ /* 0x000fc40000000049 */
[----:B------:R-:W-:Y:S02]  /*f0e0*/  LOP3.LUT R150, R150, 0xffff, RZ, 0xc0, !PT ;  /* 0x0000ffff96967812 */ /* 0x000fe400078ec0ff */
[----:B------:R-:W-:Y:S02]  /*f0f0*/  LOP3.LUT R226, R226, 0x3f, R168, 0xf8, !PT ;  /* 0x0000003fe2e27812 */ /* 0x000fe400078ef8a8 */
[----:B------:R-:W-:Y:S02]  /*f100*/  PRMT R24, R25, 0x4210, R102 ;  /* 0x0000421019187816 */ /* 0x000fe40000000066 */
[----:B------:R-:W-:Y:S02]  /*f110*/  SGXT.U32 R28, R28, 0x2 ;  /* 0x000000021c1c781a */ /* 0x000fe40000000000 */
[----:B------:R-:W-:Y:S02]  /*f120*/  PRMT R25, R27, 0x4210, R118 ;  /* 0x000042101b197816 */ /* 0x000fe40000000076 */
[----:B------:R-:W-:Y:S01]  /*f130*/  FSETP.NEU.AND P1, PT, R6, RZ, PT ;  /* 0x000000ff0600720b */ /* 0x000fe20003f2d000 */
[----:B---3--:R-:W-:Y:S01]  /*f140*/  IMAD R6, R226, R15, RZ ;  /* 0x0000000fe2067224 */ /* 0x008fe200078e02ff */
[----:B------:R-:W-:-:S02]  /*f150*/  PRMT R34, R31, 0x4210, R132 ;  /* 0x000042101f227816 */ /* 0x000fc40000000084 */
[----:B------:R-:W-:Y:S02]  /*f160*/  PRMT R36, R67, 0x5210, R102 ;  /* 0x0000521043247816 */ /* 0x000fe40000000066 */
[----:B------:R-:W-:Y:S01]  /*f170*/  PRMT R27, R29, 0x4210, R150 ;  /* 0x000042101d1b7816 */ /* 0x000fe20000000096 */
[----:B------:R3:W-:Y:S01]  /*f180*/  STS.128 [R5], R32 ;  /* 0x0000002005007388 */ /* 0x0007e20000000c00 */
[----:B------:R-:W-:Y:S02]  /*f190*/  PRMT R37, R69, 0x5210, R118 ;  /* 0x0000521045257816 */ /* 0x000fe40000000076 */
[----:B------:R-:W-:Y:S01]  /*f1a0*/  PRMT R38, R40, 0x5210, R7 ;  /* 0x0000521028267816 */ /* 0x000fe20000000007 */
[----:B-1----:R-:W-:Y:S01]  /*f1b0*/  IMAD R7, R228, R14, RZ ;  /* 0x0000000ee4077224 */ /* 0x002fe200078e02ff */
[----:B------:R-:W-:Y:S01]  /*f1c0*/  PRMT R39, R73, 0x5210, R150 ;  /* 0x0000521049277816 */ /* 0x000fe20000000096 */
[----:B------:R1:W-:Y:S01]  /*f1d0*/  STS.128 [R5+0x80], R24 ;  /* 0x0000801805007388 */ /* 0x0003e20000000c00 */
[----:B----4-:R-:W-:-:S02]  /*f1e0*/  PRMT R49, R20, 0x7773, RZ ;  /* 0x0000777314317816 */ /* 0x010fc400000000ff */
[C---:B------:R-:W-:Y:S01]  /*f1f0*/  PRMT R51, R20.reuse, 0x7772, RZ ;  /* 0x0000777214337816 */ /* 0x040fe200000000ff */
[----:B------:R4:W-:Y:S01]  /*f200*/  STS.128 [R5+0x480], R36 ;  /* 0x0004802405007388 */ /* 0x0009e20000000c00 */
[C---:B------:R-:W-:Y:S02]  /*f210*/  PRMT R53, R20.reuse, 0x7771, RZ ;  /* 0x0000777114357816 */ /* 0x040fe400000000ff */
[----:B------:R-:W-:Y:S01]  /*f220*/  PRMT R55, R20, 0x7770, RZ ;  /* 0x0000777014377816 */ /* 0x000fe200000000ff */
[----:B--2---:R-:W-:Y:S01]  /*f230*/  IMAD R20, R28, R101, RZ ;  /* 0x000000651c147224 */ /* 0x004fe200078e02ff */
[----:B0-----:R-:W-:Y:S02]  /*f240*/  IADD3 R106, P0, P3, R6, R56, R7 ;  /* 0x00000038066a7210 */ /* 0x001fe40007b1e007 */
[C---:B---3--:R-:W-:Y:S02]  /*f250*/  PRMT R33, R22.reuse, 0x7773, RZ ;  /* 0x0000777316217816 */ /* 0x048fe400000000ff */
[----:B------:R-:W-:-:S02]  /*f260*/  PRMT R35, R22, 0x7772, RZ ;  /* 0x0000777216237816 */ /* 0x000fc400000000ff */
[----:B------:R-:W-:Y:S02]  /*f270*/  SHF.R.S32.HI R14, RZ, 0x1f, R7 ;  /* 0x0000001fff0e7819 */ /* 0x000fe40000011407 */
[----:B------:R-:W-:Y:S02]  /*f280*/  SHF.R.S32.HI R107, RZ, 0x1f, R6 ;  /* 0x0000001fff6b7819 */ /* 0x000fe40000011406 */
[----:B-1----:R-:W-:Y:S02]  /*f290*/  PRMT R25, R23, 0x7773, RZ ;  /* 0x0000777317197816 */ /* 0x002fe400000000ff */
[C---:B----4-:R-:W-:Y:S02]  /*f2a0*/  PRMT R37, R22.reuse, 0x7771, RZ ;  /* 0x0000777116257816 */ /* 0x050fe400000000ff */
[----:B------:R-:W-:Y:S01]  /*f2b0*/  PRMT R39, R22, 0x7770, RZ ;  /* 0x0000777016277816 */ /* 0x000fe200000000ff */
[----:B------:R-:W-:Y:S01]  /*f2c0*/  IMAD R22, R101, 0x4, R20 ;  /* 0x0000000465167824 */ /* 0x000fe200078e0214 */
[----:B------:R-:W-:-:S02]  /*f2d0*/  IADD3.X R107, R107, R57, R14, P0, P3 ;  /* 0x000000396b6b7210 */ /* 0x000fc400007e640e */
[C---:B------:R-:W-:Y:S01]  /*f2e0*/  IADD3 R6, P0, R20.reuse, R106, RZ ;  /* 0x0000006a14067210 */ /* 0x040fe20007f1e0ff */
[----:B------:R-:W-:Y:S01]  /*f2f0*/  IMAD R24, R101, 0x4, R22 ;  /* 0x0000000465187824 */ /* 0x000fe200078e0216 */
[C---:B------:R-:W-:Y:S02]  /*f300*/  PRMT R27, R23.reuse, 0x7772, RZ ;  /* 0x00007772171b7816 */ /* 0x040fe400000000ff */
[C---:B------:R-:W-:Y:S02]  /*f310*/  PRMT R29, R23.reuse, 0x7771, RZ ;  /* 0x00007771171d7816 */ /* 0x040fe400000000ff */
[----:B------:R-:W-:Y:S02]  /*f320*/  PRMT R31, R23, 0x7770, RZ ;  /* 0x00007770171f7816 */ /* 0x000fe400000000ff */
[----:B------:R-:W-:Y:S01]  /*f330*/  LEA.HI.X.SX32 R7, R20, R107, 0x1, P0 ;  /* 0x0000006b14077211 */ /* 0x000fe200000f0eff */
[----:B------:R-:W-:Y:S01]  /*f340*/  BAR.SYNC.DEFER_BLOCKING 0x0 ;  /* 0x0000000000007b1d */ /* 0x000fe20000010000 */
[----:B-----5:R-:W-:-:S02]  /*f350*/  PRMT R81, R16, 0x7773, RZ ;  /* 0x0000777310517816 */ /* 0x020fc400000000ff */
[C---:B------:R-:W-:Y:S02]  /*f360*/  PRMT R83, R16.reuse, 0x7772, RZ ;  /* 0x0000777210537816 */ /* 0x040fe400000000ff */
[C---:B------:R-:W-:Y:S02]  /*f370*/  PRMT R85, R16.reuse, 0x7771, RZ ;  /* 0x0000777110557816 */ /* 0x040fe400000000ff */
[----:B------:R-:W-:Y:S02]  /*f380*/  PRMT R23, R16, 0x7770, RZ ;  /* 0x0000777010177816 */ /* 0x000fe400000000ff */
[----:B------:R-:W-:Y:S02]  /*f390*/  IADD3 R16, P0, R24, R106, RZ ;  /* 0x0000006a18107210 */ /* 0x000fe40007f1e0ff */
[C---:B------:R-:W-:Y:S02]  /*f3a0*/  PRMT R73, R17.reuse, 0x7773, RZ ;  /* 0x0000777311497816 */ /* 0x040fe400000000ff */
[----:B------:R-:W-:-:S02]  /*f3b0*/  PRMT R75, R17, 0x7772, RZ ;  /* 0x00007772114b7816 */ /* 0x000fc400000000ff */
[C---:B------:R-:W-:Y:S02]  /*f3c0*/  PRMT R77, R17.reuse, 0x7771, RZ ;  /* 0x00007771114d7816 */ /* 0x040fe400000000ff */
[----:B------:R-:W-:Y:S02]  /*f3d0*/  PRMT R79, R17, 0x7770, RZ ;  /* 0x00007770114f7816 */ /* 0x000fe400000000ff */
[-C--:B------:R-:W-:Y:S01]  /*f3e0*/  LEA.HI.X.SX32 R17, R24, R107.reuse, 0x1, P0 ;  /* 0x0000006b18117211 */ /* 0x080fe200000f0eff */
[C---:B------:R-:W-:Y:S01]  /*f3f0*/  IMAD R24, R101.reuse, 0x8, R24 ;  /* 0x0000000865187824 */ /* 0x040fe200078e0218 */
[-C--:B------:R-:W-:Y:S02]  /*f400*/  IADD3 R14, P3, R22, R106.reuse, RZ ;  /* 0x0000006a160e7210 */ /* 0x080fe40007f7e0ff */
[----:B------:R-:W-:Y:S01]  /*f410*/  LEA.HI R26, R168, 0xc, RZ, 0x1a ;  /* 0x0000000ca81a7811 */ /* 0x000fe200078fd0ff */
[----:B------:R0:W-:Y:S01]  /*f420*/  STG.E.U8 desc[UR60][R6.64], R55 ;  /* 0x0000003706007986 */ /* 0x0001e2000c10113c */
[----:B------:R-:W-:Y:S01]  /*f430*/  LEA.HI.X.SX32 R15, R22, R107, 0x1, P3 ;  /* 0x0000006b160f7211 */ /* 0x000fe200018f0eff */
[----:B------:R-:W-:Y:S01]  /*f440*/  IMAD R22, R101, 0x4, R24 ;  /* 0x0000000465167824 */ /* 0x000fe200078e0218 */
[----:B------:R-:W-:-:S02]  /*f450*/  IADD3 R20, P0, R24, R106, RZ ;  /* 0x0000006a18147210 */ /* 0x000fc40007f1e0ff */
[C---:B------:R-:W-:Y:S01]  /*f460*/  PRMT R41, R21.reuse, 0x7773, RZ ;  /* 0x0000777315297816 */ /* 0x040fe200000000ff */
[----:B------:R1:W-:Y:S01]  /*f470*/  STG.E.U8 desc[UR60][R14.64], R23 ;  /* 0x000000170e007986 */ /* 0x0003e2000c10113c */
[C---:B------:R-:W-:Y:S02]  /*f480*/  PRMT R43, R21.reuse, 0x7772, RZ ;  /* 0x00007772152b7816 */ /* 0x040fe400000000ff */
[C---:B------:R-:W-:Y:S01]  /*f490*/  PRMT R45, R21.reuse, 0x7771, RZ ;  /* 0x00007771152d7816 */ /* 0x040fe200000000ff */
[----:B------:R2:W-:Y:S01]  /*f4a0*/  STG.E.U8 desc[UR60][R16.64], R53 ;  /* 0x0000003510007986 */ /* 0x0005e2000c10113c */
[----:B------:R-:W-:Y:S02]  /*f4b0*/  PRMT R47, R21, 0x7770, RZ ;  /* 0x00007770152f7816 */ /* 0x000fe400000000ff */
[C---:B------:R-:W-:Y:S02]  /*f4c0*/  PRMT R57, R19.reuse, 0x7773, RZ ;  /* 0x0000777313397816 */ /* 0x040fe400000000ff */
[----:B------:R-:W-:-:S02]  /*f4d0*/  PRMT R59, R19, 0x7772, RZ ;  /* 0x00007772133b7816 */ /* 0x000fc400000000ff */
[C---:B------:R-:W-:Y:S02]  /*f4e0*/  PRMT R61, R19.reuse, 0x7771, RZ ;  /* 0x00007771133d7816 */ /* 0x040fe400000000ff */
[----:B------:R-:W-:Y:S01]  /*f4f0*/  PRMT R63, R19, 0x7770, RZ ;  /* 0x00007770133f7816 */ /* 0x000fe200000000ff */
[----:B------:R-:W-:Y:S01]  /*f500*/  IMAD R19, R26, R101, RZ ;  /* 0x000000651a137224 */ /* 0x000fe200078e02ff */
[----:B------:R-:W-:Y:S01]  /*f510*/  LEA.HI.X.SX32 R21, R24, R107, 0x1, P0 ;  /* 0x0000006b18157211 */ /* 0x000fe200000f0eff */
[----:B------:R-:W-:Y:S01]  /*f520*/  IMAD R24, R101, 0x4, R22 ;  /* 0x0000000465187824 */ /* 0x000fe200078e0216 */
[----:B0-----:R-:W-:Y:S02]  /*f530*/  IADD3 R6, P0, R22, R106, RZ ;  /* 0x0000006a16067210 */ /* 0x001fe40007f1e0ff */
[C---:B------:R-:W-:Y:S02]  /*f540*/  PRMT R65, R18.reuse, 0x7773, RZ ;  /* 0x0000777312417816 */ /* 0x040fe400000000ff */
[----:B------:R-:W-:-:S02]  /*f550*/  PRMT R67, R18, 0x7772, RZ ;  /* 0x0000777212437816 */ /* 0x000fc400000000ff */
[C---:B------:R-:W-:Y:S02]  /*f560*/  PRMT R69, R18.reuse, 0x7771, RZ ;  /* 0x0000777112457816 */ /* 0x040fe400000000ff */
[----:B------:R-:W-:Y:S02]  /*f570*/  PRMT R71, R18, 0x7770, RZ ;  /* 0x0000777012477816 */ /* 0x000fe400000000ff */
[-C--:B------:R-:W-:Y:S02]  /*f580*/  LEA.HI.X.SX32 R7, R22, R107.reuse, 0x1, P0 ;  /* 0x0000006b16077211 */ /* 0x080fe400000f0eff */
[CC--:B------:R-:W-:Y:S02]  /*f590*/  IADD3 R18, P3, R19.reuse, R106.reuse, RZ ;  /* 0x0000006a13127210 */ /* 0x0c0fe40007f7e0ff */
[----:B-1----:R-:W-:Y:S02]  /*f5a0*/  IADD3 R14, P0, R24, R106, RZ ;  /* 0x0000006a180e7210 */ /* 0x002fe40007f1e0ff */
[----:B------:R-:W-:-:S02]  /*f5b0*/  LEA.HI.X.SX32 R19, R19, R107, 0x1, P3 ;  /* 0x0000006b13137211 */ /* 0x000fc400018f0eff */
[----:B------:R-:W-:Y:S01]  /*f5c0*/  LEA.HI.X.SX32 R15, R24, R107, 0x1, P0 ;  /* 0x0000006b180f7211 */ /* 0x000fe200000f0eff */
[C---:B------:R-:W-:Y:S01]  /*f5d0*/  IMAD R24, R101.reuse, 0x8, R24 ;  /* 0x0000000865187824 */ /* 0x040fe200078e0218 */
[C---:B------:R-:W-:Y:S01]  /*f5e0*/  LEA.HI R26, R168.reuse, 0x1c, RZ, 0x1a ;  /* 0x0000001ca81a7811 */ /* 0x040fe200078fd0ff */
[----:B------:R0:W-:Y:S01]  /*f5f0*/  STG.E.U8 desc[UR60][R18.64], R85 ;  /* 0x0000005512007986 */ /* 0x0001e2000c10113c */
[C---:B------:R-:W-:Y:S01]  /*f600*/  LEA.HI R44, R168.reuse, 0x10c, RZ, 0x1a ;  /* 0x0000010ca82c7811 */ /* 0x040fe200078fd0ff */
[----:B------:R-:W-:Y:S01]  /*f610*/  IMAD R22, R101, 0x4, R24 ;  /* 0x0000000465167824 */ /* 0x000fe200078e0218 */
[----:B------:R-:W-:Y:S01]  /*f620*/  LEA.HI R46, R168, 0x14c, RZ, 0x1a ;  /* 0x0000014ca82e7811 */ /* 0x000fe200078fd0ff */
[----:B------:R1:W-:Y:S01]  /*f630*/  STG.E.U8 desc[UR60][R20.64], R51 ;  /* 0x0000003314007986 */ /* 0x0003e2000c10113c */
[----:B------:R-:W-:Y:S01]  /*f640*/  IMAD R23, R26, R101, RZ ;  /* 0x000000651a177224 */ /* 0x000fe200078e02ff */
[C---:B------:R-:W-:Y:S02]  /*f650*/  LEA.HI R26, R168.reuse, 0x2c, RZ, 0x1a ;  /* 0x0000002ca81a7811 */ /* 0x040fe400078fd0ff */
[----:B------:R3:W-:Y:S01]  /*f660*/  STG.E.U8 desc[UR60][R6.64], R83 ;  /* 0x0000005306007986 */ /* 0x0007e2000c10113c */
[----:B------:R-:W-:-:S02]  /*f670*/  LEA.HI R30, R168, 0xbc, RZ, 0x1a ;  /* 0x000000bca81e7811 */ /* 0x000fc400078fd0ff */
[CC--:B--2---:R-:W-:Y:S01]  /*f680*/  IADD3 R16, P3, R23.reuse, R106.reuse, RZ ;  /* 0x0000006a17107210 */ /* 0x0c4fe20007f7e0ff */
[----:B------:R2:W-:Y:S01]  /*f690*/  STG.E.U8 desc[UR60][R14.64], R49 ;  /* 0x000000310e007986 */ /* 0x0005e2000c10113c */
[-C--:B0-----:R-:W-:Y:S02]  /*f6a0*/  IADD3 R18, P0, R24, R106.reuse, RZ ;  /* 0x0000006a18127210 */ /* 0x081fe40007f1e0ff */
[----:B------:R-:W-:Y:S01]  /*f6b0*/  LEA.HI.X.SX32 R17, R23, R107, 0x1, P3 ;  /* 0x0000006b17117211 */ /* 0x000fe200018f0eff */
[----:B------:R-:W-:Y:S01]  /*f6c0*/  IMAD R23, R26, R101, RZ ;  /* 0x000000651a177224 */ /* 0x000fe200078e02ff */
[----:B------:R-:W-:Y:S01]  /*f6d0*/  LEA.HI.X.SX32 R19, R24, R107, 0x1, P0 ;  /* 0x0000006b18137211 */ /* 0x000fe200000f0eff */
[----:B------:R-:W-:Y:S01]  /*f6e0*/  IMAD R24, R101, 0x4, R22 ;  /* 0x0000000465187824 */ /* 0x000fe200078e0216 */
[----:B-1----:R-:W-:Y:S01]  /*f6f0*/  IADD3 R20, P0, R22, R106, RZ ;  /* 0x0000006a16147210 */ /* 0x002fe20007f1e0ff */
[----:B------:R0:W-:Y:S01]  /*f700*/  STG.E.U8 desc[UR60][R16.64], R81 ;  /* 0x0000005110007986 */ /* 0x0001e2000c10113c */
[----:B------:R-:W-:-:S02]  /*f710*/  LEA.HI R26, R168, 0x3c, RZ, 0x1a ;  /* 0x0000003ca81a7811 */ /* 0x000fc400078fd0ff */
[-C--:B------:R-:W-:Y:S01]  /*f720*/  LEA.HI.X.SX32 R21, R22, R107.reuse, 0x1, P0 ;  /* 0x0000006b16157211 */ /* 0x080fe200000f0eff */
[----:B------:R1:W-:Y:S01]  /*f730*/  STG.E.U8 desc[UR60][R18.64], R47 ;  /* 0x0000002f12007986 */ /* 0x0003e2000c10113c */
[CC--:B---3--:R-:W-:Y:S02]  /*f740*/  IADD3 R6, P0, R24.reuse, R106.reuse, RZ ;  /* 0x0000006a18067210 */ /* 0x0c8fe40007f1e0ff */
[-C--:B--2---:R-:W-:Y:S01]  /*f750*/  IADD3 R14, P3, R23, R106.reuse, RZ ;  /* 0x0000006a170e7210 */ /* 0x084fe20007f7e0ff */
[----:B------:R2:W-:Y:S01]  /*f760*/  STG.E.U8 desc[UR60][R20.64], R79 ;  /* 0x0000004f14007986 */ /* 0x0005e2000c10113c */
[-C--:B------:R-:W-:Y:S01]  /*f770*/  LEA.HI.X.SX32 R7, R24, R107.reuse, 0x1, P0 ;  /* 0x0000006b18077211 */ /* 0x080fe200000f0eff */
[----:B------:R-:W-:Y:S01]  /*f780*/  IMAD R24, R101, 0x8, R24 ;  /* 0x0000000865187824 */ /* 0x000fe200078e0218 */
[----:B------:R-:W-:Y:S01]  /*f790*/  LEA.HI.X.SX32 R15, R23, R107, 0x1, P3 ;  /* 0x0000006b170f7211 */ /* 0x000fe200018f0eff */
[----:B------:R-:W-:Y:S01]  /*f7a0*/  IMAD R23, R26, R101, RZ ;  /* 0x000000651a177224 */ /* 0x000fe200078e02ff */
[----:B------:R-:W-:Y:S01]  /*f7b0*/  LEA.HI R26, R168, 0x4c, RZ, 0x1a ;  /* 0x0000004ca81a7811 */ /* 0x000fe200078fd0ff */
[----:B------:R-:W-:Y:S01]  /*f7c0*/  IMAD R22, R101, 0x4, R24 ;  /* 0x0000000465167824 */ /* 0x000fe200078e0218 */
[----:B0-----:R-:W-:Y:S01]  /*f7d0*/  IADD3 R16, P0, R24, R106, RZ ;  /* 0x0000006a18107210 */ /* 0x001fe20007f1e0ff */
[----:B------:R0:W-:Y:S01]  /*f7e0*/  STG.E.U8 desc[UR60][R6.64], R45 ;  /* 0x0000002d06007986 */ /* 0x0001e2000c10113c */
[----:B------:R-:W-:-:S02]  /*f7f0*/  LEA.HI R48, R168, 0x15c, RZ, 0x1a ;  /* 0x0000015ca8307811 */ /* 0x000fc400078fd0ff */
[-C--:B------:R-:W-:Y:S01]  /*f800*/  LEA.HI.X.SX32 R17, R24, R107.reuse, 0x1, P0 ;  /* 0x0000006b18117211 */ /* 0x080fe200000f0eff */
[----:B------:R-:W-:Y:S01]  /*f810*/  IMAD R24, R101, 0x4, R22 ;  /* 0x0000000465187824 */ /* 0x000fe200078e0216 */
[-C--:B-1----:R-:W-:Y:S01]  /*f820*/  IADD3 R18, P0, R22, R106.reuse, RZ ;  /* 0x0000006a16127210 */ /* 0x082fe20007f1e0ff */
[----:B------:R1:W-:Y:S01]  /*f830*/  STG.E.U8 desc[UR60][R14.64], R77 ;  /* 0x0000004d0e007986 */ /* 0x0003e2000c10113c */
[----:B------:R-:W-:Y:S02]  /*f840*/  LEA.HI R50, R168, 0x16c, RZ, 0x1a ;  /* 0x0000016ca8327811 */ /* 0x000fe400078fd0ff */
[-C--:B------:R-:W-:Y:S01]  /*f850*/  LEA.HI.X.SX32 R19, R22, R107.reuse, 0x1, P0 ;  /* 0x0000006b16137211 */ /* 0x080fe200000f0eff */
[----:B------:R3:W-:Y:S01]  /*f860*/  STG.E.U8 desc[UR60][R16.64], R43 ;  /* 0x0000002b10007986 */ /* 0x0007e2000c10113c */
[CC--:B--2---:R-:W-:Y:S02]  /*f870*/  IADD3 R20, P0, R24.reuse, R106.reuse, RZ ;  /* 0x0000006a18147210 */ /* 0x0c4fe40007f1e0ff */
[-C--:B0-----:R-:W-:Y:S01]  /*f880*/  IADD3 R6, P3, R23, R106.reuse, RZ ;  /* 0x0000006a17067210 */ /* 0x081fe20007f7e0ff */
[----:B------:R0:W-:Y:S01]  /*f890*/  STG.E.U8 desc[UR60][R18.64], R75 ;  /* 0x0000004b12007986 */ /* 0x0001e2000c10113c */
[-C--:B------:R-:W-:Y:S01]  /*f8a0*/  LEA.HI.X.SX32 R21, R24, R107.reuse, 0x1, P0 ;  /* 0x0000006b18157211 */ /* 0x080fe200000f0eff */
[----:B------:R-:W-:Y:S01]  /*f8b0*/  IMAD R24, R101, 0x8, R24 ;  /* 0x0000000865187824 */ /* 0x000fe200078e0218 */
[----:B------:R-:W-:Y:S01]  /*f8c0*/  LEA.HI.X.SX32 R7, R23, R107, 0x1, P3 ;  /* 0x0000006b17077211 */ /* 0x000fe200018f0eff */
[----:B------:R-:W-:Y:S01]  /*f8d0*/  IMAD R23, R26, R101, RZ ;  /* 0x000000651a177224 */ /* 0x000fe200078e02ff */
[----:B------:R-:W-:Y:S01]  /*f8e0*/  LEA.HI R26, R168, 0x5c, RZ, 0x1a ;  /* 0x0000005ca81a7811 */ /* 0x000fe200078fd0ff */
[----:B------:R-:W-:Y:S01]  /*f8f0*/  IMAD R22, R101, 0x4, R24 ;  /* 0x0000000465167824 */ /* 0x000fe200078e0218 */
[----:B-1----:R-:W-:Y:S01]  /*f900*/  IADD3 R14, P0, R24, R106, RZ ;  /* 0x0000006a180e7210 */ /* 0x002fe20007f1e0ff */
[----:B------:R1:W-:Y:S01]  /*f910*/  STG.E.U8 desc[UR60][R20.64], R41 ;  /* 0x0000002914007986 */ /* 0x0003e2000c10113c */
[----:B------:R-:W-:-:S02]  /*f920*/  LEA.HI R52, R168, 0x17c, RZ, 0x1a ;  /* 0x0000017ca8347811 */ /* 0x000fc400078fd0ff */
[-C--:B------:R-:W-:Y:S01]  /*f930*/  LEA.HI.X.SX32 R15, R24, R107.reuse, 0x1, P0 ;  /* 0x0000006b180f7211 */ /* 0x080fe200000f0eff */
[----:B------:R-:W-:Y:S01]  /*f940*/  IMAD R24, R101, 0x4, R22 ;  /* 0x0000000465187824 */ /* 0x000fe200078e0216 */
[-C--:B---3--:R-:W-:Y:S01]  /*f950*/  IADD3 R16, P0, R22, R106.reuse, RZ ;  /* 0x0000006a16107210 */ /* 0x088fe20007f1e0ff */
[----:B------:R2:W-:Y:S01]  /*f960*/  STG.E.U8 desc[UR60][R6.64], R73 ;  /* 0x0000004906007986 */ /* 0x0005e2000c10113c */
[----:B------:R-:W-:Y:S02]  /*f970*/  LEA.HI R54, R168, 0x18c, RZ, 0x1a ;  /* 0x0000018ca8367811 */ /* 0x000fe400078fd0ff */
[-C--:B------:R-:W-:Y:S01]  /*f980*/  LEA.HI.X.SX32 R17, R22, R107.reuse, 0x1, P0 ;  /* 0x0000006b16117211 */ /* 0x080fe200000f0eff */
[----:B------:R3:W-:Y:S01]  /*f990*/  STG.E.U8 desc[UR60][R14.64], R39 ;  /* 0x000000270e007986 */ /* 0x0007e2000c10113c */
[CC--:B0-----:R-:W-:Y:S02]  /*f9a0*/  IADD3 R18, P0, R24.reuse, R106.reuse, RZ ;  /* 0x0000006a18127210 */ /* 0x0c1fe40007f1e0ff */
[-C--:B-1----:R-:W-:Y:S01]  /*f9b0*/  IADD3 R20, P3, R23, R106.reuse, RZ ;  /* 0x0000006a17147210 */ /* 0x082fe20007f7e0ff */
[----:B------:R0:W-:Y:S01]  /*f9c0*/  STG.E.U8 desc[UR60][R16.64], R71 ;  /* 0x0000004710007986 */ /* 0x0001e2000c10113c */
[-C--:B------:R-:W-:Y:S01]  /*f9d0*/  LEA.HI.X.SX32 R19, R24, R107.reuse, 0x1, P0 ;  /* 0x0000006b18137211 */ /* 0x080fe200000f0eff */
[----:B------:R-:W-:Y:S01]  /*f9e0*/  IMAD R24, R101, 0x8, R24 ;  /* 0x0000000865187824 */ /* 0x000fe200078e0218 */
[----:B------:R-:W-:Y:S01]  /*f9f0*/  LEA.HI.X.SX32 R21, R23, R107, 0x1, P3 ;  /* 0x0000006b17157211 */ /* 0x000fe200018f0eff */
[----:B------:R-:W-:Y:S01]  /*fa00*/  IMAD R23, R26, R101, RZ ;  /* 0x000000651a177224 */ /* 0x000fe200078e02ff */
[----:B------:R-:W-:Y:S01]  /*fa10*/  LEA.HI R26, R168, 0x6c, RZ, 0x1a ;  /* 0x0000006ca81a7811 */ /* 0x000fe200078fd0ff */
[----:B------:R-:W-:Y:S01]  /*fa20*/  IMAD R22, R101, 0x4, R24 ;  /* 0x0000000465167824 */ /* 0x000fe200078e0218 */
[----:B--2---:R-:W-:Y:S01]  /*fa30*/  IADD3 R6, P0, R24, R106, RZ ;  /* 0x0000006a18067210 */ /* 0x004fe20007f1e0ff */
[----:B------:R1:W-:Y:S01]  /*fa40*/  STG.E.U8 desc[UR60][R18.64], R37 ;  /* 0x0000002512007986 */ /* 0x0003e2000c10113c */
[----:B------:R-:W-:-:S02]  /*fa50*/  LEA.HI R56, R168, 0x19c, RZ, 0x1a ;  /* 0x0000019ca8387811 */ /* 0x000fc400078fd0ff */
[-C--:B------:R-:W-:Y:S01]  /*fa60*/  LEA.HI.X.SX32 R7, R24, R107.reuse, 0x1, P0 ;  /* 0x0000006b18077211 */ /* 0x080fe200000f0eff */
[----:B------:R-:W-:Y:S01]  /*fa70*/  IMAD R24, R101, 0x4, R22 ;  /* 0x0000000465187824 */ /* 0x000fe200078e0216 */
[-C--:B---3--:R-:W-:Y:S01]  /*fa80*/  IADD3 R14, P0, R22, R106.reuse, RZ ;  /* 0x0000006a160e7210 */ /* 0x088fe20007f1e0ff */
[----:B------:R2:W-:Y:S01]  /*fa90*/  STG.E.U8 desc[UR60][R20.64], R69 ;  /* 0x0000004514007986 */ /* 0x0005e2000c10113c */
[----:B------:R-:W-:Y:S02]  /*faa0*/  LEA.HI R58, R168, 0x1ac, RZ, 0x1a ;  /* 0x000001aca83a7811 */ /* 0x000fe400078fd0ff */
[----:B------:R-:W-:Y:S01]  /*fab0*/  LEA.HI.X.SX32 R15, R22, R107, 0x1, P0 ;  /* 0x0000006b160f7211 */ /* 0x000fe200000f0eff */
[----:B------:R3:W-:Y:S01]  /*fac0*/  STG.E.U8 desc[UR60][R6.64], R35 ;  /* 0x0000002306007986 */ /* 0x0007e2000c10113c */
[-C--:B0-----:R-:W-:Y:S01]  /*fad0*/  IADD3 R16, P0, R24, R106.reuse, RZ ;  /* 0x0000006a18107210 */ /* 0x081fe20007f1e0ff */
[----:B-1----:R-:W-:Y:S01]  /*fae0*/  IMAD R37, R56, R101, RZ ;  /* 0x0000006538257224 */ /* 0x002fe200078e02ff */
[-C--:B------:R-:W-:Y:S01]  /*faf0*/  IADD3 R18, P3, R23, R106.reuse, RZ ;  /* 0x0000006a17127210 */ /* 0x080fe20007f7e0ff */
[----:B------:R0:W-:Y:S01]  /*fb00*/  STG.E.U8 desc[UR60][R14.64], R67 ;  /* 0x000000430e007986 */ /* 0x0001e2000c10113c */
[-C--:B------:R-:W-:Y:S01]  /*fb10*/  LEA.HI.X.SX32 R17, R24, R107.reuse, 0x1, P0 ;  /* 0x0000006b18117211 */ /* 0x080fe200000f0eff */
[----:B------:R-:W-:Y:S01]  /*fb20*/  IMAD R24, R101, 0x8, R24 ;  /* 0x0000000865187824 */ /* 0x000fe200078e0218 */
[----:B------:R-:W-:Y:S01]  /*fb30*/  LEA.HI.X.SX32 R19, R23, R107, 0x1, P3 ;  /* 0x0000006b17137211 */ /* 0x000fe200018f0eff */
[-C--:B------:R-:W-:Y:S01]  /*fb40*/  IMAD R23, R26, R101.reuse, RZ ;  /* 0x000000651a177224 */ /* 0x080fe200078e02ff */
[----:B------:R-:W-:Y:S01]  /*fb50*/  LEA.HI R60, R168, 0x1bc, RZ, 0x1a ;  /* 0x000001bca83c7811 */ /* 0x000fe200078fd0ff */
[C---:B------:R-:W-:Y:S01]  /*fb60*/  IMAD R22, R101.reuse, 0x4, R24 ;  /* 0x0000000465167824 */ /* 0x040fe200078e0218 */
[-C--:B--2---:R-:W-:Y:S01]  /*fb70*/  IADD3 R20, P0, R24, R106.reuse, RZ ;  /* 0x0000006a18147210 */ /* 0x084fe20007f1e0ff */
[----:B------:R1:W-:Y:S01]  /*fb80*/  STG.E.U8 desc[UR60][R16.64], R33 ;  /* 0x0000002110007986 */ /* 0x0003e2000c10113c */
[-C--:B---3--:R-:W-:Y:S01]  /*fb90*/  IMAD R35, R54, R101.reuse, RZ ;  /* 0x0000006536237224 */ /* 0x088fe200078e02ff */
[----:B------:R-:W-:Y:S01]  /*fba0*/  LEA.HI R62, R168, 0x1cc, RZ, 0x1a ;  /* 0x000001cca83e7811 */ /* 0x000fe200078fd0ff */
[----:B------:R-:W-:Y:S01]  /*fbb0*/  IMAD R39, R58, R101, RZ ;  /* 0x000000653a277224 */ /* 0x000fe200078e02ff */
[----:B------:R-:W-:Y:S01]  /*fbc0*/  LEA.HI.X.SX32 R21, R24, R107, 0x1, P0 ;  /* 0x0000006b18157211 */ /* 0x000fe200000f0eff */
[----:B------:R-:W-:Y:S01]  /*fbd0*/  IMAD R24, R101, 0x4, R22 ;  /* 0x0000000465187824 */ /* 0x000fe200078e0216 */
[-C--:B------:R-:W-:Y:S01]  /*fbe0*/  IADD3 R6, P0, R22, R106.reuse, RZ ;  /* 0x0000006a16067210 */ /* 0x080fe20007f1e0ff */
[----:B------:R2:W-:Y:S01]  /*fbf0*/  STG.E.U8 desc[UR60][R18.64], R65 ;  /* 0x0000004112007986 */ /* 0x0005e2000c10113c */
[-C--:B------:R-:W-:Y:S01]  /*fc00*/  IMAD R41, R60, R101.reuse, RZ ;  /* 0x000000653c297224 */ /* 0x080fe200078e02ff */
[----:B------:R-:W-:Y:S01]  /*fc10*/  LEA.HI R64, R168, 0x1dc, RZ, 0x1a ;  /* 0x000001dca8407811 */ /* 0x000fe200078fd0ff */
[----:B------:R-:W-:Y:S01]  /*fc20*/  IMAD R43, R62, R101, RZ ;  /* 0x000000653e2b7224 */ /* 0x000fe200078e02ff */
[----:B------:R-:W-:Y:S01]  /*fc30*/  LEA.HI.X.SX32 R7, R22, R107, 0x1, P0 ;  /* 0x0000006b16077211 */ /* 0x000fe200000f0eff */
[----:B------:R3:W-:Y:S01]  /*fc40*/  STG.E.U8 desc[UR60][R20.64], R31 ;  /* 0x0000001f14007986 */ /* 0x0007e2000c10113c */
[-C--:B0-----:R-:W-:Y:S01]  /*fc50*/  IADD3 R14, P0, R24, R106.reuse, RZ ;  /* 0x0000006a180e7210 */ /* 0x081fe20007f1e0ff */
[----:B-1----:R-:W-:Y:S01]  /*fc60*/  IMAD R33, R52, R101, RZ ;  /* 0x0000006534217224 */ /* 0x002fe200078e02ff */
[-C--:B------:R-:W-:Y:S01]  /*fc70*/  IADD3 R16, P3, R23, R106.reuse, RZ ;  /* 0x0000006a17107210 */ /* 0x080fe20007f7e0ff */
[----:B------:R0:W-:Y:S01]  /*fc80*/  STG.E.U8 desc[UR60][R6.64], R63 ;  /* 0x0000003f06007986 */ /* 0x0001e2000c10113c */
[----:B------:R-:W-:Y:S01]  /*fc90*/  LEA.HI.X.SX32 R15, R24, R107, 0x1, P0 ;  /* 0x0000006b180f7211 */ /* 0x000fe200000f0eff */
[----:B------:R-:W-:Y:S01]  /*fca0*/  IMAD R24, R101, 0x8, R24 ;  /* 0x0000000865187824 */ /* 0x000fe200078e0218 */
[----:B------:R-:W-:Y:S01]  /*fcb0*/  LEA.HI R22, R168, 0x7c, RZ, 0x1a ;  /* 0x0000007ca8167811 */ /* 0x000fe200078fd0ff */
[----:B------:R-:W-:Y:S01]  /*fcc0*/  IMAD R45, R64, R101, RZ ;  /* 0x00000065402d7224 */ /* 0x000fe200078e02ff */
[----:B------:R-:W-:Y:S01]  /*fcd0*/  LEA.HI.X.SX32 R17, R23, R107, 0x1, P3 ;  /* 0x0000006b17117211 */ /* 0x000fe200018f0eff */
[C---:B------:R-:W-:Y:S01]  /*fce0*/  IMAD R26, R101.reuse, 0x4, R24 ;  /* 0x00000004651a7824 */ /* 0x040fe200078e0218 */
[-C--:B--2---:R-:W-:Y:S01]  /*fcf0*/  IADD3 R18, P0, R24, R106.reuse, RZ ;  /* 0x0000006a18127210 */ /* 0x084fe20007f1e0ff */
[----:B------:R-:W-:Y:S01]  /*fd00*/  IMAD R23, R22, R101, RZ ;  /* 0x0000006516177224 */ /* 0x000fe200078e02ff */
[----:B------:R1:W-:Y:S01]  /*fd10*/  STG.E.U8 desc[UR60][R14.64], R29 ;  /* 0x0000001d0e007986 */ /* 0x0003e2000c10113c */
[----:B------:R-:W-:Y:S01]  /*fd20*/  IMAD R28, R101, 0x4, R26 ;  /* 0x00000004651c7824 */ /* 0x000fe200078e021a */
[----:B------:R-:W-:Y:S01]  /*fd30*/  LEA.HI.X.SX32 R19, R24, R107, 0x1, P0 ;  /* 0x0000006b18137211 */ /* 0x000fe200000f0eff */
[----:B---3--:R-:W-:Y:S01]  /*fd40*/  IMAD R31, R50, R101, RZ ;  /* 0x00000065321f7224 */ /* 0x008fe200078e02ff */
[-C--:B------:R-:W-:Y:S01]  /*fd50*/  IADD3 R20, P0, R26, R106.reuse, RZ ;  /* 0x0000006a1a147210 */ /* 0x080fe20007f1e0ff */
[----:B------:R2:W-:Y:S01]  /*fd60*/  STG.E.U8 desc[UR60][R16.64], R61 ;  /* 0x0000003d10007986 */ /* 0x0005e2000c10113c */
[----:B0-----:R-:W-:-:S02]  /*fd70*/  IADD3 R6, P3, R28, R106, RZ ;  /* 0x0000006a1c067210 */ /* 0x001fc40007f7e0ff */
[CC--:B------:R-:W-:Y:S01]  /*fd80*/  IADD3 R22, P4, R23.reuse, R106.reuse, RZ ;  /* 0x0000006a17167210 */ /* 0x0c0fe20007f9e0ff */
[----:B------:R0:W-:Y:S01]  /*fd90*/  STG.E.U8 desc[UR60][R18.64], R27 ;  /* 0x0000001b12007986 */ /* 0x0001e2000c10113c */
[-C--:B------:R-:W-:Y:S02]  /*fda0*/  LEA.HI.X.SX32 R21, R26, R107.reuse, 0x1, P0 ;  /* 0x0000006b1a157211 */ /* 0x080fe400000f0eff */
[----:B------:R-:W-:Y:S01]  /*fdb0*/  LEA.HI.X.SX32 R7, R28, R107, 0x1, P3 ;  /* 0x0000006b1c077211 */ /* 0x000fe200018f0eff */
[----:B-1----:R-:W-:Y:S01]  /*fdc0*/  IMAD R29, R46, R101, RZ ;  /* 0x000000652e1d7224 */ /* 0x002fe200078e02ff */
[----:B------:R-:W-:Y:S01]  /*fdd0*/  LEA.HI.X.SX32 R23, R23, R107, 0x1, P4 ;  /* 0x0000006b17177211 */ /* 0x000fe200020f0eff */
[----:B------:R1:W-:Y:S01]  /*fde0*/  STG.E.U8 desc[UR60][R20.64], R59 ;  /* 0x0000003b14007986 */ /* 0x0003e2000c10113c */
[C---:B------:R-:W-:Y:S01]  /*fdf0*/  LEA.HI R66, R168.reuse, 0x1ec, RZ, 0x1a ;  /* 0x000001eca8427811 */ /* 0x040fe200078fd0ff */
[C---:B--2---:R-:W-:Y:S01]  /*fe00*/  IMAD R16, R101.reuse, 0x8, R28 ;  /* 0x0000000865107824 */ /* 0x044fe200078e021c */
[----:B------:R-:W-:Y:S01]  /*fe10*/  LEA.HI R68, R168, 0x1fc, RZ, 0x1a ;  /* 0x000001fca8447811 */ /* 0x000fe200078fd0ff */
[----:B------:R2:W-:Y:S01]  /*fe20*/  STG.E.U8 desc[UR60][R6.64], R25 ;  /* 0x0000001906007986 */ /* 0x0005e2000c10113c */
[-C--:B------:R-:W-:Y:S01]  /*fe30*/  IMAD R17, R30, R101.reuse, RZ ;  /* 0x000000651e117224 */ /* 0x080fe200078e02ff */
[----:B------:R-:W-:Y:S01]  /*fe40*/  LEA.HI R14, R168, 0x8c, RZ, 0x1a ;  /* 0x0000008ca80e7811 */ /* 0x000fe200078fd0ff */
[C---:B0-----:R-:W-:Y:S01]  /*fe50*/  IMAD R18, R101.reuse, 0x4, R16 ;  /* 0x0000000465127824 */ /* 0x041fe200078e0210 */
[----:B------:R0:W-:Y:S01]  /*fe60*/  STG.E.U8 desc[UR60][R22.64], R57 ;  /* 0x0000003916007986 */ /* 0x0001e2000c10113c */
[-C--:B------:R-:W-:Y:S01]  /*fe70*/  IMAD R30, R48, R101.reuse, RZ ;  /* 0x00000065301e7224 */ /* 0x080fe200078e02ff */
[----:B------:R-:W-:Y:S01]  /*fe80*/  LEA.HI R26, R168, 0xac, RZ, 0x1a ;  /* 0x000000aca81a7811 */ /* 0x000fe200078fd0ff */
[-C--:B------:R-:W-:Y:S01]  /*fe90*/  IMAD R47, R66, R101.reuse, RZ ;  /* 0x00000065422f7224 */ /* 0x080fe200078e02ff */
[C---:B------:R-:W-:Y:S01]  /*fea0*/  LEA.HI R24, R168.reuse, 0x9c, RZ, 0x1a ;  /* 0x0000009ca8187811 */ /* 0x040fe200078fd0ff */
[C---:B-1----:R-:W-:Y:S01]  /*feb0*/  IMAD R20, R101.reuse, 0x4, R18 ;  /* 0x0000000465147824 */ /* 0x042fe200078e0212 */
[----:B------:R-:W-:Y:S01]  /*fec0*/  LEA.HI R32, R168, 0xcc, RZ, 0x1a ;  /* 0x000000cca8207811 */ /* 0x000fe200078fd0ff */
[-C--:B------:R-:W-:Y:S01]  /*fed0*/  IMAD R49, R68, R101.reuse, RZ ;  /* 0x0000006544317224 */ /* 0x080fe200078e02ff */
[----:B--2---:R-:W-:Y:S01]  /*fee0*/  LEA.HI R6, R168, 0x11c, RZ, 0x1a ;  /* 0x0000011ca8067811 */ /* 0x004fe200078fd0ff */
[-C--:B------:R-:W-:Y:S01]  /*fef0*/  IMAD R25, R44, R101.reuse, RZ ;  /* 0x000000652c197224 */ /* 0x080fe200078e02ff */
[----:B------:R-:W-:Y:S01]  /*ff00*/  LEA.HI R34, R168, 0xdc, RZ, 0x1a ;  /* 0x000000dca8227811 */ /* 0x000fe200078fd0ff */
[-C--:B------:R-:W-:Y:S01]  /*ff10*/  IMAD R7, R14, R101.reuse, RZ ;  /* 0x000000650e077224 */ /* 0x080fe200078e02ff */
[C---:B------:R-:W-:Y:S01]  /*ff20*/  LEA.HI R38, R168.reuse, 0xfc, RZ, 0x1a ;  /* 0x000000fca8267811 */ /* 0x040fe200078fd0ff */
[C---:B0-----:R-:W-:Y:S01]  /*ff30*/  IMAD R22, R101.reuse, 0x8, R20 ;  /* 0x0000000865167824 */ /* 0x041fe200078e0214 */
[----:B------:R-:W-:Y:S01]  /*ff40*/  LEA.HI R36, R168, 0xec, RZ, 0x1a ;  /* 0x000000eca8247811 */ /* 0x000fe200078fd0ff */
[-C--:B------:R-:W-:Y:S01]  /*ff50*/  IMAD R15, R26, R101.reuse, RZ ;  /* 0x000000651a0f7224 */ /* 0x080fe200078e02ff */
[----:B------:R-:W-:Y:S01]  /*ff60*/  LEA.HI R42, R168, 0x13c, RZ, 0x1a ;  /* 0x0000013ca82a7811 */ /* 0x000fe200078fd0ff */
[----:B------:R-:W-:Y:S01]  /*ff70*/  IMAD R44, R101, 0x4, R22 ;  /* 0x00000004652c7824 */ /* 0x000fe200078e0216 */
[-C--:B------:R-:W-:Y:S01]  /*ff80*/  IADD3 R128, P3, R17, R106.reuse, RZ ;  /* 0x0000006a11807210 */ /* 0x080fe20007f7e0ff */
[-C--:B------:R-:W-:Y:S01]  /*ff90*/  IMAD R14, R24, R101.reuse, RZ ;  /* 0x00000065180e7224 */ /* 0x080fe200078e02ff */
[----:B------:R-:W-:Y:S01]  /*ffa0*/  LEA.HI R40, R168, 0x12c, RZ, 0x1a ;  /* 0x0000012ca8287811 */ /* 0x000fe200078fd0ff */
[----:B------:R-:W-:Y:S01]  /*ffb0*/  IMAD R46, R101, 0x4, R44 ;  /* 0x00000004652e7824 */ /* 0x000fe200078e022c */
[-C--:B------:R-:W-:Y:S01]  /*ffc0*/  IADD3 R126, P6, R15, R106.reuse, RZ ;  /* 0x0000006a0f7e7210 */ /* 0x080fe20007fde0ff */
[-C--:B------:R-:W-:Y:S01]  /*ffd0*/  IMAD R26, R6, R101.reuse, RZ ;  /* 0x00000065061a7224 */ /* 0x080fe200078e02ff */
[-C--:B------:R-:W-:Y:S01]  /*ffe0*/  IADD3 R6, P4, R7, R106.reuse, RZ ;  /* 0x0000006a07067210 */ /* 0x080fe20007f9e0ff */
[----:B------:R-:W-:Y:S01]  /*fff0*/  IMAD R48, R101, 0x8, R46 ;  /* 0x0000000865307824 */ /* 0x000fe200078e022e */
[-C--:B------:R-:W-:Y:S01]  /*10000*/  IADD3 R124, P5, R14, R106.reuse, RZ ;  /* 0x0000006a0e7c7210 */ /* 0x080fe20007fbe0ff */
[----:B------:R-:W-:Y:S01]  /*10010*/  IMAD R19, R32, R101, RZ ;  /* 0x0000006520137224 */ /* 0x000fe200078e02ff */
[-C--:B------:R-:W-:Y:S01]  /*10020*/  LEA.HI.X.SX32 R7, R7, R107.reuse, 0x1, P4 ;  /* 0x0000006b07077211 */ /* 0x080fe200020f0eff */
[----:B------:R-:W-:Y:S01]  /*10030*/  IMAD R50, R101, 0x4, R48 ;  /* 0x0000000465327824 */ /* 0x000fe200078e0230 */
[----:B------:R-:W-:Y:S01]  /*10040*/  LEA.HI.X.SX32 R125, R14, R107, 0x1, P5 ;  /* 0x0000006b0e7d7211 */ /* 0x000fe200028f0eff */
[----:B------:R-:W-:Y:S01]  /*10050*/  IMAD R21, R34, R101, RZ ;  /* 0x0000006522157224 */ /* 0x000fe200078e02ff */
[-C--:B------:R-:W-:Y:S01]  /*10060*/  IADD3 R130, P4, R19, R106.reuse, RZ ;  /* 0x0000006a13827210 */ /* 0x080fe20007f9e0ff */
[----:B------:R-:W-:Y:S01]  /*10070*/  IMAD R52, R101, 0x4, R50 ;  /* 0x0000000465347824 */ /* 0x000fe200078e0232 */
[----:B------:R-:W-:Y:S01]  /*10080*/  LEA.HI.X.SX32 R129, R17, R107, 0x1, P3 ;  /* 0x0000006b11817211 */ /* 0x000fe200018f0eff */
[----:B------:R-:W-:Y:S01]  /*10090*/  IMAD R24, R38, R101, RZ ;  /* 0x0000006526187224 */ /* 0x000fe200078e02ff */
[-C--:B------:R-:W-:Y:S01]  /*100a0*/  IADD3 R132, P5, R21, R106.reuse, RZ ;  /* 0x0000006a15847210 */ /* 0x080fe20007fbe0ff */
[----:B------:R-:W-:Y:S01]  /*100b0*/  IMAD R54, R101, 0x8, R52 ;  /* 0x0000000865367824 */ /* 0x000fe200078e0234 */
[----:B------:R-:W-:Y:S01]  /*100c0*/  LEA.HI.X.SX32 R131, R19, R107, 0x1, P4 ;  /* 0x0000006b13837211 */ /* 0x000fe200020f0eff */
[-C--:B------:R-:W-:Y:S01]  /*100d0*/  IMAD R23, R36, R101.reuse, RZ ;  /* 0x0000006524177224 */ /* 0x080fe200078e02ff */
[-C--:B------:R-:W-:Y:S01]  /*100e0*/  IADD3 R136, P3, R24, R106.reuse, RZ ;  /* 0x0000006a18887210 */ /* 0x080fe20007f7e0ff */
[----:B------:R-:W-:Y:S01]  /*100f0*/  IMAD R56, R101, 0x4, R54 ;  /* 0x0000000465387824 */ /* 0x000fe200078e0236 */
[-C--:B------:R-:W-:Y:S01]  /*10100*/  IADD3 R138, P4, R25, R106.reuse, RZ ;  /* 0x0000006a198a7210 */ /* 0x080fe20007f9e0ff */
[----:B------:R-:W-:Y:S01]  /*10110*/  IMAD R28, R42, R101, RZ ;  /* 0x000000652a1c7224 */ /* 0x000fe200078e02ff */
[----:B------:R-:W-:Y:S01]  /*10120*/  LEA.HI.X.SX32 R127, R15, R107, 0x1, P6 ;  /* 0x0000006b0f7f7211 */ /* 0x000fe200030f0eff */
[----:B------:R-:W-:Y:S01]  /*10130*/  IMAD R58, R101, 0x4, R56 ;  /* 0x00000004653a7824 */ /* 0x000fe200078e0238 */
[-C--:B------:R-:W-:Y:S01]  /*10140*/  IADD3 R134, P6, R23, R106.reuse, RZ ;  /* 0x0000006a17867210 */ /* 0x080fe20007fde0ff */
[----:B------:R-:W-:Y:S01]  /*10150*/  IMAD R27, R40, R101, RZ ;  /* 0x00000065281b7224 */ /* 0x000fe200078e02ff */
[----:B------:R-:W-:Y:S01]  /*10160*/  LEA.HI.X.SX32 R133, R21, R107, 0x1, P5 ;  /* 0x0000006b15857211 */ /* 0x000fe200028f0eff */
[----:B------:R-:W-:Y:S01]  /*10170*/  IMAD R60, R101, 0x8, R58 ;  /* 0x00000008653c7824 */ /* 0x000fe200078e023a */
[----:B------:R-:W-:-:S02]  /*10180*/  IADD3 R140, P5, R26, R106, RZ ;  /* 0x0000006a1a8c7210 */ /* 0x000fc40007fbe0ff */
[-C--:B------:R-:W-:Y:S01]  /*10190*/  LEA.HI.X.SX32 R137, R24, R107.reuse, 0x1, P3 ;  /* 0x0000006b18897211 */ /* 0x080fe200018f0eff */
[----:B------:R-:W-:Y:S01]  /*101a0*/  IMAD R62, R101, 0x4, R60 ;  /* 0x00000004653e7824 */ /* 0x000fe200078e023c */
[-C--:B------:R-:W-:Y:S02]  /*101b0*/  LEA.HI.X.SX32 R139, R25, R107.reuse, 0x1, P4 ;  /* 0x0000006b198b7211 */ /* 0x080fe400020f0eff */
[-C--:B------:R-:W-:Y:S01]  /*101c0*/  IADD3 R108, P3, R28, R106.reuse, RZ ;  /* 0x0000006a1c6c7210 */ /* 0x080fe20007f7e0ff */
[----:B------:R-:W-:Y:S01]  /*101d0*/  IMAD R64, R101, 0x4, R62 ;  /* 0x0000000465407824 */ /* 0x000fe200078e023e */
[-C--:B------:R-:W-:Y:S02]  /*101e0*/  IADD3 R110, P4, R29, R106.reuse, RZ ;  /* 0x0000006a1d6e7210 */ /* 0x080fe40007f9e0ff */
[----:B------:R-:W-:Y:S01]  /*101f0*/  LEA.HI.X.SX32 R135, R23, R107, 0x1, P6 ;  /* 0x0000006b17877211 */ /* 0x000fe200030f0eff */
[----:B------:R-:W-:Y:S01]  /*10200*/  IMAD R66, R101, 0x8, R64 ;  /* 0x0000000865427824 */ /* 0x000fe200078e0240 */
[----:B------:R-:W-:-:S02]  /*10210*/  IADD3 R142, P6, R27, R106, RZ ;  /* 0x0000006a1b8e7210 */ /* 0x000fc40007fde0ff */
[-C--:B------:R-:W-:Y:S01]  /*10220*/  LEA.HI.X.SX32 R141, R26, R107.reuse, 0x1, P5 ;  /* 0x0000006b1a8d7211 */ /* 0x080fe200028f0eff */
[C---:B------:R-:W-:Y:S01]  /*10230*/  IMAD R68, R101.reuse, 0x4, R66 ;  /* 0x0000000465447824 */ /* 0x040fe200078e0242 */
[-C--:B------:R-:W-:Y:S02]  /*10240*/  IADD3 R14, P5, R30, R106.reuse, RZ ;  /* 0x0000006a1e0e7210 */ /* 0x080fe40007fbe0ff */
[-C--:B------:R-:W-:Y:S01]  /*10250*/  LEA.HI.X.SX32 R109, R28, R107.reuse, 0x1, P3 ;  /* 0x0000006b1c6d7211 */ /* 0x080fe200018f0eff */
[----:B------:R-:W-:Y:S01]  /*10260*/  IMAD R70, R101, 0x4, R68 ;  /* 0x0000000465467824 */ /* 0x000fe200078e0244 */
[-C--:B------:R-:W-:Y:S02]  /*10270*/  LEA.HI.X.SX32 R111, R29, R107.reuse, 0x1, P4 ;  /* 0x0000006b1d6f7211 */ /* 0x080fe400020f0eff */
[----:B------:R-:W-:Y:S01]  /*10280*/  IADD3 R28, P4, R35, R106, RZ ;  /* 0x0000006a231c7210 */ /* 0x000fe20007f9e0ff */
[----:B------:R-:W-:Y:S01]  /*10290*/  IMAD R72, R101, 0x8, R70 ;  /* 0x0000000865487824 */ /* 0x000fe200078e0246 */
[----:B------:R-:W-:-:S02]  /*102a0*/  LEA.HI.X.SX32 R143, R27, R107, 0x1, P6 ;  /* 0x0000006b1b8f7211 */ /* 0x000fc400030f0eff */
[-C--:B------:R-:W-:Y:S01]  /*102b0*/  IADD3 R24, P6, R31, R106.reuse, RZ ;  /* 0x0000006a1f187210 */ /* 0x080fe20007fde0ff */
[----:B------:R-:W-:Y:S01]  /*102c0*/  IMAD R74, R101, 0x4, R72 ;  /* 0x00000004654a7824 */ /* 0x000fe200078e0248 */
[-C--:B------:R-:W-:Y:S02]  /*102d0*/  IADD3 R26, P3, R33, R106.reuse, RZ ;  /* 0x0000006a211a7210 */ /* 0x080fe40007f7e0ff */
[-C--:B------:R-:W-:Y:S01]  /*102e0*/  LEA.HI.X.SX32 R15, R30, R107.reuse, 0x1, P5 ;  /* 0x0000006b1e0f7211 */ /* 0x080fe200028f0eff */
[----:B------:R-:W-:Y:S01]  /*102f0*/  IMAD R76, R101, 0x4, R74 ;  /* 0x00000004654c7824 */ /* 0x000fe200078e024a */
[-C--:B------:R-:W-:Y:S02]  /*10300*/  IADD3 R30, P5, R37, R106.reuse, RZ ;  /* 0x0000006a251e7210 */ /* 0x080fe40007fbe0ff */
        /* <DEDUP_REMOVED lines=13> */
[----:B------:R-:W-:Y:S01]  /*103e0*/  IMAD R86, R101, 0x4, R84 ;  /* 0x0000000465567824 */ /* 0x000fe200078e0254 */
[-C--:B------:R-:W-:Y:S02]  /*103f0*/  IADD3 R144, P4, R16, R106.reuse, RZ ;  /* 0x0000006a10907210 */ /* 0x080fe40007f9e0ff */
[-C--:B------:R-:W-:Y:S02]  /*10400*/  LEA.HI.X.SX32 R33, R39, R107.reuse, 0x1, P6 ;  /* 0x0000006b27217211 */ /* 0x080fe400030f0eff */
[-C--:B------:R-:W-:Y:S02]  /*10410*/  LEA.HI.X.SX32 R35, R41, R107.reuse, 0x1, P3 ;  /* 0x0000006b29237211 */ /* 0x080fe400018f0eff */
[----:B------:R-:W-:Y:S02]  /*10420*/  IADD3 R42, P3, R49, R106, RZ ;  /* 0x0000006a312a7210 */ /* 0x000fe40007f7e0ff */
[----:B------:R-:W-:-:S02]  /*10430*/  LEA.HI.X.SX32 R39, R45, R107, 0x1, P5 ;  /* 0x0000006b2d277211 */ /* 0x000fc400028f0eff */
[-C--:B------:R-:W-:Y:S02]  /*10440*/  IADD3 R146, P5, R18, R106.reuse, RZ ;  /* 0x0000006a12927210 */ /* 0x080fe40007fbe0ff */
[-C--:B------:R-:W-:Y:S01]  /*10450*/  LEA.HI.X.SX32 R145, R16, R107.reuse, 0x1, P4 ;  /* 0x0000006b10917211 */ /* 0x080fe200020f0eff */
[----:B------:R-:W-:Y:S01]  /*10460*/  IMAD R16, R101, 0x4, R86 ;  /* 0x0000000465107824 */ /* 0x000fe200078e0256 */
[-C--:B------:R-:W-:Y:S02]  /*10470*/  LEA.HI.X.SX32 R43, R49, R107.reuse, 0x1, P3 ;  /* 0x0000006b312b7211 */ /* 0x080fe400018f0eff */
[----:B------:R-:W-:Y:S01]  /*10480*/  LEA.HI.X.SX32 R147, R18, R107, 0x1, P5 ;  /* 0x0000006b12937211 */ /* 0x000fe200028f0eff */
[----:B------:R-:W-:Y:S01]  /*10490*/  IMAD R18, R101, 0x8, R16 ;  /* 0x0000000865127824 */ /* 0x000fe200078e0210 */
[-C--:B------:R-:W-:Y:S02]  /*104a0*/  IADD3 R148, P3, R20, R106.reuse, RZ ;  /* 0x0000006a14947210 */ /* 0x080fe40007f7e0ff */
[----:B------:R-:W-:-:S02]  /*104b0*/  IADD3 R150, P4, R22, R106, RZ ;  /* 0x0000006a16967210 */ /* 0x000fc40007f9e0ff */
[-C--:B------:R-:W-:Y:S01]  /*104c0*/  LEA.HI.X.SX32 R149, R20, R107.reuse, 0x1, P3 ;  /* 0x0000006b14957211 */ /* 0x080fe200018f0eff */
[C---:B------:R-:W-:Y:S01]  /*104d0*/  IMAD R20, R101.reuse, 0x4, R18 ;  /* 0x0000000465147824 */ /* 0x040fe200078e0212 */
[-C--:B------:R-:W-:Y:S02]  /*104e0*/  IADD3 R152, P5, R44, R106.reuse, RZ ;  /* 0x0000006a2c987210 */ /* 0x080fe40007fbe0ff */
[-C--:B------:R-:W-:Y:S01]  /*104f0*/  LEA.HI.X.SX32 R151, R22, R107.reuse, 0x1, P4 ;  /* 0x0000006b16977211 */ /* 0x080fe200020f0eff */
[C---:B------:R-:W-:Y:S01]  /*10500*/  IMAD R22, R101.reuse, 0x4, R20 ;  /* 0x0000000465167824 */ /* 0x040fe200078e0214 */
[----:B------:R-:W-:Y:S02]  /*10510*/  LEA.HI.X.SX32 R153, R44, R107, 0x1, P5 ;  /* 0x0000006b2c997211 */ /* 0x000fe400028f0eff */
[-C--:B------:R-:W-:Y:S01]  /*10520*/  IADD3 R154, P3, R46, R106.reuse, RZ ;  /* 0x0000006a2e9a7210 */ /* 0x080fe20007f7e0ff */
[----:B------:R-:W-:Y:S01]  /*10530*/  IMAD R44, R101, 0x8, R22 ;  /* 0x00000008652c7824 */ /* 0x000fe200078e0216 */
        /* <DEDUP_REMOVED lines=16> */
[----:B------:R-:W-:Y:S01]  /*10640*/  IADD3 R166, P3, R58, R106, RZ ;  /* 0x0000006a3aa67210 */ /* 0x000fe20007f7e0ff */
[----:B------:R-:W-:Y:S01]  /*10650*/  IMAD R56, R101, 0x8, R54 ;  /* 0x0000000865387824 */ /* 0x000fe200078e0236 */
[----:B------:R-:W-:-:S02]  /*10660*/  LOP3.LUT P0, RZ, R168, 0xc0, RZ, 0xc0, !PT ;  /* 0x000000c0a8ff7812 */ /* 0x000fc4000780c0ff */
[-C--:B------:R-:W-:Y:S02]  /*10670*/  IADD3 R168, P4, R60, R106.reuse, RZ ;  /* 0x0000006a3ca87210 */ /* 0x080fe40007f9e0ff */
[-C--:B------:R-:W-:Y:S01]  /*10680*/  LEA.HI.X.SX32 R167, R58, R107.reuse, 0x1, P3 ;  /* 0x0000006b3aa77211 */ /* 0x080fe200018f0eff */
[C---:B------:R-:W-:Y:S01]  /*10690*/  IMAD R58, R101.reuse, 0x4, R56 ;  /* 0x00000004653a7824 */ /* 0x040fe200078e0238 */
[-C--:B------:R-:W-:Y:S02]  /*106a0*/  IADD3 R170, P5, R62, R106.reuse, RZ ;  /* 0x0000006a3eaa7210 */ /* 0x080fe40007fbe0ff */
[-C--:B------:R-:W-:Y:S01]  /*106b0*/  LEA.HI.X.SX32 R169, R60, R107.reuse, 0x1, P4 ;  /* 0x0000006b3ca97211 */ /* 0x080fe200020f0eff */
[C---:B------:R-:W-:Y:S01]  /*106c0*/  IMAD R60, R101.reuse, 0x4, R58 ;  /* 0x00000004653c7824 */ /* 0x040fe200078e023a */
[-C--:B------:R-:W-:Y:S02]  /*106d0*/  IADD3 R172, P3, R64, R106.reuse, RZ ;  /* 0x0000006a40ac7210 */ /* 0x080fe40007f7e0ff */
[----:B------:R-:W-:Y:S01]  /*106e0*/  LEA.HI.X.SX32 R171, R62, R107, 0x1, P5 ;  /* 0x0000006b3eab7211 */ /* 0x000fe200028f0eff */
[----:B------:R-:W-:Y:S01]  /*106f0*/  IMAD R62, R101, 0x8, R60 ;  /* 0x00000008653e7824 */ /* 0x000fe200078e023c */
[----:B------:R-:W-:-:S02]  /*10700*/  IADD3 R174, P4, R66, R106, RZ ;  /* 0x0000006a42ae7210 */ /* 0x000fc40007f9e0ff */
[-C--:B------:R-:W-:Y:S01]  /*10710*/  LEA.HI.X.SX32 R173, R64, R107.reuse, 0x1, P3 ;  /* 0x0000006b40ad7211 */ /* 0x080fe200018f0eff */
[C---:B------:R-:W-:Y:S01]  /*10720*/  IMAD R64, R101.reuse, 0x4, R62 ;  /* 0x0000000465407824 */ /* 0x040fe200078e023e */
[-C--:B------:R-:W-:Y:S02]  /*10730*/  IADD3 R178, P3, R70, R106.reuse, RZ ;  /* 0x0000006a46b27210 */ /* 0x080fe40007f7e0ff */
[-C--:B------:R-:W-:Y:S02]  /*10740*/  IADD3 R176, P5, R68, R106.reuse, RZ ;  /* 0x0000006a44b07210 */ /* 0x080fe40007fbe0ff */
[-C--:B------:R-:W-:Y:S01]  /*10750*/  LEA.HI.X.SX32 R175, R66, R107.reuse, 0x1, P4 ;  /* 0x0000006b42af7211 */ /* 0x080fe200020f0eff */
[----:B------:R-:W-:Y:S01]  /*10760*/  IMAD R66, R101, 0x4, R64 ;  /* 0x0000000465427824 */ /* 0x000fe200078e0240 */
[----:B------:R-:W-:Y:S02]  /*10770*/  IADD3 R180, P4, R72, R106, RZ ;  /* 0x0000006a48b47210 */ /* 0x000fe40007f9e0ff */
[----:B------:R-:W-:-:S02]  /*10780*/  LEA.HI.X.SX32 R179, R70, R107, 0x1, P3 ;  /* 0x0000006b46b37211 */ /* 0x000fc400018f0eff */
[-C--:B------:R-:W-:Y:S02]  /*10790*/  IADD3 R184, P3, R76, R106.reuse, RZ ;  /* 0x0000006a4cb87210 */ /* 0x080fe40007f7e0ff */
[-C--:B------:R-:W-:Y:S01]  /*107a0*/  LEA.HI.X.SX32 R177, R68, R107.reuse, 0x1, P5 ;  /* 0x0000006b44b17211 */ /* 0x080fe200028f0eff */
[C---:B------:R-:W-:Y:S01]  /*107b0*/  IMAD R68, R101.reuse, 0x8, R66 ;  /* 0x0000000865447824 */ /* 0x040fe200078e0242 */
[-C--:B------:R-:W-:Y:S02]  /*107c0*/  IADD3 R182, P5, R74, R106.reuse, RZ ;  /* 0x0000006a4ab67210 */ /* 0x080fe40007fbe0ff */
[-C--:B------:R-:W-:Y:S01]  /*107d0*/  LEA.HI.X.SX32 R181, R72, R107.reuse, 0x1, P4 ;  /* 0x0000006b48b57211 */ /* 0x080fe200020f0eff */
[----:B------:R-:W-:Y:S01]  /*107e0*/  IMAD R70, R101, 0x4, R68 ;  /* 0x0000000465467824 */ /* 0x000fe200078e0244 */
[----:B------:R-:W-:Y:S02]  /*107f0*/  IADD3 R186, P4, R78, R106, RZ ;  /* 0x0000006a4eba7210 */ /* 0x000fe40007f9e0ff */
[----:B------:R-:W-:-:S02]  /*10800*/  LEA.HI.X.SX32 R185, R76, R107, 0x1, P3 ;  /* 0x0000006b4cb97211 */ /* 0x000fc400018f0eff */
[-C--:B------:R-:W-:Y:S02]  /*10810*/  IADD3 R190, P3, R82, R106.reuse, RZ ;  /* 0x0000006a52be7210 */ /* 0x080fe40007f7e0ff */
[-C--:B------:R-:W-:Y:S02]  /*10820*/  LEA.HI.X.SX32 R183, R74, R107.reuse, 0x1, P5 ;  /* 0x0000006b4ab77211 */ /* 0x080fe400028f0eff */
[-C--:B------:R-:W-:Y:S02]  /*10830*/  IADD3 R188, P5, R80, R106.reuse, RZ ;  /* 0x0000006a50bc7210 */ /* 0x080fe40007fbe0ff */
[-C--:B------:R-:W-:Y:S02]  /*10840*/  LEA.HI.X.SX32 R187, R78, R107.reuse, 0x1, P4 ;  /* 0x0000006b4ebb7211 */ /* 0x080fe400020f0eff */
[----:B------:R-:W-:Y:S02]  /*10850*/  IADD3 R192, P4, R84, R106, RZ ;  /* 0x0000006a54c07210 */ /* 0x000fe40007f9e0ff */
[----:B------:R-:W-:-:S02]  /*10860*/  LEA.HI.X.SX32 R191, R82, R107, 0x1, P3 ;  /* 0x0000006b52bf7211 */ /* 0x000fc400018f0eff */
[-C--:B------:R-:W-:Y:S02]  /*10870*/  IADD3 R196, P3, R16, R106.reuse, RZ ;  /* 0x0000006a10c47210 */ /* 0x080fe40007f7e0ff */
[-C--:B------:R-:W-:Y:S02]  /*10880*/  LEA.HI.X.SX32 R189, R80, R107.reuse, 0x1, P5 ;  /* 0x0000006b50bd7211 */ /* 0x080fe400028f0eff */
[-C--:B------:R-:W-:Y:S02]  /*10890*/  IADD3 R194, P5, R86, R106.reuse, RZ ;  /* 0x0000006a56c27210 */ /* 0x080fe40007fbe0ff */
[-C--:B------:R-:W-:Y:S02]  /*108a0*/  LEA.HI.X.SX32 R193, R84, R107.reuse, 0x1, P4 ;  /* 0x0000006b54c17211 */ /* 0x080fe400020f0eff */
[----:B------:R-:W-:Y:S02]  /*108b0*/  IADD3 R198, P4, R18, R106, RZ ;  /* 0x0000006a12c67210 */ /* 0x000fe40007f9e0ff */
[-C--:B------:R-:W-:Y:S01]  /*108c0*/  LEA.HI.X.SX32 R197, R16, R107.reuse, 0x1, P3 ;  /* 0x0000006b10c57211 */ /* 0x080fe200018f0eff */
[----:B------:R-:W-:Y:S01]  /*108d0*/  IMAD R16, R101, 0x4, R70 ;  /* 0x0000000465107824 */ /* 0x000fe200078e0246 */
[----:B------:R-:W-:-:S02]  /*108e0*/  LEA.HI.X.SX32 R195, R86, R107, 0x1, P5 ;  /* 0x0000006b56c37211 */ /* 0x000fc400028f0eff */
[-C--:B------:R-:W-:Y:S02]  /*108f0*/  IADD3 R200, P5, R20, R106.reuse, RZ ;  /* 0x0000006a14c87210 */ /* 0x080fe40007fbe0ff */
[-C--:B------:R-:W-:Y:S01]  /*10900*/  LEA.HI.X.SX32 R199, R18, R107.reuse, 0x1, P4 ;  /* 0x0000006b12c77211 */ /* 0x080fe200020f0eff */
[C---:B------:R-:W-:Y:S01]  /*10910*/  IMAD R18, R101.reuse, 0x8, R16 ;  /* 0x0000000865127824 */ /* 0x040fe200078e0210 */
[-C--:B------:R-:W-:Y:S02]  /*10920*/  LEA.HI.X.SX32 R201, R20, R107.reuse, 0x1, P5 ;  /* 0x0000006b14c97211 */ /* 0x080fe400028f0eff */
[-C--:B------:R-:W-:Y:S01]  /*10930*/  IADD3 R202, P3, R22, R106.reuse, RZ ;  /* 0x0000006a16ca7210 */ /* 0x080fe20007f7e0ff */
[C---:B------:R-:W-:Y:S01]  /*10940*/  IMAD R20, R101.reuse, 0x4, R18 ;  /* 0x0000000465147824 */ /* 0x040fe200078e0212 */
[----:B------:R-:W-:Y:S02]  /*10950*/  IADD3 R204, P4, R44, R106, RZ ;  /* 0x0000006a2ccc7210 */ /* 0x000fe40007f9e0ff */
[-C--:B------:R-:W-:Y:S01]  /*10960*/  LEA.HI.X.SX32 R203, R22, R107.reuse, 0x1, P3 ;  /* 0x0000006b16cb7211 */ /* 0x080fe200018f0eff */
[----:B------:R-:W-:Y:S01]  /*10970*/  IMAD R22, R101, 0x4, R20 ;  /* 0x0000000465167824 */ /* 0x000fe200078e0214 */
[----:B------:R-:W-:-:S02]  /*10980*/  LEA.HI.X.SX32 R205, R44, R107, 0x1, P4 ;  /* 0x0000006b2ccd7211 */ /* 0x000fc400020f0eff */
[-C--:B------:R-:W-:Y:S01]  /*10990*/  IADD3 R210, P4, R50, R106.reuse, RZ ;  /* 0x0000006a32d27210 */ /* 0x080fe20007f9e0ff */
[C---:B------:R-:W-:Y:S01]  /*109a0*/  IMAD R72, R101.reuse, 0x8, R22 ;  /* 0x0000000865487824 */ /* 0x040fe200078e0216 */
[-C--:B------:R-:W-:Y:S02]  /*109b0*/  IADD3 R206, P5, R46, R106.reuse, RZ ;  /* 0x0000006a2ece7210 */ /* 0x080fe40007fbe0ff */
[-C--:B------:R-:W-:Y:S01]  /*109c0*/  IADD3 R208, P3, R48, R106.reuse, RZ ;  /* 0x0000006a30d07210 */ /* 0x080fe20007f7e0ff */
[C---:B------:R-:W-:Y:S01]  /*109d0*/  IMAD R74, R101.reuse, 0x4, R72 ;  /* 0x00000004654a7824 */ /* 0x040fe200078e0248 */
[-C--:B------:R-:W-:Y:S02]  /*109e0*/  LEA.HI.X.SX32 R211, R50, R107.reuse, 0x1, P4 ;  /* 0x0000006b32d37211 */ /* 0x080fe400020f0eff */
[----:B------:R-:W-:Y:S01]  /*109f0*/  IADD3 R116, P4, R56, R106, RZ ;  /* 0x0000006a38747210 */ /* 0x000fe20007f9e0ff */
[----:B------:R-:W-:Y:S01]  /*10a00*/  IMAD R76, R101, 0x4, R74 ;  /* 0x00000004654c7824 */ /* 0x000fe200078e024a */
[----:B------:R-:W-:-:S02]  /*10a10*/  LEA.HI.X.SX32 R207, R46, R107, 0x1, P5 ;  /* 0x0000006b2ecf7211 */ /* 0x000fc400028f0eff */
[-C--:B------:R-:W-:Y:S01]  /*10a20*/  LEA.HI.X.SX32 R209, R48, R107.reuse, 0x1, P3 ;  /* 0x0000006b30d17211 */ /* 0x080fe200018f0eff */
        /* <DEDUP_REMOVED lines=13> */
[----:B------:R-:W-:Y:S02]  /*10b00*/  LEA.HI.X.SX32 R123, R62, R107, 0x1, P4 ;  /* 0x0000006b3e7b7211 */ /* 0x000fe400020f0eff */
[-C--:B------:R-:W-:Y:S01]  /*10b10*/  IADD3 R48, P4, R68, R106.reuse, RZ ;  /* 0x0000006a44307210 */ /* 0x080fe20007f9e0ff */
[----:B------:R-:W-:Y:S01]  /*10b20*/  IMAD R88, R101, 0x4, R86 ;  /* 0x0000000465587824 */ /* 0x000fe200078e0256 */
[----:B------:R-:W-:-:S02]  /*10b30*/  IADD3 R40, P6, R47, R106, RZ ;  /* 0x0000006a2f287210 */ /* 0x000fc40007fde0ff */
[-C--:B------:R-:W-:Y:S01]  /*10b40*/  LEA.HI.X.SX32 R119, R58, R107.reuse, 0x1, P5 ;  /* 0x0000006b3a777211 */ /* 0x080fe200028f0eff */
[C---:B------:R-:W-:Y:S01]  /*10b50*/  IMAD R90, R101.reuse, 0x8, R88 ;  /* 0x00000008655a7824 */ /* 0x040fe200078e0258 */
[-C--:B------:R-:W-:Y:S02]  /*10b60*/  LEA.HI.X.SX32 R121, R60, R107.reuse, 0x1, P3 ;  /* 0x0000006b3c797211 */ /* 0x080fe400018f0eff */
[-C--:B------:R-:W-:Y:S01]  /*10b70*/  IADD3 R44, P5, R64, R106.reuse, RZ ;  /* 0x0000006a402c7210 */ /* 0x080fe20007fbe0ff */
[C---:B------:R-:W-:Y:S01]  /*10b80*/  IMAD R92, R101.reuse, 0x4, R90 ;  /* 0x00000004655c7824 */ /* 0x040fe200078e025a */
[-C--:B------:R-:W-:Y:S02]  /*10b90*/  IADD3 R46, P3, R66, R106.reuse, RZ ;  /* 0x0000006a422e7210 */ /* 0x080fe40007f7e0ff */
[----:B------:R-:W-:Y:S01]  /*10ba0*/  LEA.HI.X.SX32 R49, R68, R107, 0x1, P4 ;  /* 0x0000006b44317211 */ /* 0x000fe200020f0eff */
[----:B------:R-:W-:Y:S01]  /*10bb0*/  IMAD R94, R101, 0x4, R92 ;  /* 0x00000004655e7824 */ /* 0x000fe200078e025c */
[----:B------:R-:W-:-:S02]  /*10bc0*/  IADD3 R54, P4, R18, R106, RZ ;  /* 0x0000006a12367210 */ /* 0x000fc40007f9e0ff */
[-C--:B------:R-:W-:Y:S01]  /*10bd0*/  LEA.HI.X.SX32 R41, R47, R107.reuse, 0x1, P6 ;  /* 0x0000006b2f297211 */ /* 0x080fe200030f0eff */
[C---:B------:R-:W-:Y:S01]  /*10be0*/  IMAD R96, R101.reuse, 0x8, R94 ;  /* 0x0000000865607824 */ /* 0x040fe200078e025e */
[-C--:B------:R-:W-:Y:S02]  /*10bf0*/  LEA.HI.X.SX32 R45, R64, R107.reuse, 0x1, P5 ;  /* 0x0000006b402d7211 */ /* 0x080fe400028f0eff */
[-C--:B------:R-:W-:Y:S01]  /*10c00*/  LEA.HI.X.SX32 R47, R66, R107.reuse, 0x1, P3 ;  /* 0x0000006b422f7211 */ /* 0x080fe200018f0eff */
[C---:B------:R-:W-:Y:S01]  /*10c10*/  IMAD R98, R101.reuse, 0x4, R96 ;  /* 0x0000000465627824 */ /* 0x040fe200078e0260 */
[-C--:B------:R-:W-:Y:S02]  /*10c20*/  IADD3 R50, P5, R70, R106.reuse, RZ ;  /* 0x0000006a46327210 */ /* 0x080fe40007fbe0ff */
[----:B------:R-:W-:Y:S01]  /*10c30*/  IADD3 R52, P3, R16, R106, RZ ;  /* 0x0000006a10347210 */ /* 0x000fe20007f7e0ff */
[----:B------:R-:W-:Y:S01]  /*10c40*/  IMAD R100, R101, 0x4, R98 ;  /* 0x0000000465647824 */ /* 0x000fe200078e0262 */
[----:B------:R-:W-:-:S02]  /*10c50*/  LEA.HI.X.SX32 R55, R18, R107, 0x1, P4 ;  /* 0x0000006b12377211 */ /* 0x000fc400020f0eff */
[-C--:B------:R-:W-:Y:S01]  /*10c60*/  IADD3 R60, P4, R72, R106.reuse, RZ ;  /* 0x0000006a483c7210 */ /* 0x080fe20007f9e0ff */
[C---:B------:R-:W-:Y:S01]  /*10c70*/  IMAD R102, R101.reuse, 0x8, R100 ;  /* 0x0000000865667824 */ /* 0x040fe200078e0264 */
[-C--:B------:R-:W-:Y:S02]  /*10c80*/  LEA.HI.X.SX32 R51, R70, R107.reuse, 0x1, P5 ;  /* 0x0000006b46337211 */ /* 0x080fe400028f0eff */
[-C--:B------:R-:W-:Y:S01]  /*10c90*/  LEA.HI.X.SX32 R53, R16, R107.reuse, 0x1, P3 ;  /* 0x0000006b10357211 */ /* 0x080fe200018f0eff */
[C---:B------:R-:W-:Y:S01]  /*10ca0*/  IMAD R104, R101.reuse, 0x4, R102 ;  /* 0x0000000465687824 */ /* 0x040fe200078e0266 */
[-C--:B------:R-:W-:Y:S01]  /*10cb0*/  IADD3 R56, P5, R20, R106.reuse, RZ ;  /* 0x0000006a14387210 */ /* 0x080fe20007fbe0ff */
[----:B------:R-:W0:Y:S01]  /*10cc0*/  LDS.128 R16, [R4] ;  /* 0x0000000004107984 */ /* 0x000e220000000c00 */
[----:B------:R-:W-:Y:S01]  /*10cd0*/  IADD3 R58, P3, R22, R106, RZ ;  /* 0x0000006a163a7210 */ /* 0x000fe20007f7e0ff */
[----:B------:R-:W-:Y:S01]  /*10ce0*/  IMAD R214, R101, 0x4, R104 ;  /* 0x0000000465d67824 */ /* 0x000fe200078e0268 */
[----:B------:R-:W-:-:S02]  /*10cf0*/  LEA.HI.X.SX32 R61, R72, R107, 0x1, P4 ;  /* 0x0000006b483d7211 */ /* 0x000fc400020f0eff */
[-C--:B------:R-:W-:Y:S01]  /*10d00*/  IADD3 R66, P4, R78, R106.reuse, RZ ;  /* 0x0000006a4e427210 */ /* 0x080fe20007f9e0ff */
[C---:B------:R-:W-:Y:S01]  /*10d10*/  IMAD R216, R101.reuse, 0x8, R214 ;  /* 0x0000000865d87824 */ /* 0x040fe200078e02d6 */
[-C--:B------:R-:W-:Y:S02]  /*10d20*/  LEA.HI.X.SX32 R57, R20, R107.reuse, 0x1, P5 ;  /* 0x0000006b14397211 */ /* 0x080fe400028f0eff */
[-C--:B------:R-:W-:Y:S01]  /*10d30*/  LEA.HI.X.SX32 R59, R22, R107.reuse, 0x1, P3 ;  /* 0x0000006b163b7211 */ /* 0x080fe200018f0eff */
[----:B------:R-:W-:Y:S01]  /*10d40*/  IMAD R218, R101, 0x4, R216 ;  /* 0x0000000465da7824 */ /* 0x000fe200078e02d8 */
[----:B------:R-:W1:Y:S01]  /*10d50*/  LDS.128 R20, [R3] ;  /* 0x0000000003147984 */ /* 0x000e620000000c00 */
[----:B------:R-:W-:Y:S02]  /*10d60*/  LEA.HI.X.SX32 R67, R78, R107, 0x1, P4 ;  /* 0x0000006b4e437211 */ /* 0x000fe400020f0eff */
[-C--:B------:R-:W-:Y:S02]  /*10d70*/  IADD3 R62, P5, R74, R106.reuse, RZ ;  /* 0x0000006a4a3e7210 */ /* 0x080fe40007fbe0ff */
[----:B------:R-:W-:-:S02]  /*10d80*/  IADD3 R64, P3, R76, R106, RZ ;  /* 0x0000006a4c407210 */ /* 0x000fc40007f7e0ff */
[-C--:B------:R-:W-:Y:S02]  /*10d90*/  IADD3 R72, P4, R84, R106.reuse, RZ ;  /* 0x0000006a54487210 */ /* 0x080fe40007f9e0ff */
[-C--:B------:R-:W-:Y:S02]  /*10da0*/  LEA.HI.X.SX32 R63, R74, R107.reuse, 0x1, P5 ;  /* 0x0000006b4a3f7211 */ /* 0x080fe400028f0eff */
[-C--:B------:R-:W-:Y:S02]  /*10db0*/  LEA.HI.X.SX32 R65, R76, R107.reuse, 0x1, P3 ;  /* 0x0000006b4c417211 */ /* 0x080fe400018f0eff */
        /* <DEDUP_REMOVED lines=9> */
[-C--:B------:R-:W-:Y:S02]  /*10e50*/  LEA.HI.X.SX32 R75, R86, R107.reuse, 0x1, P5 ;  /* 0x0000006b564b7211 */ /* 0x080fe400028f0eff */
[-C--:B------:R-:W-:Y:S02]  /*10e60*/  LEA.HI.X.SX32 R83, R94, R107.reuse, 0x1, P4 ;  /* 0x0000006b5e537211 */ /* 0x080fe400020f0eff */
[-C--:B------:R-:W-:Y:S02]  /*10e70*/  IADD3 R86, P4, R98, R106.reuse, RZ ;  /* 0x0000006a62567210 */ /* 0x080fe40007f9e0ff */
[----:B------:R-:W-:Y:S02]  /*10e80*/  PRMT R233, R220, 0x7773, RZ ;  /* 0x00007773dce97816 */ /* 0x000fe400000000ff */
[----:B------:R-:W-:Y:S02]  /*10e90*/  LEA.HI.X.SX32 R87, R98, R107, 0x1, P4 ;  /* 0x0000006b62577211 */ /* 0x000fe400020f0eff */
[----:B------:R-:W-:-:S02]  /*10ea0*/  IADD3 R90, P4, R102, R106, RZ ;  /* 0x0000006a665a7210 */ /* 0x000fc40007f9e0ff */
[----:B------:R-:W-:Y:S02]  /*10eb0*/  PRMT R235, R220, 0x7772, RZ ;  /* 0x00007772dceb7816 */ /* 0x000fe400000000ff */
[----:B------:R-:W-:Y:S02]  /*10ec0*/  LEA.HI.X.SX32 R91, R102, R107, 0x1, P4 ;  /* 0x0000006b665b7211 */ /* 0x000fe400020f0eff */
[C---:B------:R-:W-:Y:S02]  /*10ed0*/  PRMT R5, R220.reuse, 0x7771, RZ ;  /* 0x00007771dc057816 */ /* 0x040fe400000000ff */
[----:B------:R-:W-:Y:S01]  /*10ee0*/  PRMT R241, R220, 0x7770, RZ ;  /* 0x00007770dcf17816 */ /* 0x000fe200000000ff */
[----:B------:R-:W-:Y:S01]  /*10ef0*/  IMAD R220, R101, 0x4, R218 ;  /* 0x0000000465dc7824 */ /* 0x000fe200078e02da */
[----:B------:R-:W-:Y:S02]  /*10f00*/  IADD3 R94, P4, R214, R106, RZ ;  /* 0x0000006ad65e7210 */ /* 0x000fe40007f9e0ff */
[----:B------:R-:W-:-:S02]  /*10f10*/  PRMT R215, R222, 0x7773, RZ ;  /* 0x00007773ded77816 */ /* 0x000fc400000000ff */
[C---:B------:R-:W-:Y:S02]  /*10f20*/  PRMT R227, R222.reuse, 0x7772, RZ ;  /* 0x00007772dee37816 */ /* 0x040fe400000000ff */
[C---:B------:R-:W-:Y:S02]  /*10f30*/  PRMT R229, R222.reuse, 0x7771, RZ ;  /* 0x00007771dee57816 */ /* 0x040fe400000000ff */
[----:B------:R-:W-:Y:S01]  /*10f40*/  PRMT R231, R222, 0x7770, RZ ;  /* 0x00007770dee77816 */ /* 0x000fe200000000ff */
[C---:B------:R-:W-:Y:S01]  /*10f50*/  IMAD R222, R101.reuse, 0x8, R220 ;  /* 0x0000000865de7824 */ /* 0x040fe200078e02dc */
[----:B------:R-:W-:Y:S02]  /*10f60*/  LEA.HI.X.SX32 R95, R214, R107, 0x1, P4 ;  /* 0x0000006bd65f7211 */ /* 0x000fe400020f0eff */
[----:B------:R-:W-:Y:S01]  /*10f70*/  IADD3 R98, P4, R218, R106, RZ ;  /* 0x0000006ada627210 */ /* 0x000fe20007f9e0ff */
[----:B------:R-:W-:Y:S01]  /*10f80*/  IMAD R214, R101, 0x4, R222 ;  /* 0x0000000465d67824 */ /* 0x000fe200078e02de */
[----:B0-----:R-:W-:-:S02]  /*10f90*/  PRMT R249, R16, 0x7770, RZ ;  /* 0x0000777010f97816 */ /* 0x001fc400000000ff */
[-C--:B------:R-:W-:Y:S02]  /*10fa0*/  LEA.HI.X.SX32 R99, R218, R107.reuse, 0x1, P4 ;  /* 0x0000006bda637211 */ /* 0x080fe400020f0eff */
[----:B------:R-:W-:Y:S01]  /*10fb0*/  IADD3 R102, P4, R222, R106, RZ ;  /* 0x0000006ade667210 */ /* 0x000fe20007f9e0ff */
[----:B------:R0:W-:Y:S01]  /*10fc0*/  STG.E.U8 desc[UR60][R144.64], R249 ;  /* 0x000000f990007986 */ /* 0x0001e2000c10113c */
[----:B-1----:R-:W-:Y:S02]  /*10fd0*/  PRMT R224, R20, 0x7770, RZ ;  /* 0x0000777014e07816 */ /* 0x002fe400000000ff */
[----:B------:R-:W-:Y:S02]  /*10fe0*/  LEA.HI.X.SX32 R103, R222, R107, 0x1, P4 ;  /* 0x0000006bde677211 */ /* 0x000fe400020f0eff */
[----:B------:R-:W-:Y:S01]  /*10ff0*/  PRMT R247, R16, 0x7771, RZ ;  /* 0x0000777110f77816 */ /* 0x000fe200000000ff */
[----:B------:R-:W-:Y:S01]  /*11000*/  STG.E.U8 desc[UR60][R146.64], R224 ;  /* 0x000000e092007986 */ /* 0x000fe2000c10113c */
[----:B------:R-:W-:-:S02]  /*11010*/  PRMT R222, R20, 0x7771, RZ ;  /* 0x0000777114de7816 */ /* 0x000fc400000000ff */
[-C--:B------:R-:W-:Y:S01]  /*11020*/  IADD3 R76, P3, R88, R106.reuse, RZ ;  /* 0x0000006a584c7210 */ /* 0x080fe20007f7e0ff */
[----:B------:R1:W-:Y:S01]  /*11030*/  STG.E.U8 desc[UR60][R148.64], R247 ;  /* 0x000000f794007986 */ /* 0x0003e2000c10113c */
[----:B------:R-:W-:Y:S02]  /*11040*/  PRMT R245, R16, 0x7772, RZ ;  /* 0x0000777210f57816 */ /* 0x000fe400000000ff */
[-C--:B------:R-:W-:Y:S01]  /*11050*/  LEA.HI.X.SX32 R77, R88, R107.reuse, 0x1, P3 ;  /* 0x0000006b584d7211 */ /* 0x080fe200018f0eff */
[----:B------:R2:W-:Y:S01]  /*11060*/  STG.E.U8 desc[UR60][R6.64], R222 ;  /* 0x000000de06007986 */ /* 0x0005e2000c10113c */
[----:B------:R-:W-:Y:S02]  /*11070*/  IADD3 R80, P3, R92, R106, RZ ;  /* 0x0000006a5c507210 */ /* 0x000fe40007f7e0ff */
[----:B0-----:R-:W-:Y:S01]  /*11080*/  PRMT R145, R10, 0x7772, RZ ;  /* 0x000077720a917816 */ /* 0x001fe200000000ff */
[----:B------:R0:W-:Y:S01]  /*11090*/  STG.E.U8 desc[UR60][R150.64], R245 ;  /* 0x000000f596007986 */ /* 0x0001e2000c10113c */
[----:B------:R-:W-:-:S02]  /*110a0*/  LEA.HI.X.SX32 R81, R92, R107, 0x1, P3 ;  /* 0x0000006b5c517211 */ /* 0x000fc400018f0eff */
[----:B------:R-:W-:Y:S02]  /*110b0*/  IADD3 R84, P3, R96, R106, RZ ;  /* 0x0000006a60547210 */ /* 0x000fe40007f7e0ff */
[C---:B-1----:R-:W-:Y:S02]  /*110c0*/  PRMT R149, R11.reuse, 0x7773, RZ ;  /* 0x000077730b957816 */ /* 0x042fe400000000ff */
[C---:B------:R-:W-:Y:S02]  /*110d0*/  PRMT R247, R11.reuse, 0x7770, RZ ;  /* 0x000077700bf77816 */ /* 0x040fe400000000ff */
[C---:B--2---:R-:W-:Y:S02]  /*110e0*/  PRMT R7, R20.reuse, 0x7772, RZ ;  /* 0x0000777214077816 */ /* 0x044fe400000000ff */
[----:B------:R-:W-:Y:S02]  /*110f0*/  PRMT R222, R20, 0x7773, RZ ;  /* 0x0000777314de7816 */ /* 0x000fe400000000ff */
[C---:B0-----:R-:W-:Y:S01]  /*11100*/  PRMT R151, R11.reuse, 0x7772, RZ ;  /* 0x000077720b977816 */ /* 0x041fe200000000ff */
[----:B------:R-:W-:Y:S01]  /*11110*/  STG.E.U8 desc[UR60][R152.64], R7 ;  /* 0x0000000798007986 */ /* 0x000fe2000c10113c */
[----:B------:R-:W-:-:S02]  /*11120*/  PRMT R245, R11, 0x7771, RZ ;  /* 0x000077710bf57816 */ /* 0x000fc400000000ff */
[----:B------:R-:W-:Y:S02]  /*11130*/  PRMT R11, R16, 0x7773, RZ ;  /* 0x00007773100b7816 */ /* 0x000fe400000000ff */
[C---:B------:R-:W-:Y:S02]  /*11140*/  PRMT R150, R17.reuse, 0x7770, RZ ;  /* 0x0000777011967816 */ /* 0x040fe400000000ff */
[----:B------:R-:W-:Y:S01]  /*11150*/  LEA.HI.X.SX32 R85, R96, R107, 0x1, P3 ;  /* 0x0000006b60557211 */ /* 0x000fe200018f0eff */
[----:B------:R0:W-:Y:S01]  /*11160*/  STG.E.U8 desc[UR60][R154.64], R11 ;  /* 0x0000000b9a007986 */ /* 0x0001e2000c10113c */
[C---:B------:R-:W-:Y:S02]  /*11170*/  PRMT R148, R17.reuse, 0x7771, RZ ;  /* 0x0000777111947816 */ /* 0x040fe400000000ff */
[----:B------:R-:W-:Y:S01]  /*11180*/  IADD3 R88, P3, R100, R106, RZ ;  /* 0x0000006a64587210 */ /* 0x000fe20007f7e0ff */
[----:B------:R-:W-:Y:S01]  /*11190*/  STG.E.U8 desc[UR60][R124.64], R222 ;  /* 0x000000de7c007986 */ /* 0x000fe2000c10113c */
[----:B------:R-:W-:-:S02]  /*111a0*/  PRMT R20, R17, 0x7772, RZ ;  /* 0x0000777211147816 */ /* 0x000fc400000000ff */
[C---:B------:R-:W-:Y:S01]  /*111b0*/  PRMT R147, R10.reuse, 0x7773, RZ ;  /* 0x000077730a937816 */ /* 0x040fe200000000ff */
[----:B------:R1:W-:Y:S01]  /*111c0*/  STG.E.U8 desc[UR60][R156.64], R150 ;  /* 0x000000969c007986 */ /* 0x0003e2000c10113c */
[C---:B------:R-:W-:Y:S02]  /*111d0*/  PRMT R144, R10.reuse, 0x7771, RZ ;  /* 0x000077710a907816 */ /* 0x040fe400000000ff */
[----:B------:R-:W-:Y:S02]  /*111e0*/  PRMT R146, R10, 0x7770, RZ ;  /* 0x000077700a927816 */ /* 0x000fe400000000ff */
[C---:B0-----:R-:W-:Y:S02]  /*111f0*/  PRMT R155, R21.reuse, 0x7770, RZ ;  /* 0x00007770159b7816 */ /* 0x041fe400000000ff */
[----:B------:R-:W-:Y:S02]  /*11200*/  PRMT R154, R21, 0x7772, RZ ;  /* 0x00007772159a7816 */ /* 0x000fe400000000ff */
[----:B------:R-:W-:Y:S01]  /*11210*/  PRMT R16, R17, 0x7773, RZ ;  /* 0x0000777311107816 */ /* 0x000fe200000000ff */
[----:B------:R0:W-:Y:S01]  /*11220*/  STG.E.U8 desc[UR60][R158.64], R155 ;  /* 0x0000009b9e007986 */ /* 0x0001e2000c10113c */
[----:B------:R-:W-:-:S02]  /*11230*/  LEA.HI.X.SX32 R89, R100, R107, 0x1, P3 ;  /* 0x0000006b64597211 */ /* 0x000fc400018f0eff */
[C---:B-1----:R-:W-:Y:S01]  /*11240*/  PRMT R156, R21.reuse, 0x7771, RZ ;  /* 0x00007771159c7816 */ /* 0x042fe200000000ff */
[----:B------:R-:W-:Y:S01]  /*11250*/  STG.E.U8 desc[UR60][R160.64], R148 ;  /* 0x00000094a0007986 */ /* 0x000fe2000c10113c */
[C---:B------:R-:W-:Y:S02]  /*11260*/  PRMT R6, R18.reuse, 0x7773, RZ ;  /* 0x0000777312067816 */ /* 0x040fe400000000ff */
[C---:B------:R-:W-:Y:S01]  /*11270*/  PRMT R10, R18.reuse, 0x7772, RZ ;  /* 0x00007772120a7816 */ /* 0x040fe200000000ff */
[----:B------:R-:W-:Y:S01]  /*11280*/  STG.E.U8 desc[UR60][R126.64], R156 ;  /* 0x0000009c7e007986 */ /* 0x000fe2000c10113c */
[----:B------:R-:W-:Y:S02]  /*11290*/  PRMT R153, R18, 0x7771, RZ ;  /* 0x0000777112997816 */ /* 0x000fe400000000ff */
[----:B------:R-:W-:Y:S01]  /*112a0*/  PRMT R152, R21, 0x7773, RZ ;  /* 0x0000777315987816 */ /* 0x000fe200000000ff */
[----:B------:R-:W-:Y:S01]  /*112b0*/  STG.E.U8 desc[UR60][R162.64], R20 ;  /* 0x00000014a2007986 */ /* 0x000fe2000c10113c */
[----:B------:R-:W-:-:S02]  /*112c0*/  IADD3 R92, P3, R104, R106, RZ ;  /* 0x0000006a685c7210 */ /* 0x000fc40007f7e0ff */
[----:B------:R-:W-:Y:S01]  /*112d0*/  PRMT R18, R18, 0x7770, RZ ;  /* 0x0000777012127816 */ /* 0x000fe200000000ff */
[----:B------:R-:W-:Y:S01]  /*112e0*/  STG.E.U8 desc[UR60][R164.64], R154 ;  /* 0x0000009aa4007986 */ /* 0x000fe2000c10113c */
[C---:B------:R-:W-:Y:S02]  /*112f0*/  PRMT R157, R22.reuse, 0x7773, RZ ;  /* 0x00007773169d7816 */ /* 0x040fe400000000ff */
[C---:B------:R-:W-:Y:S01]  /*11300*/  PRMT R124, R22.reuse, 0x7772, RZ ;  /* 0x00007772167c7816 */ /* 0x040fe200000000ff */
[----:B------:R-:W-:Y:S01]  /*11310*/  STG.E.U8 desc[UR60][R166.64], R16 ;  /* 0x00000010a6007986 */ /* 0x000fe2000c10113c */
[C---:B------:R-:W-:Y:S02]  /*11320*/  PRMT R150, R22.reuse, 0x7771, RZ ;  /* 0x0000777116967816 */ /* 0x040fe400000000ff */
[----:B------:R-:W-:Y:S01]  /*11330*/  PRMT R22, R22, 0x7770, RZ ;  /* 0x0000777016167816 */ /* 0x000fe200000000ff */
[----:B------:R-:W-:Y:S01]  /*11340*/  STG.E.U8 desc[UR60][R128.64], R152 ;  /* 0x0000009880007986 */ /* 0x000fe2000c10113c */
[----:B------:R-:W-:-:S02]  /*11350*/  LEA.HI.X.SX32 R93, R104, R107, 0x1, P3 ;  /* 0x0000006b685d7211 */ /* 0x000fc400018f0eff */
[----:B------:R-:W-:Y:S01]  /*11360*/  IADD3 R96, P3, R216, R106, RZ ;  /* 0x0000006ad8607210 */ /* 0x000fe20007f7e0ff */
[----:B------:R-:W-:Y:S01]  /*11370*/  STG.E.U8 desc[UR60][R168.64], R18 ;  /* 0x00000012a8007986 */ /* 0x000fe2000c10113c */
[C---:B------:R-:W-:Y:S02]  /*11380*/  PRMT R7, R19.reuse, 0x7773, RZ ;  /* 0x0000777313077816 */ /* 0x040fe400000000ff */
[C---:B------:R-:W-:Y:S01]  /*11390*/  PRMT R11, R19.reuse, 0x7772, RZ ;  /* 0x00007772130b7816 */ /* 0x040fe200000000ff */
[----:B------:R-:W-:Y:S01]  /*113a0*/  STG.E.U8 desc[UR60][R170.64], R22 ;  /* 0x00000016aa007986 */ /* 0x000fe2000c10113c */
[C---:B------:R-:W-:Y:S02]  /*113b0*/  PRMT R17, R19.reuse, 0x7771, RZ ;  /* 0x0000777113117816 */ /* 0x040fe400000000ff */
[----:B------:R-:W-:Y:S01]  /*113c0*/  PRMT R19, R19, 0x7770, RZ ;  /* 0x0000777013137816 */ /* 0x000fe200000000ff */
[----:B------:R-:W-:Y:S01]  /*113d0*/  STG.E.U8 desc[UR60][R172.64], R153 ;  /* 0x00000099ac007986 */ /* 0x000fe2000c10113c */
[----:B------:R-:W-:-:S02]  /*113e0*/  PRMT R21, R23, 0x7773, RZ ;  /* 0x0000777317157816 */ /* 0x000fc400000000ff */
[C---:B------:R-:W-:Y:S01]  /*113f0*/  PRMT R125, R23.reuse, 0x7772, RZ ;  /* 0x00007772177d7816 */ /* 0x040fe200000000ff */
[----:B------:R-:W-:Y:S01]  /*11400*/  STG.E.U8 desc[UR60][R130.64], R150 ;  /* 0x0000009682007986 */ /* 0x000fe2000c10113c */
[C---:B0-----:R-:W-:Y:S02]  /*11410*/  PRMT R155, R23.reuse, 0x7771, RZ ;  /* 0x00007771179b7816 */ /* 0x041fe400000000ff */
[----:B------:R-:W-:Y:S01]  /*11420*/  LEA.HI.X.SX32 R97, R216, R107, 0x1, P3 ;  /* 0x0000006bd8617211 */ /* 0x000fe200018f0eff */
[----:B------:R-:W-:Y:S01]  /*11430*/  STG.E.U8 desc[UR60][R174.64], R10 ;  /* 0x0000000aae007986 */ /* 0x000fe2000c10113c */
[----:B------:R-:W-:Y:S01]  /*11440*/  PRMT R23, R23, 0x7770, RZ ;  /* 0x0000777017177816 */ /* 0x000fe200000000ff */
[----:B------:R-:W-:Y:S01]  /*11450*/  IMAD R216, R101, 0x4, R214 ;  /* 0x0000000465d87824 */ /* 0x000fe200078e02d6 */
[----:B------:R-:W-:Y:S01]  /*11460*/  IADD3 R100, P3, R220, R106, RZ ;  /* 0x0000006adc647210 */ /* 0x000fe20007f7e0ff */
[----:B------:R-:W-:Y:S01]  /*11470*/  STG.E.U8 desc[UR60][R176.64], R124 ;  /* 0x0000007cb0007986 */ /* 0x000fe2000c10113c */
[----:B------:R-:W-:-:S02]  /*11480*/  PRMT R218, R8, 0x7771, RZ ;  /* 0x0000777108da7816 */ /* 0x000fc400000000ff */
[-C--:B------:R-:W-:Y:S01]  /*11490*/  LEA.HI.X.SX32 R101, R220, R107.reuse, 0x1, P3 ;  /* 0x0000006bdc657211 */ /* 0x080fe200018f0eff */
[----:B------:R-:W-:Y:S01]  /*114a0*/  STG.E.U8 desc[UR60][R178.64], R6 ;  /* 0x00000006b2007986 */ /* 0x000fe2000c10113c */
[-C--:B------:R-:W-:Y:S02]  /*114b0*/  IADD3 R104, P3, R214, R106.reuse, RZ ;  /* 0x0000006ad6687210 */ /* 0x080fe40007f7e0ff */
[----:B------:R-:W-:Y:S01]  /*114c0*/  IADD3 R106, P5, R216, R106, RZ ;  /* 0x0000006ad86a7210 */ /* 0x000fe20007fbe0ff */
[----:B------:R-:W-:Y:S01]  /*114d0*/  STG.E.U8 desc[UR60][R132.64], R157 ;  /* 0x0000009d84007986 */ /* 0x000fe2000c10113c */
[----:B------:R-:W-:Y:S02]  /*114e0*/  PRMT R220, R8, 0x7770, RZ ;  /* 0x0000777008dc7816 */ /* 0x000fe400000000ff */
[-C--:B------:R-:W-:Y:S01]  /*114f0*/  LEA.HI.X.SX32 R105, R214, R107.reuse, 0x1, P3 ;  /* 0x0000006bd6697211 */ /* 0x080fe200018f0eff */
[----:B------:R-:W-:Y:S01]  /*11500*/  STG.E.U8 desc[UR60][R180.64], R19 ;  /* 0x00000013b4007986 */ /* 0x000fe2000c10113c */
[----:B------:R-:W-:-:S02]  /*11510*/  LEA.HI.X.SX32 R107, R216, R107, 0x1, P5 ;  /* 0x0000006bd86b7211 */ /* 0x000fc400028f0eff */
[C---:B------:R-:W-:Y:S01]  /*11520*/  PRMT R216, R8.reuse, 0x7772, RZ ;  /* 0x0000777208d87816 */ /* 0x040fe200000000ff */
[----:B------:R-:W-:Y:S01]  /*11530*/  STG.E.U8 desc[UR60][R182.64], R23 ;  /* 0x00000017b6007986 */ /* 0x000fe2000c10113c */
[----:B------:R-:W-:Y:S02]  /*11540*/  PRMT R214, R8, 0x7773, RZ ;  /* 0x0000777308d67816 */ /* 0x000fe400000000ff */
[----:B------:R-:W-:Y:S01]  /*11550*/  PRMT R243, R221, 0x7770, RZ ;  /* 0x00007770ddf37816 */ /* 0x000fe200000000ff */
[----:B------:R-:W-:Y:S01]  /*11560*/  STG.E.U8 desc[UR60][R184.64], R17 ;  /* 0x00000011b8007986 */ /* 0x000fe2000c10113c */
[C---:B------:R-:W-:Y:S02]  /*11570*/  PRMT R251, R9.reuse, 0x7773, RZ ;  /* 0x0000777309fb7816 */ /* 0x040fe400000000ff */
[C---:B------:R-:W-:Y:S01]  /*11580*/  PRMT R249, R9.reuse, 0x7772, RZ ;  /* 0x0000777209f97816 */ /* 0x040fe200000000ff */
[----:B------:R-:W-:Y:S01]  /*11590*/  STG.E.U8 desc[UR60][R134.64], R155 ;  /* 0x0000009b86007986 */ /* 0x000fe2000c10113c */
[----:B------:R-:W-:-:S02]  /*115a0*/  PRMT R8, R9, 0x7771, RZ ;  /* 0x0000777109087816 */ /* 0x000fc400000000ff */
[----:B------:R-:W-:Y:S01]  /*115b0*/  PRMT R9, R9, 0x7770, RZ ;  /* 0x0000777009097816 */ /* 0x000fe200000000ff */
[----:B------:R-:W-:Y:S01]  /*115c0*/  STG.E.U8 desc[UR60][R186.64], R11 ;  /* 0x0000000bba007986 */ /* 0x000fe2000c10113c */
[C---:B------:R-:W-:Y:S02]  /*115d0*/  PRMT R239, R221.reuse, 0x7771, RZ ;  /* 0x00007771ddef7816 */ /* 0x040fe400000000ff */
[C---:B------:R-:W-:Y:S01]  /*115e0*/  PRMT R237, R221.reuse, 0x7772, RZ ;  /* 0x00007772dded7816 */ /* 0x040fe200000000ff */
[----:B------:R-:W-:Y:S01]  /*115f0*/  STG.E.U8 desc[UR60][R188.64], R125 ;  /* 0x0000007dbc007986 */ /* 0x000fe2000c10113c */
[----:B------:R-:W-:Y:S02]  /*11600*/  PRMT R225, R221, 0x7773, RZ ;  /* 0x00007773dde17816 */ /* 0x000fe400000000ff */
[C---:B------:R-:W-:Y:S01]  /*11610*/  PRMT R217, R223.reuse, 0x7773, RZ ;  /* 0x00007773dfd97816 */ /* 0x040fe200000000ff */
[----:B------:R-:W-:Y:S01]  /*11620*/  STG.E.U8 desc[UR60][R190.64], R7 ;  /* 0x00000007be007986 */ /* 0x000fe2000c10113c */
[----:B------:R-:W-:-:S02]  /*11630*/  PRMT R219, R223, 0x7772, RZ ;  /* 0x00007772dfdb7816 */ /* 0x000fc400000000ff */
[C---:B------:R-:W-:Y:S01]  /*11640*/  PRMT R221, R223.reuse, 0x7771, RZ ;  /* 0x00007771dfdd7816 */ /* 0x040fe200000000ff */
[----:B------:R-:W-:Y:S01]  /*11650*/  STG.E.U8 desc[UR60][R136.64], R21 ;  /* 0x0000001588007986 */ /* 0x000fe2000c10113c */
[----:B------:R-:W-:Y:S02]  /*11660*/  PRMT R223, R223, 0x7770, RZ ;  /* 0x00007770dfdf7816 */ /* 0x000fe400000000ff */
[----:B------:R-:W-:Y:S01]  /*11670*/  FSEL R212, R212, -INF , P2 ;  /* 0xff800000d4d47808 */ /* 0x000fe20001000000 */
[----:B------:R-:W-:Y:S01]  /*11680*/  STG.E.U8 desc[UR60][R192.64], R241 ;  /* 0x000000f1c0007986 */ /* 0x000fe2000c10113c */
[----:B------:R-:W-:-:S03]  /*11690*/  FSEL R213, R213, -INF , P1 ;  /* 0xff800000d5d57808 */ /* 0x000fc60000800000 */
[----:B------:R-:W-:Y:S01]  /*116a0*/  STG.E.U8 desc[UR60][R194.64], R220 ;  /* 0x000000dcc2007986 */ /* 0x000fe2000c10113c */
[----:B------:R-:W-:Y:S01]  /*116b0*/  FFMA R212, R212, 0.69314718246459960938, R13 ;  /* 0x3f317218d4d47823 */ /* 0x000fe2000000000d */
[----:B------:R-:W-:Y:S02]  /*116c0*/  FFMA R213, R213, 0.69314718246459960938, R12 ;  /* 0x3f317218d5d57823 */ /* 0x000fe4000000000c */
[----:B------:R-:W-:Y:S04]  /*116d0*/  STG.E.U8 desc[UR60][R196.64], R5 ;  /* 0x00000005c4007986 */ /* 0x000fe8000c10113c */
        /* <DEDUP_REMOVED lines=9> */
[----:B------:R-:W0:Y:S04]  /*11770*/  LDS.128 R4, [R4+0x800] ;  /* 0x0008000004047984 */ /* 0x000e280000000c00 */
[----:B------:R-:W1:Y:S04]  /*11780*/  LDS.128 R8, [R3+0x800] ;  /* 0x0008000003087984 */ /* 0x000e680000000c00 */
[----:B------:R-:W-:Y:S04]  /*11790*/  STG.E.U8 desc[UR60][R210.64], R237 ;  /* 0x000000edd2007986 */ /* 0x000fe8000c10113c */
[----:B------:R-:W-:Y:S04]  /*117a0*/  STG.E.U8 desc[UR60][R112.64], R249 ;  /* 0x000000f970007986 */ /* 0x000fe8000c10113c */
[----:B------:R0:W-:Y:S04]  /*117b0*/  STG.E.U8 desc[UR60][R114.64], R225 ;  /* 0x000000e172007986 */ /* 0x0001e8000c10113c */
[----:B------:R-:W-:Y:S04]  /*117c0*/  STG.E.U8 desc[UR60][R108.64], R251 ;  /* 0x000000fb6c007986 */ /* 0x000fe8000c10113c */
[----:B------:R-:W-:Y:S04]  /*117d0*/  STG.E.U8 desc[UR60][R116.64], R231 ;  /* 0x000000e774007986 */ /* 0x000fe8000c10113c */
[----:B------:R-:W-:Y:S04]  /*117e0*/  STG.E.U8 desc[UR60][R118.64], R146 ;  /* 0x0000009276007986 */ /* 0x000fe8000c10113c */
[----:B------:R-:W-:Y:S04]  /*117f0*/  STG.E.U8 desc[UR60][R120.64], R229 ;  /* 0x000000e578007986 */ /* 0x000fe8000c10113c */
[----:B------:R2:W-:Y:S04]  /*11800*/  STG.E.U8 desc[UR60][R110.64], R144 ;  /* 0x000000906e007986 */ /* 0x0005e8000c10113c */
[----:B------:R3:W-:Y:S01]  /*11810*/  STG.E.U8 desc[UR60][R122.64], R227 ;  /* 0x000000e37a007986 */ /* 0x0007e2000c10113c */
[----:B0-----:R-:W-:-:S02]  /*11820*/  PRMT R115, R4, 0x7770, RZ ;  /* 0x0000777004737816 */ /* 0x001fc400000000ff */
[----:B------:R-:W-:Y:S01]  /*11830*/  PRMT R113, R4, 0x7771, RZ ;  /* 0x0000777104717816 */ /* 0x000fe200000000ff */
[----:B------:R-:W-:Y:S01]  /*11840*/  STG.E.U8 desc[UR60][R44.64], R145 ;  /* 0x000000912c007986 */ /* 0x000fe2000c10113c */
[C---:B-1----:R-:W-:Y:S02]  /*11850*/  PRMT R131, R8.reuse, 0x7770, RZ ;  /* 0x0000777008837816 */ /* 0x042fe400000000ff */
[----:B------:R-:W-:Y:S01]  /*11860*/  PRMT R129, R8, 0x7771, RZ ;  /* 0x0000777108817816 */ /* 0x000fe200000000ff */
[----:B------:R0:W-:Y:S01]  /*11870*/  STG.E.U8 desc[UR60][R46.64], R215 ;  /* 0x000000d72e007986 */ /* 0x0001e2000c10113c */
[----:B--2---:R-:W-:Y:S02]  /*11880*/  PRMT R111, R4, 0x7772, RZ ;  /* 0x00007772046f7816 */ /* 0x004fe400000000ff */
[----:B------:R-:W-:Y:S01]  /*11890*/  PRMT R127, R8, 0x7772, RZ ;  /* 0x00007772087f7816 */ /* 0x000fe200000000ff */
[----:B------:R-:W-:Y:S01]  /*118a0*/  STG.E.U8 desc[UR60][R14.64], R147 ;  /* 0x000000930e007986 */ /* 0x000fe2000c10113c */
[----:B------:R-:W-:-:S02]  /*118b0*/  PRMT R109, R4, 0x7773, RZ ;  /* 0x00007773046d7816 */ /* 0x000fc400000000ff */
[----:B------:R-:W-:Y:S01]  /*118c0*/  PRMT R125, R8, 0x7773, RZ ;  /* 0x00007773087d7816 */ /* 0x000fe200000000ff */
[----:B------:R1:W-:Y:S01]  /*118d0*/  STG.E.U8 desc[UR60][R48.64], R223 ;  /* 0x000000df30007986 */ /* 0x0003e2000c10113c */
[C---:B---3--:R-:W-:Y:S01]  /*118e0*/  PRMT R123, R9.reuse, 0x7770, RZ ;  /* 0x00007770097b7816 */ /* 0x048fe200000000ff */
[----:B------:R-:W2:Y:S01]  /*118f0*/  LDC R4, c[0x0][0x27c] ;  /* 0x00009f00ff047b82 */ /* 0x000ea20000000800 */
[----:B------:R-:W-:Y:S01]  /*11900*/  PRMT R121, R9, 0x7771, RZ ;  /* 0x0000777109797816 */ /* 0x000fe200000000ff */
[----:B------:R-:W-:Y:S01]  /*11910*/  STG.E.U8 desc[UR60][R50.64], R247 ;  /* 0x000000f732007986 */ /* 0x000fe2000c10113c */
[----:B0-----:R-:W-:Y:S02]  /*11920*/  PRMT R47, R5, 0x7772, RZ ;  /* 0x00007772052f7816 */ /* 0x001fe400000000ff */
[----:B------:R-:W-:Y:S01]  /*11930*/  PRMT R119, R9, 0x7772, RZ ;  /* 0x0000777209777816 */ /* 0x000fe200000000ff */
[----:B------:R-:W-:Y:S01]  /*11940*/  STG.E.U8 desc[UR60][R52.64], R221 ;  /* 0x000000dd34007986 */ /* 0x000fe2000c10113c */
[----:B------:R-:W-:-:S02]  /*11950*/  PRMT R45, R5, 0x7773, RZ ;  /* 0x00007773052d7816 */ /* 0x000fc400000000ff */
[----:B------:R-:W-:Y:S01]  /*11960*/  PRMT R117, R9, 0x7773, RZ ;  /* 0x0000777309757816 */ /* 0x000fe200000000ff */
[----:B------:R0:W-:Y:S01]  /*11970*/  STG.E.U8 desc[UR60][R24.64], R245 ;  /* 0x000000f518007986 */ /* 0x0001e2000c10113c */
[----:B-1----:R-:W-:Y:S02]  /*11980*/  PRMT R49, R5, 0x7770, RZ ;  /* 0x0000777005317816 */ /* 0x002fe400000000ff */
[C---:B------:R-:W-:Y:S01]  /*11990*/  PRMT R23, R6.reuse, 0x7770, RZ ;  /* 0x0000777006177816 */ /* 0x040fe200000000ff */
[----:B------:R1:W-:Y:S01]  /*119a0*/  STG.E.U8 desc[UR60][R54.64], R219 ;  /* 0x000000db36007986 */ /* 0x0003e2000c10113c */
[C---:B------:R-:W-:Y:S02]  /*119b0*/  PRMT R21, R6.reuse, 0x7771, RZ ;  /* 0x0000777106157816 */ /* 0x040fe400000000ff */
[C---:B------:R-:W-:Y:S01]  /*119c0*/  PRMT R19, R6.reuse, 0x7772, RZ ;  /* 0x0000777206137816 */ /* 0x040fe200000000ff */
[----:B------:R3:W-:Y:S01]  /*119d0*/  STG.E.U8 desc[UR60][R56.64], R151 ;  /* 0x0000009738007986 */ /* 0x0007e2000c10113c */
[----:B------:R-:W-:-:S02]  /*119e0*/  PRMT R17, R6, 0x7773, RZ ;  /* 0x0000777306117816 */ /* 0x000fc400000000ff */
[----:B------:R-:W-:Y:S01]  /*119f0*/  PRMT R3, R7, 0x7773, RZ ;  /* 0x0000777307037816 */ /* 0x000fe200000000ff */
[----:B------:R4:W-:Y:S01]  /*11a00*/  STG.E.U8 desc[UR60][R58.64], R217 ;  /* 0x000000d93a007986 */ /* 0x0009e2000c10113c */
[----:B0-----:R-:W-:Y:S02]  /*11a10*/  PRMT R25, R5, 0x7771, RZ ;  /* 0x0000777105197816 */ /* 0x001fe400000000ff */
[C---:B------:R-:W-:Y:S01]  /*11a20*/  PRMT R5, R7.reuse, 0x7772, RZ ;  /* 0x0000777207057816 */ /* 0x040fe200000000ff */
[----:B------:R0:W-:Y:S01]  /*11a30*/  STG.E.U8 desc[UR60][R26.64], R149 ;  /* 0x000000951a007986 */ /* 0x0001e2000c10113c */
[C---:B-1----:R-:W-:Y:S02]  /*11a40*/  PRMT R55, R10.reuse, 0x7772, RZ ;  /* 0x000077720a377816 */ /* 0x042fe400000000ff */
[----:B------:R-:W-:Y:S01]  /*11a50*/  PRMT R15, R7, 0x7771, RZ ;  /* 0x00007771070f7816 */ /* 0x000fe200000000ff */
[----:B------:R1:W-:Y:S01]  /*11a60*/  STG.E.U8 desc[UR60][R60.64], R115 ;  /* 0x000000733c007986 */ /* 0x0003e2000c10113c */
[----:B---3--:R-:W-:-:S02]  /*11a70*/  PRMT R57, R10, 0x7771, RZ ;  /* 0x000077710a397816 */ /* 0x008fc400000000ff */
[C---:B------:R-:W-:Y:S01]  /*11a80*/  PRMT R53, R10.reuse, 0x7773, RZ ;  /* 0x000077730a357816 */ /* 0x040fe200000000ff */
[----:B------:R1:W-:Y:S01]  /*11a90*/  STG.E.U8 desc[UR60][R62.64], R131 ;  /* 0x000000833e007986 */ /* 0x0003e2000c10113c */
[----:B----4-:R-:W-:Y:S02]  /*11aa0*/  PRMT R59, R10, 0x7770, RZ ;  /* 0x000077700a3b7816 */ /* 0x010fe400000000ff */
[----:B------:R-:W-:Y:S01]  /*11ab0*/  PRMT R7, R7, 0x7770, RZ ;  /* 0x0000777007077816 */ /* 0x000fe200000000ff */
[----:B------:R1:W-:Y:S01]  /*11ac0*/  STG.E.U8 desc[UR60][R64.64], R113 ;  /* 0x0000007140007986 */ /* 0x0003e2000c10113c */
[C---:B------:R-:W-:Y:S02]  /*11ad0*/  PRMT R9, R11.reuse, 0x7773, RZ ;  /* 0x000077730b097816 */ /* 0x040fe400000000ff */
[C---:B0-----:R-:W-:Y:S01]  /*11ae0*/  PRMT R27, R11.reuse, 0x7772, RZ ;  /* 0x000077720b1b7816 */ /* 0x041fe200000000ff */
[----:B------:R1:W-:Y:S01]  /*11af0*/  STG.E.U8 desc[UR60][R28.64], R129 ;  /* 0x000000811c007986 */ /* 0x0003e2000c10113c */
[----:B------:R-:W-:-:S02]  /*11b00*/  PRMT R51, R11, 0x7771, RZ ;  /* 0x000077710b337816 */ /* 0x000fc400000000ff */
[----:B------:R-:W-:Y:S01]  /*11b10*/  PRMT R11, R11, 0x7770, RZ ;  /* 0x000077700b0b7816 */ /* 0x000fe200000000ff */
[----:B------:R1:W-:Y:S04]  /*11b20*/  STG.E.U8 desc[UR60][R66.64], R111 ;  /* 0x0000006f42007986 */ /* 0x0003e8000c10113c */
        /* <DEDUP_REMOVED lines=26> */
[----:B------:R1:W-:Y:S01]  /*11cd0*/  STG.E.U8 desc[UR60][R42.64], R9 ;  /* 0x000000092a007986 */ /* 0x0003e2000c10113c */
[----:B------:R-:W-:Y:S06]  /*11ce0*/  BAR.SYNC.DEFER_BLOCKING 0x0 ;  /* 0x0000000000007b1d */ /* 0x000fec0000010000 */
[----:B------:R1:W-:Y:S02]  /*11cf0*/  STS.64 [R2], R212 ;  /* 0x000000d402007388 */ /* 0x0003e40000000a00 */
[----:B------:R-:W-:Y:S06]  /*11d00*/  BAR.SYNC.DEFER_BLOCKING 0x0 ;  /* 0x0000000000007b1d */ /* 0x000fec0000010000 */
[----:B--2---:R-:W-:Y:S05]  /*11d10*/  @P0 EXIT ;  /* 0x000000000000094d */ /* 0x004fea0003800000 */
[----:B-1----:R-:W0:Y:S01]  /*11d20*/  LDS R7, [R0] ;  /* 0x0000000000077984 */ /* 0x002e220000000800 */
[----:B------:R-:W1:Y:S01]  /*11d30*/  LDC.64 R8, c[0x0][0x230] ;  /* 0x00008c00ff087b82 */ /* 0x000e620000000a00 */
[----:B------:R-:W-:Y:S02]  /*11d40*/  IMAD R2, R228, R4, RZ ;  /* 0x00000004e4027224 */ /* 0x000fe400078e02ff */
[----:B------:R-:W-:Y:S02]  /*11d50*/  IMAD.SHL.U32 R5, R226, 0x4, RZ ;  /* 0x00000004e2057824 */ /* 0x000fe400078e00ff */
[C---:B------:R-:W-:Y:S02]  /*11d60*/  IMAD.SHL.U32 R3, R2.reuse, 0x4, RZ ;  /* 0x0000000402037824 */ /* 0x040fe400078e00ff */
[----:B------:R-:W-:-:S04]  /*11d70*/  IMAD.HI R4, R2, 0x4, RZ ;  /* 0x0000000402047827 */ /* 0x000fc800078e02ff */
[----:B------:R-:W-:Y:S01]  /*11d80*/  IMAD.HI R6, R226, 0x4, RZ ;  /* 0x00000004e2067827 */ /* 0x000fe200078e02ff */
[----:B-1----:R-:W-:-:S04]  /*11d90*/  IADD3 R2, P0, P1, R5, R8, R3 ;  /* 0x0000000805027210 */ /* 0x002fc8000791e003 */
[----:B------:R-:W-:-:S05]  /*11da0*/  IADD3.X R3, R6, R9, R4, P0, P1 ;  /* 0x0000000906037210 */ /* 0x000fca00007e2404 */
[----:B0-----:R-:W-:Y:S01]  /*11db0*/  STG.E desc[UR60][R2.64], R7 ;  /* 0x0000000702007986 */ /* 0x001fe2000c10193c */
[----:B------:R-:W-:Y:S05]  /*11dc0*/  EXIT ;  /* 0x000000000000794d */ /* 0x000fea0003800000 */
.L_x_2:
[----:B------:R-:W-:-:S00]  /*11dd0*/  BRA `(.L_x_2) ;  /* 0xfffffffc00fc7947 */ /* 0x000fc0000383ffff */
[----:B------:R-:W-:-:S00]  /*11de0*/  NOP ;  /* 0x0000000000007918 */ /* 0x000fc00000000000 */
        /* <DEDUP_REMOVED lines=9> */
.L_x_3:


//--------------------- .nv.global.init           --------------------------
	.section	.nv.global.init,"aw",@progbits
.nv.global.init:
	.type		_$_str,@object
	.size		_$_str,(.L_0 - _$_str)
_$_str:
        /*0000*/ 	.byte	0x5f, 0x5f, 0x43, 0x55, 0x44, 0x41, 0x5f, 0x46, 0x54, 0x5a, 0x00
.L_0:


//--------------------- .nv.shared.attn_fwd       --------------------------
	.section	.nv.shared.attn_fwd,"aw",@nobits
	.sectionflags	@""
	.align	16
	.zero		1024


//--------------------- .nv.shared.reserved.0     --------------------------
	.section	.nv.shared.reserved.0,"aw",@nobits
	.weak		__nv_reservedSMEM_offset_0_alias
	.size		__nv_reservedSMEM_offset_0_alias, 0, 0
	.other		__nv_reservedSMEM_offset_0_alias,@"STO_CUDA_RESERVED_SHARED STV_DEFAULT"
__nv_reservedSMEM_offset_0_alias:
	.zero		0


//--------------------- .nv.constant0.attn_fwd    --------------------------
	.section	.nv.constant0.attn_fwd,"a",@progbits
	.sectionflags	@""
	.align	4
.nv.constant0.attn_fwd:
	.zero		664


//--------------------- SYMBOLS --------------------------

	.type		.nv.reservedSmem.offset0,@object
	.size		.nv.reservedSmem.offset0,0x4
